def matmul_kernel(
    a_ptr,
    b_ptr,
    c_ptr,
    M,
    N,
    K,
    stride_am,
    stride_ak,
    stride_bk,
    stride_bn,
    stride_cm,
    stride_cn,
    BLOCK_M: tl.constexpr,
    BLOCK_N: tl.constexpr,
    BLOCK_K: tl.constexpr,
    GROUP_M: tl.constexpr,
):
    pid = tl.program_id(axis=0)
    num_pid_m = tl.cdiv(M, BLOCK_M)
    num_pid_n = tl.cdiv(N, BLOCK_N)
    num_pid_in_group = GROUP_M * num_pid_n
    group_id = pid // num_pid_in_group
    first_pid_m = group_id * GROUP_M
    group_size_m = min(num_pid_m - first_pid_m, GROUP_M)
    pid_m = first_pid_m + ((pid % num_pid_in_group) % group_size_m)
    pid_n = (pid % num_pid_in_group) // group_size_m

    offs_am = (pid_m * BLOCK_M + tl.arange(0, BLOCK_M)) % M
    offs_bn = (pid_n * BLOCK_N + tl.arange(0, BLOCK_N)) % N
    offs_k = tl.arange(0, BLOCK_K)
    a_ptrs = a_ptr + offs_am[:, None] * stride_am + offs_k[None, :] * stride_ak
    b_ptrs = b_ptr + offs_k[:, None] * stride_bk + offs_bn[None, :] * stride_bn

    acc = tl.zeros((BLOCK_M, BLOCK_N), dtype=tl.float32)
    for kk in range(0, tl.cdiv(K, BLOCK_K)):
        a = tl.load(a_ptrs, mask=offs_k[None, :] < K - kk * BLOCK_K, other=0.0)
        b = tl.load(b_ptrs, mask=offs_k[:, None] < K - kk * BLOCK_K, other=0.0)
        acc = tl.dot(a, b, acc)
        a_ptrs += BLOCK_K * stride_ak
        b_ptrs += BLOCK_K * stride_bk

    c = acc.to(c_ptr.dtype.element_ty)
    offs_cm = pid_m * BLOCK_M + tl.arange(0, BLOCK_M)
    offs_cn = pid_n * BLOCK_N + tl.arange(0, BLOCK_N)
    c_ptrs = c_ptr + offs_cm[:, None] * stride_cm + offs_cn[None, :] * stride_cn
    mask = (offs_cm[:, None] < M) & (offs_cn[None, :] < N)
    tl.store(c_ptrs, c, mask=mask)

# config = {"BLOCK_K": 32, "BLOCK_M": 512, "BLOCK_N": 256, "GROUP_M": 8, "arch": "sm_100", "dtype": "bf16", "num_ctas": 1, "num_stages": 3, "num_warps": 16}
# arch = sm_100


// ===== COMPILED SASS (sm_100a) =====

	.target	sm_100a

	.elftype	@"ET_EXEC"


//--------------------- .note.nv.tkinfo           --------------------------
	.section	.note.nv.tkinfo,"",@"SHT_NOTE"
	.sectionflags	@"SHF_NOTE_NV_TKINFO"
	.tkinfo
        /*0018*/ 	.word	0x00000081
        /*0030*/ 	.string	""
        /*0030*/ 	.string	"ptxas-blackwell"
        /*0030*/ 	.string	"Cuda compilation tools, release 12.9, V12.9.86"
        /*0030*/ 	.string	"Build cuda_12.9.r12.9/compiler.36037853_0"
        /*0030*/ 	.string	"-v  -suppress-debug-info  -lineinfo  -arch sm_100a "



//--------------------- .note.nv.cuver            --------------------------
	.section	.note.nv.cuver,"",@"SHT_NOTE"
	.sectionflags	@"SHF_NOTE_NV_CUVER"
        /*0018*/ 	.short	0x0001
        /*001a*/ 	.short	0x0064
        /*001c*/ 	.short	0x0001
        /*001e*/ 	.short	0x0000
        /*0020*/ 	.short	0x0001
        /*0022*/ 	.short	0x0000


//--------------------- .nv.info                  --------------------------
	.section	.nv.info,"",@"SHT_CUDA_INFO"
	.align	4


	//----- nvinfo : EIATTR_REGCOUNT
	.align		4
        /*0000*/ 	.byte	0x04, 0x2f
        /*0002*/ 	.short	(.L_1 - .L_0)
	.align		4
.L_0:
        /*0004*/ 	.word	index@(matmul_kernel)
        /*0008*/ 	.word	0x00000020


	//----- nvinfo : EIATTR_FRAME_SIZE
	.align		4
.L_1:
        /*000c*/ 	.byte	0x04, 0x11
        /*000e*/ 	.short	(.L_3 - .L_2)
	.align		4
.L_2:
        /*0010*/ 	.word	index@(matmul_kernel)
        /*0014*/ 	.word	0x00000d68


	//----- nvinfo : EIATTR_MIN_STACK_SIZE
	.align		4
.L_3:
        /*0018*/ 	.byte	0x04, 0x12
        /*001a*/ 	.short	(.L_5 - .L_4)
	.align		4
.L_4:
        /*001c*/ 	.word	index@(matmul_kernel)
        /*0020*/ 	.word	0x00000d68
.L_5:


//--------------------- .nv.info.matmul_kernel    --------------------------
	.section	.nv.info.matmul_kernel,"",@"SHT_CUDA_INFO"
	.sectionflags	@""
	.align	4


	//----- nvinfo : EIATTR_CUDA_API_VERSION
	.align		4
        /*0000*/ 	.byte	0x04, 0x37
        /*0002*/ 	.short	(.L_7 - .L_6)
.L_6:
        /*0004*/ 	.word	0x00000081


	//----- nvinfo : EIATTR_KPARAM_INFO
	.align		4
.L_7:
        /*0008*/ 	.byte	0x04, 0x17
        /*000a*/ 	.short	(.L_9 - .L_8)
.L_8:
        /*000c*/ 	.word	0x00000000
        /*0010*/ 	.short	0x000d
        /*0012*/ 	.short	0x0048
        /*0014*/ 	.byte	0x00, 0xf4, 0x21, 0x00


	//----- nvinfo : EIATTR_KPARAM_INFO
	.align		4
.L_9:
        /*0018*/ 	.byte	0x04, 0x17
        /*001a*/ 	.short	(.L_11 - .L_10)
.L_10:
        /*001c*/ 	.word	0x00000000
        /*0020*/ 	.short	0x000c
        /*0022*/ 	.short	0x0040
        /*0024*/ 	.byte	0x00, 0xf4, 0x21, 0x00


	//----- nvinfo : EIATTR_KPARAM_INFO
	.align		4
.L_11:
        /*0028*/ 	.byte	0x04, 0x17
        /*002a*/ 	.short	(.L_13 - .L_12)
.L_12:
        /*002c*/ 	.word	0x00000000
        /*0030*/ 	.short	0x000b
        /*0032*/ 	.short	0x0038
        /*0034*/ 	.byte	0x00, 0xf0, 0x11, 0x00


	//----- nvinfo : EIATTR_KPARAM_INFO
	.align		4
.L_13:
        /*0038*/ 	.byte	0x04, 0x17
        /*003a*/ 	.short	(.L_15 - .L_14)
.L_14:
        /*003c*/ 	.word	0x00000000
        /*0040*/ 	.short	0x000a
        /*0042*/ 	.short	0x0034
        /*0044*/ 	.byte	0x00, 0xf0, 0x11, 0x00


	//----- nvinfo : EIATTR_KPARAM_INFO
	.align		4
.L_15:
        /*0048*/ 	.byte	0x04, 0x17
        /*004a*/ 	.short	(.L_17 - .L_16)
.L_16:
        /*004c*/ 	.word	0x00000000
        /*0050*/ 	.short	0x0009
        /*0052*/ 	.short	0x0030
        /*0054*/ 	.byte	0x00, 0xf0, 0x11, 0x00


	//----- nvinfo : EIATTR_KPARAM_INFO
	.align		4
.L_17:
        /*0058*/ 	.byte	0x04, 0x17
        /*005a*/ 	.short	(.L_19 - .L_18)
.L_18:
        /*005c*/ 	.word	0x00000000
        /*0060*/ 	.short	0x0008
        /*0062*/ 	.short	0x002c
        /*0064*/ 	.byte	0x00, 0xf0, 0x11, 0x00


	//----- nvinfo : EIATTR_KPARAM_INFO
	.align		4
.L_19:
        /*0068*/ 	.byte	0x04, 0x17
        /*006a*/ 	.short	(.L_21 - .L_20)
.L_20:
        /*006c*/ 	.word	0x00000000
        /*0070*/ 	.short	0x0007
        /*0072*/ 	.short	0x0028
        /*0074*/ 	.byte	0x00, 0xf0, 0x11, 0x00


	//----- nvinfo : EIATTR_KPARAM_INFO
	.align		4
.L_21:
        /*0078*/ 	.byte	0x04, 0x17
        /*007a*/ 	.short	(.L_23 - .L_22)
.L_22:
        /*007c*/ 	.word	0x00000000
        /*0080*/ 	.short	0x0006
        /*0082*/ 	.short	0x0024
        /*0084*/ 	.byte	0x00, 0xf0, 0x11, 0x00


	//----- nvinfo : EIATTR_KPARAM_INFO
	.align		4
.L_23:
        /*0088*/ 	.byte	0x04, 0x17
        /*008a*/ 	.short	(.L_25 - .L_24)
.L_24:
        /*008c*/ 	.word	0x00000000
        /*0090*/ 	.short	0x0005
        /*0092*/ 	.short	0x0020
        /*0094*/ 	.byte	0x00, 0xf0, 0x11, 0x00


	//----- nvinfo : EIATTR_KPARAM_INFO
	.align		4
.L_25:
        /*0098*/ 	.byte	0x04, 0x17
        /*009a*/ 	.short	(.L_27 - .L_26)
.L_26:
        /*009c*/ 	.word	0x00000000
        /*00a0*/ 	.short	0x0004
        /*00a2*/ 	.short	0x001c
        /*00a4*/ 	.byte	0x00, 0xf0, 0x11, 0x00


	//----- nvinfo : EIATTR_KPARAM_INFO
	.align		4
.L_27:
        /*00a8*/ 	.byte	0x04, 0x17
        /*00aa*/ 	.short	(.L_29 - .L_28)
.L_28:
        /*00ac*/ 	.word	0x00000000
        /*00b0*/ 	.short	0x0003
        /*00b2*/ 	.short	0x0018
        /*00b4*/ 	.byte	0x00, 0xf0, 0x11, 0x00


	//----- nvinfo : EIATTR_KPARAM_INFO
	.align		4
.L_29:
        /*00b8*/ 	.byte	0x04, 0x17
        /*00ba*/ 	.short	(.L_31 - .L_30)
.L_30:
        /*00bc*/ 	.word	0x00000000
        /*00c0*/ 	.short	0x0002
        /*00c2*/ 	.short	0x0010
        /*00c4*/ 	.byte	0x00, 0xf4, 0x21, 0x00


	//----- nvinfo : EIATTR_KPARAM_INFO
	.align		4
.L_31:
        /*00c8*/ 	.byte	0x04, 0x17
        /*00ca*/ 	.short	(.L_33 - .L_32)
.L_32:
        /*00cc*/ 	.word	0x00000000
        /*00d0*/ 	.short	0x0001
        /*00d2*/ 	.short	0x0008
        /*00d4*/ 	.byte	0x00, 0xf4, 0x21, 0x00


	//----- nvinfo : EIATTR_KPARAM_INFO
	.align		4
.L_33:
        /*00d8*/ 	.byte	0x04, 0x17
        /*00da*/ 	.short	(.L_35 - .L_34)
.L_34:
        /*00dc*/ 	.word	0x00000000
        /*00e0*/ 	.short	0x0000
        /*00e2*/ 	.short	0x0000
        /*00e4*/ 	.byte	0x00, 0xf4, 0x21, 0x00


	//----- nvinfo : EIATTR_SPARSE_MMA_MASK
	.align		4
.L_35:
        /*00e8*/ 	.byte	0x03, 0x50
        /*00ea*/ 	.short	0x0000


	//----- nvinfo : EIATTR_MAXREG_COUNT
	.align		4
        /*00ec*/ 	.byte	0x03, 0x1b
        /*00ee*/ 	.short	0x0080


	//----- nvinfo : EIATTR_NUM_BARRIERS
	.align		4
        /*00f0*/ 	.byte	0x02, 0x4c
        /*00f2*/ 	.byte	0x01
	.zero		1


	//----- nvinfo : EIATTR_ANNOTATIONS
	.align		4
        /*00f4*/ 	.byte	0x04, 0x55
        /*00f6*/ 	.short	(.L_37 - .L_36)


	//   ....[0]....
.L_36:
        /*00f8*/ 	.word	0x00000001
        /*00fc*/ 	.byte	0x40, 0x05, 0x00, 0x00, 0x01, 0x00, 0x00, 0x00, 0xb0, 0x05, 0x00, 0x00, 0x01, 0x00, 0x00, 0x00
        /* <DEDUP_REMOVED lines=1345> */
        /*551c*/ 	.byte	0x50, 0x65, 0x01, 0x00, 0x01, 0x00, 0x00, 0x00, 0xb0, 0x68, 0x01, 0x00


	//----- nvinfo : EIATTR_VRC_CTA_INIT_COUNT
	.align		4
.L_37:
        /*5528*/ 	.byte	0x02, 0x4a
	.zero		1
	.zero		1


	//----- nvinfo : EIATTR_EXIT_INSTR_OFFSETS
	.align		4
        /*552c*/ 	.byte	0x04, 0x1c
        /*552e*/ 	.short	(.L_39 - .L_38)


	//   ....[0]....
.L_38:
        /*5530*/ 	.word	0x00018860


	//   ....[1]....
        /*5534*/ 	.word	0x00018890


	//----- nvinfo : EIATTR_REQNTID
	.align		4
.L_39:
        /*5538*/ 	.byte	0x04, 0x10
        /*553a*/ 	.short	(.L_41 - .L_40)
.L_40:
        /*553c*/ 	.word	0x00000200
        /*5540*/ 	.word	0x00000001
        /*5544*/ 	.word	0x00000001


	//----- nvinfo : EIATTR_CBANK_PARAM_SIZE
	.align		4
.L_41:
        /*5548*/ 	.byte	0x03, 0x19
        /*554a*/ 	.short	0x0050


	//----- nvinfo : EIATTR_PARAM_CBANK
	.align		4
        /*554c*/ 	.byte	0x04, 0x0a
        /*554e*/ 	.short	(.L_43 - .L_42)
	.align		4
.L_42:
        /*5550*/ 	.word	index@(.nv.constant0.matmul_kernel)
        /*5554*/ 	.short	0x0380
        /*5556*/ 	.short	0x0050


	//----- nvinfo : EIATTR_SW_WAR
	.align		4
.L_43:
        /*5558*/ 	.byte	0x04, 0x36
        /*555a*/ 	.short	(.L_45 - .L_44)
.L_44:
        /*555c*/ 	.word	0x00000008
.L_45:


//--------------------- .nv.compat                --------------------------
	.section	.nv.compat,"",@"SHT_CUDA_COMPAT_INFO"
	.align	4
        /*0000*/ 	.byte	0x02, 0x02, 0x01, 0x00, 0x02, 0x05, 0x05, 0x00, 0x02, 0x03, 0x00, 0x00, 0x02, 0x06, 0x01, 0x00


//--------------------- .nv.callgraph             --------------------------
	.section	.nv.callgraph,"",@"SHT_CUDA_CALLGRAPH"
	.align	4
	.sectionentsize	8
	.align		4
        /*0000*/ 	.word	0x00000000
	.align		4
        /*0004*/ 	.word	0xffffffff
	.align		4
        /*0008*/ 	.word	0x00000000
	.align		4
        /*000c*/ 	.word	0xfffffffe
	.align		4
        /*0010*/ 	.word	0x00000000
	.align		4
        /*0014*/ 	.word	0xfffffffd
	.align		4
        /*0018*/ 	.word	0x00000000
	.align		4
        /*001c*/ 	.word	0xfffffffc


//--------------------- .text.matmul_kernel       --------------------------
	.section	.text.matmul_kernel,"ax",@progbits
	.align	128
        .global         matmul_kernel
        .type           matmul_kernel,@function
        .size           matmul_kernel,(.L_x_4 - matmul_kernel)
        .other          matmul_kernel,@"STO_CUDA_ENTRY STV_DEFAULT"
matmul_kernel:
.text.matmul_kernel:
[----:B------:R-:W0:Y:S08]  /*0000*/  LDC R1, c[0x0][0x37c] ;  /* 0x0000df00ff017b82 */ /* 0x000e300000000800 */
[----:B------:R-:W1:Y:S01]  /*0010*/  LDC.64 R4, c[0x0][0x398] ;  /* 0x0000e600ff047b82 */ /* 0x000e620000000a00 */
[----:B------:R-:W2:Y:S01]  /*0020*/  S2R R14, SR_TID.X ;  /* 0x00000000000e7919 */ /* 0x000ea20000002100 */
[----:B------:R-:W3:Y:S01]  /*0030*/  LDCU UR4, c[0x0][0x3a0] ;  /* 0x00007400ff0477ac */ /* 0x000ee20008000800 */
[----:B0-----:R-:W-:Y:S01]  /*0040*/  VIADD R1, R1, 0xfffff298 ;  /* 0xfffff29801017836 */ /* 0x001fe20000000000 */
[----:B------:R-:W0:Y:S04]  /*0050*/  LDCU UR7, c[0x0][0x3a0] ;  /* 0x00007400ff0777ac */ /* 0x000e280008000800 */
[----:B------:R-:W4:Y:S01]  /*0060*/  S2UR UR6, SR_CgaCtaId ;  /* 0x00000000000679c3 */ /* 0x000f220000008800 */
[----:B------:R-:W-:Y:S01]  /*0070*/  UMOV UR5, 0x400 ;  /* 0x0000040000057882 */ /* 0x000fe20000000000 */
[----:B------:R-:W0:Y:S01]  /*0080*/  LDCU.64 UR8, c[0x0][0x358] ;  /* 0x00006b00ff0877ac */ /* 0x000e220008000a00 */
[----:B---3--:R-:W-:Y:S01]  /*0090*/  UIADD3 UR4, UPT, UPT, UR4, 0x1f, URZ ;  /* 0x0000001f04047890 */ /* 0x008fe2000fffe0ff */
[----:B-1----:R-:W-:-:S03]  /*00a0*/  VIADD R0, R5, 0xff ;  /* 0x000000ff05007836 */ /* 0x002fc60000000000 */
[----:B------:R-:W-:Y:S02]  /*00b0*/  UISETP.GT.AND UP0, UPT, UR4, 0x1f, UPT ;  /* 0x0000001f0400788c */ /* 0x000fe4000bf04270 */
[----:B------:R-:W-:Y:S01]  /*00c0*/  SHF.R.S32.HI R3, RZ, 0x1f, R0 ;  /* 0x0000001fff037819 */ /* 0x000fe20000011400 */
[----:B----4-:R-:W-:-:S03]  /*00d0*/  ULEA UR5, UR6, UR5, 0x18 ;  /* 0x0000000506057291 */ /* 0x010fc6000f8ec0ff */
[----:B------:R-:W-:Y:S02]  /*00e0*/  LEA.HI R3, R3, R0, RZ, 0x8 ;  /* 0x0000000003037211 */ /* 0x000fe400078f40ff */
[----:B--2---:R-:W-:Y:S02]  /*00f0*/  LOP3.LUT R16, R14, 0x1ff, RZ, 0xc0, !PT ;  /* 0x000001ff0e107812 */ /* 0x004fe400078ec0ff */
[----:B------:R-:W-:Y:S02]  /*0100*/  SHF.R.S32.HI R0, RZ, 0x8, R3 ;  /* 0x00000008ff007819 */ /* 0x000fe40000011403 */
[----:B------:R-:W1:Y:S03]  /*0110*/  S2R R3, SR_CTAID.X ;  /* 0x0000000000037919 */ /* 0x000e660000002500 */
[----:B------:R-:W-:-:S05]  /*0120*/  IMAD.SHL.U32 R0, R0, 0x8, RZ ;  /* 0x0000000800007824 */ /* 0x000fca00078e00ff */
[-C--:B------:R-:W-:Y:S02]  /*0130*/  IABS R9, R0.reuse ;  /* 0x0000000000097213 */ /* 0x080fe40000000000 */
[----:B------:R-:W-:Y:S02]  /*0140*/  IABS R12, R0 ;  /* 0x00000000000c7213 */ /* 0x000fe40000000000 */
[----:B------:R-:W2:Y:S08]  /*0150*/  I2F.RP R2, R9 ;  /* 0x0000000900027306 */ /* 0x000eb00000209400 */
[----:B--2---:R-:W2:Y:S01]  /*0160*/  MUFU.RCP R2, R2 ;  /* 0x0000000200027308 */ /* 0x004ea20000001000 */
[----:B-1----:R-:W-:Y:S01]  /*0170*/  IABS R10, R3 ;  /* 0x00000003000a7213 */ /* 0x002fe20000000000 */
[----:B--2---:R-:W-:-:S02]  /*0180*/  VIADD R6, R2, 0xffffffe ;  /* 0x0ffffffe02067836 */ /* 0x004fc40000000000 */
[----:B------:R-:W-:-:S04]  /*0190*/  IMAD.MOV R2, RZ, RZ, -R12 ;  /* 0x000000ffff027224 */ /* 0x000fc800078e0a0c */
[----:B------:R1:W2:Y:S02]  /*01a0*/  F2I.FTZ.U32.TRUNC.NTZ R7, R6 ;  /* 0x0000000600077305 */ /* 0x0002a4000021f000 */
[----:B-1----:R-:W-:Y:S02]  /*01b0*/  IMAD.MOV.U32 R6, RZ, RZ, RZ ;  /* 0x000000ffff067224 */ /* 0x002fe400078e00ff */
[----:B--2---:R-:W-:-:S04]  /*01c0*/  IMAD.MOV R8, RZ, RZ, -R7 ;  /* 0x000000ffff087224 */ /* 0x004fc800078e0a07 */
[----:B------:R-:W-:Y:S02]  /*01d0*/  IMAD R11, R8, R9, RZ ;  /* 0x00000009080b7224 */ /* 0x000fe400078e02ff */
[----:B------:R-:W-:Y:S02]  /*01e0*/  IMAD.MOV.U32 R8, RZ, RZ, R10 ;  /* 0x000000ffff087224 */ /* 0x000fe400078e000a */
[----:B------:R-:W-:-:S06]  /*01f0*/  IMAD.HI.U32 R7, R7, R11, R6 ;  /* 0x0000000b07077227 */ /* 0x000fcc00078e0006 */
[----:B------:R-:W-:-:S04]  /*0200*/  IMAD.HI.U32 R7, R7, R8, RZ ;  /* 0x0000000807077227 */ /* 0x000fc800078e00ff */
[----:B------:R-:W-:-:S05]  /*0210*/  IMAD R2, R7, R2, R8 ;  /* 0x0000000207027224 */ /* 0x000fca00078e0208 */
[----:B------:R-:W-:-:S13]  /*0220*/  ISETP.GT.U32.AND P1, PT, R9, R2, PT ;  /* 0x000000020900720c */ /* 0x000fda0003f24070 */
[----:B------:R-:W-:Y:S02]  /*0230*/  @!P1 IMAD.IADD R2, R2, 0x1, -R9 ;  /* 0x0000000102029824 */ /* 0x000fe400078e0a09 */
[----:B------:R-:W-:Y:S01]  /*0240*/  @!P1 VIADD R7, R7, 0x1 ;  /* 0x0000000107079836 */ /* 0x000fe20000000000 */
[----:B------:R-:W-:Y:S02]  /*0250*/  ISETP.NE.AND P1, PT, R0, RZ, PT ;  /* 0x000000ff0000720c */ /* 0x000fe40003f25270 */
[----:B------:R-:W-:Y:S02]  /*0260*/  ISETP.GE.U32.AND P0, PT, R2, R9, PT ;  /* 0x000000090200720c */ /* 0x000fe40003f06070 */
[----:B------:R-:W-:-:S04]  /*0270*/  LOP3.LUT R2, R3, R0, RZ, 0x3c, !PT ;  /* 0x0000000003027212 */ /* 0x000fc800078e3cff */
[----:B------:R-:W-:Y:S01]  /*0280*/  ISETP.GE.AND P2, PT, R2, RZ, PT ;  /* 0x000000ff0200720c */ /* 0x000fe20003f46270 */
[----:B------:R-:W-:-:S06]  /*0290*/  VIADD R2, R4, 0x1ff ;  /* 0x000001ff04027836 */ /* 0x000fcc0000000000 */
[----:B------:R-:W-:-:S04]  /*02a0*/  @P0 VIADD R7, R7, 0x1 ;  /* 0x0000000107070836 */ /* 0x000fc80000000000 */
[----:B------:R-:W-:Y:S01]  /*02b0*/  IMAD.MOV.U32 R6, RZ, RZ, R7 ;  /* 0x000000ffff067224 */ /* 0x000fe200078e0007 */
[----:B------:R-:W-:-:S03]  /*02c0*/  SHF.R.S32.HI R7, RZ, 0x1f, R2 ;  /* 0x0000001fff077819 */ /* 0x000fc60000011402 */
[----:B------:R-:W-:Y:S01]  /*02d0*/  @!P2 IMAD.MOV R6, RZ, RZ, -R6 ;  /* 0x000000ffff06a224 */ /* 0x000fe200078e0a06 */
[----:B------:R-:W-:Y:S02]  /*02e0*/  @!P1 LOP3.LUT R6, RZ, R0, RZ, 0x33, !PT ;  /* 0x00000000ff069212 */ /* 0x000fe400078e33ff */
[----:B------:R-:W-:-:S03]  /*02f0*/  LEA.HI R7, R7, R2, RZ, 0x9 ;  /* 0x0000000207077211 */ /* 0x000fc600078f48ff */
[----:B------:R-:W-:Y:S02]  /*0300*/  IMAD.SHL.U32 R2, R6, 0x8, RZ ;  /* 0x0000000806027824 */ /* 0x000fe400078e00ff */
[----:B------:R-:W-:-:S03]  /*0310*/  IMAD.MOV R6, RZ, RZ, -R6 ;  /* 0x000000ffff067224 */ /* 0x000fc600078e0a06 */
[----:B------:R-:W-:Y:S01]  /*0320*/  LEA.HI.SX32 R7, R7, -R2, 0x17 ;  /* 0x8000000207077211 */ /* 0x000fe200078fbaff */
[----:B------:R-:W-:Y:S02]  /*0330*/  IMAD R15, R0, R6, R3 ;  /* 0x00000006000f7224 */ /* 0x000fe400078e0203 */
[----:B------:R-:W-:Y:S01]  /*0340*/  IMAD.MOV.U32 R6, RZ, RZ, RZ ;  /* 0x000000ffff067224 */ /* 0x000fe200078e00ff */
[----:B------:R-:W-:Y:S02]  /*0350*/  VIMNMX R8, PT, PT, R7, 0x8, PT ;  /* 0x0000000807087848 */ /* 0x000fe40003fe0100 */
[----:B------:R-:W-:Y:S02]  /*0360*/  IABS R13, R15 ;  /* 0x0000000f000d7213 */ /* 0x000fe40000000000 */
[----:B------:R-:W-:-:S04]  /*0370*/  IABS R11, R8 ;  /* 0x00000008000b7213 */ /* 0x000fc80000000000 */
[----:B------:R-:W1:Y:S08]  /*0380*/  I2F.RP R9, R11 ;  /* 0x0000000b00097306 */ /* 0x000e700000209400 */
[----:B-1----:R-:W1:Y:S02]  /*0390*/  MUFU.RCP R9, R9 ;  /* 0x0000000900097308 */ /* 0x002e640000001000 */
[----:B-1----:R-:W-:-:S06]  /*03a0*/  VIADD R7, R9, 0xffffffe ;  /* 0x0ffffffe09077836 */ /* 0x002fcc0000000000 */
[----:B------:R-:W1:Y:S02]  /*03b0*/  F2I.FTZ.U32.TRUNC.NTZ R7, R7 ;  /* 0x0000000700077305 */ /* 0x000e64000021f000 */
[----:B-1----:R-:W-:-:S04]  /*03c0*/  IMAD.MOV R10, RZ, RZ, -R7 ;  /* 0x000000ffff0a7224 */ /* 0x002fc800078e0a07 */
[----:B------:R-:W-:-:S04]  /*03d0*/  IMAD.MOV.U32 R0, RZ, RZ, R10 ;  /* 0x000000ffff007224 */ /* 0x000fc800078e000a */
[----:B------:R-:W-:Y:S01]  /*03e0*/  IMAD R3, R0, R11, RZ ;  /* 0x0000000b00037224 */ /* 0x000fe200078e02ff */
[----:B------:R-:W-:-:S03]  /*03f0*/  IABS R0, R8 ;  /* 0x0000000800007213 */ /* 0x000fc60000000000 */
[----:B------:R-:W-:-:S04]  /*0400*/  IMAD.HI.U32 R6, R7, R3, R6 ;  /* 0x0000000307067227 */ /* 0x000fc800078e0006 */
[----:B------:R-:W-:Y:S02]  /*0410*/  IMAD.MOV R0, RZ, RZ, -R0 ;  /* 0x000000ffff007224 */ /* 0x000fe400078e0a00 */
        /* <DEDUP_REMOVED lines=9> */
[----:B0-----:R-:W-:-:S06]  /*04b0*/  IMAD.U32 R0, RZ, RZ, UR7 ;  /* 0x00000007ff007e24 */ /* 0x001fcc000f8e00ff */
[----:B------:R-:W-:-:S06]  /*04c0*/  @P0 VIADD R6, R6, 0x1 ;  /* 0x0000000106060836 */ /* 0x000fcc0000000000 */
[----:B------:R-:W-:Y:S01]  /*04d0*/  @!P2 IMAD.MOV R6, RZ, RZ, -R6 ;  /* 0x000000ffff06a224 */ /* 0x000fe200078e0a06 */
[----:B------:R-:W-:-:S05]  /*04e0*/  @!P1 LOP3.LUT R6, RZ, R8, RZ, 0x33, !PT ;  /* 0x00000008ff069212 */ /* 0x000fca00078e33ff */
[----:B------:R-:W-:Y:S02]  /*04f0*/  IMAD.MOV R3, RZ, RZ, -R6 ;  /* 0x000000ffff037224 */ /* 0x000fe400078e0a06 */
[----:B------:R-:W-:Y:S02]  /*0500*/  IMAD.SHL.U32 R28, R6, 0x100, RZ ;  /* 0x00000100061c7824 */ /* 0x000fe400078e00ff */
[----:B------:R-:W-:-:S04]  /*0510*/  IMAD R3, R8, R3, R15 ;  /* 0x0000000308037224 */ /* 0x000fc800078e020f */
[----:B------:R-:W-:-:S04]  /*0520*/  IMAD.IADD R3, R2, 0x1, R3 ;  /* 0x0000000102037824 */ /* 0x000fc800078e0203 */
[----:B------:R-:W-:-:S05]  /*0530*/  IMAD R29, R3, 0x200, R16 ;  /* 0x00000200031d7824 */ /* 0x000fca00078e0210 */
[----:B------:R0:W-:Y:S01]  /*0540*/  STL [R1+0x524], R29 ;  /* 0x0005241d01007387 */ /* 0x0001e20000100800 */
[----:B------:R-:W-:Y:S05]  /*0550*/  BRA.U UP0, `(.L_x_0) ;  /* 0x0000000500e47547 */ /* 0x000fea000b800000 */
[C---:B------:R-:W-:Y:S01]  /*0560*/  IMAD.SHL.U32 R2, R14.reuse, 0x10, RZ ;  /* 0x000000100e027824 */ /* 0x040fe200078e00ff */
[----:B------:R-:W-:Y:S01]  /*0570*/  CS2R R16, SRZ ;  /* 0x0000000000107805 */ /* 0x000fe2000001ff00 */
[----:B------:R-:W-:Y:S01]  /*0580*/  IMAD.SHL.U32 R0, R14, 0x2, RZ ;  /* 0x000000020e007824 */ /* 0x000fe200078e00ff */
[----:B------:R-:W-:Y:S02]  /*0590*/  CS2R R18, SRZ ;  /* 0x0000000000127805 */ /* 0x000fe4000001ff00 */
[----:B------:R-:W-:Y:S01]  /*05a0*/  CS2R R12, SRZ ;  /* 0x00000000000c7805 */ /* 0x000fe2000001ff00 */
[----:B------:R1:W-:Y:S01]  /*05b0*/  STL [R1+0x528], R2 ;  /* 0x0005280201007387 */ /* 0x0003e20000100800 */
[----:B------:R-:W-:Y:S02]  /*05c0*/  CS2R R14, SRZ ;  /* 0x00000000000e7805 */ /* 0x000fe4000001ff00 */
[----:B------:R-:W-:Y:S02]  /*05d0*/  CS2R R8, SRZ ;  /* 0x0000000000087805 */ /* 0x000fe4000001ff00 */
[----:B------:R-:W-:Y:S01]  /*05e0*/  CS2R R10, SRZ ;  /* 0x00000000000a7805 */ /* 0x000fe2000001ff00 */
[----:B------:R1:W-:Y:S01]  /*05f0*/  STL [R1+0x520], R0 ;  /* 0x0005200001007387 */ /* 0x0003e20000100800 */
[----:B------:R-:W-:-:S02]  /*0600*/  CS2R R4, SRZ ;  /* 0x0000000000047805 */ /* 0x000fc4000001ff00 */
[----:B------:R-:W-:Y:S02]  /*0610*/  CS2R R6, SRZ ;  /* 0x0000000000067805 */ /* 0x000fe4000001ff00 */
[----:B------:R-:W-:Y:S01]  /*0620*/  CS2R R20, SRZ ;  /* 0x0000000000147805 */ /* 0x000fe2000001ff00 */
[----:B------:R1:W-:Y:S01]  /*0630*/  STL [R1], RZ ;  /* 0x000000ff01007387 */ /* 0x0003e20000100800 */
[----:B------:R-:W-:Y:S02]  /*0640*/  CS2R R22, SRZ ;  /* 0x0000000000167805 */ /* 0x000fe4000001ff00 */
[----:B------:R-:W-:Y:S02]  /*0650*/  CS2R R24, SRZ ;  /* 0x0000000000187805 */ /* 0x000fe4000001ff00 */
[----:B------:R-:W-:Y:S01]  /*0660*/  CS2R R26, SRZ ;  /* 0x00000000001a7805 */ /* 0x000fe2000001ff00 */
[----:B------:R1:W-:Y:S04]  /*0670*/  STL [R1+0x4], RZ ;  /* 0x000004ff01007387 */ /* 0x0003e80000100800 */
        /* <DEDUP_REMOVED lines=101> */
[----:B------:R1:W-:Y:S01]  /*0cd0*/  STL [R1+0x49c], RZ ;  /* 0x00049cff01007387 */ /* 0x0003e20000100800 */
[----:B------:R-:W-:Y:S05]  /*0ce0*/  BRA `(.L_x_1) ;  /* 0x000000d800b07947 */ /* 0x000fea0003800000 */
.L_x_0:
[----:B------:R-:W-:Y:S01]  /*0cf0*/  IABS R18, R4 ;  /* 0x0000000400127213 */ /* 0x000fe20000000000 */
[----:B------:R-:W1:Y:S01]  /*0d00*/  S2R R27, SR_TID.X ;  /* 0x00000000001b7919 */ /* 0x000e620000002100 */
[----:B------:R-:W-:Y:S01]  /*0d10*/  IABS R2, R5 ;  /* 0x0000000500027213 */ /* 0x000fe20000000000 */
[----:B------:R-:W2:Y:S01]  /*0d20*/  LDCU UR6, c[0x0][0x3b0] ;  /* 0x00007600ff0677ac */ /* 0x000ea20008000800 */
[----:B------:R-:W3:Y:S01]  /*0d30*/  I2F.RP R9, R18 ;  /* 0x0000001200097306 */ /* 0x000ee20000209400 */
[----:B------:R-:W-:Y:S01]  /*0d40*/  IABS R10, R29 ;  /* 0x0000001d000a7213 */ /* 0x000fe20000000000 */
[----:B------:R1:W-:Y:S01]  /*0d50*/  STL [R1+0x548], R0 ;  /* 0x0005480001007387 */ /* 0x0003e20000100800 */
[----:B------:R-:W-:Y:S01]  /*0d60*/  ISETP.GE.AND P4, PT, R29, RZ, PT ;  /* 0x000000ff1d00720c */ /* 0x000fe20003f86270 */
[----:B------:R-:W4:Y:S04]  /*0d70*/  LDCU.128 UR12, c[0x0][0x380] ;  /* 0x00007000ff0c77ac */ /* 0x000f280008000c00 */
[----:B------:R-:W0:Y:S01]  /*0d80*/  I2F.RP R3, R2 ;  /* 0x0000000200037306 */ /* 0x000e220000209400 */
[----:B------:R-:W1:Y:S07]  /*0d90*/  LDCU UR7, c[0x0][0x3a4] ;  /* 0x00007480ff0777ac */ /* 0x000e6e0008000800 */
[----:B---3--:R-:W3:Y:S08]  /*0da0*/  MUFU.RCP R9, R9 ;  /* 0x0000000900097308 */ /* 0x008ef00000001000 */
[----:B0-----:R-:W0:Y:S01]  /*0db0*/  MUFU.RCP R3, R3 ;  /* 0x0000000300037308 */ /* 0x001e220000001000 */
[C---:B-1----:R-:W-:Y:S01]  /*0dc0*/  IMAD.SHL.U32 R0, R27.reuse, 0x2, RZ ;  /* 0x000000021b007824 */ /* 0x042fe200078e00ff */
[C---:B------:R-:W-:Y:S01]  /*0dd0*/  LOP3.LUT R13, R27.reuse, 0x7, RZ, 0xc0, !PT ;  /* 0x000000071b0d7812 */ /* 0x040fe200078ec0ff */
[----:B------:R-:W-:-:S02]  /*0de0*/  IMAD.SHL.U32 R12, R27, 0x10, RZ ;  /* 0x000000101b0c7824 */ /* 0x000fc400078e00ff */
[----:B---3--:R-:W-:Y:S01]  /*0df0*/  VIADD R6, R9, 0xffffffe ;  /* 0x0ffffffe09067836 */ /* 0x008fe20000000000 */
[----:B------:R-:W-:Y:S03]  /*0e00*/  STL [R1+0x520], R0 ;  /* 0x0005200001007387 */ /* 0x000fe60000100800 */
[----:B------:R1:W3:Y:S01]  /*0e10*/  F2I.FTZ.U32.TRUNC.NTZ R7, R6 ;  /* 0x0000000600077305 */ /* 0x0002e2000021f000 */
[----:B------:R1:W-:Y:S01]  /*0e20*/  STL [R1+0x528], R12 ;  /* 0x0005280c01007387 */ /* 0x0003e20000100800 */
[----:B0-----:R-:W-:Y:S01]  /*0e30*/  VIADD R8, R3, 0xffffffe ;  /* 0x0ffffffe03087836 */ /* 0x001fe20000000000 */
[----:B------:R-:W-:-:S05]  /*0e40*/  LOP3.LUT R3, R12, 0x600, RZ, 0xc0, !PT ;  /* 0x000006000c037812 */ /* 0x000fca00078ec0ff */
[----:B------:R0:W2:Y:S01]  /*0e50*/  F2I.FTZ.U32.TRUNC.NTZ R9, R8 ;  /* 0x0000000800097305 */ /* 0x0000a2000021f000 */
[----:B-1----:R-:W-:Y:S02]  /*0e60*/  IMAD.MOV.U32 R6, RZ, RZ, RZ ;  /* 0x000000ffff067224 */ /* 0x002fe400078e00ff */
[----:B---3--:R-:W-:Y:S01]  /*0e70*/  IMAD.MOV R11, RZ, RZ, -R7 ;  /* 0x000000ffff0b7224 */ /* 0x008fe200078e0a07 */
[----:B0-----:R-:W-:-:S03]  /*0e80*/  LEA R8, R13, UR5, 0x6 ;  /* 0x000000050d087c11 */ /* 0x001fc6000f8e30ff */
[----:B------:R-:W-:Y:S01]  /*0e90*/  IMAD R11, R11, R18, RZ ;  /* 0x000000120b0b7224 */ /* 0x000fe200078e02ff */
[----:B------:R-:W-:-:S03]  /*0ea0*/  SHF.R.U32.HI R13, RZ, 0x5, R27 ;  /* 0x00000005ff0d7819 */ /* 0x000fc6000001161b */
[----:B------:R-:W-:Y:S01]  /*0eb0*/  IMAD.HI.U32 R7, R7, R11, R6 ;  /* 0x0000000b07077227 */ /* 0x000fe200078e0006 */
[----:B------:R-:W-:-:S03]  /*0ec0*/  SGXT.U32 R13, R13, 0x4 ;  /* 0x000000040d0d781a */ /* 0x000fc60000000000 */
[----:B------:R-:W-:Y:S01]  /*0ed0*/  IMAD.SHL.U32 R6, R27, 0x8, RZ ;  /* 0x000000081b067824 */ /* 0x000fe200078e00ff */
[----:B------:R-:W-:Y:S01]  /*0ee0*/  LOP3.LUT R13, R28, R13, RZ, 0xfc, !PT ;  /* 0x0000000d1c0d7212 */ /* 0x000fe200078efcff */
[----:B------:R-:W-:Y:S02]  /*0ef0*/  IMAD.MOV.U32 R11, RZ, RZ, R10 ;  /* 0x000000ffff0b7224 */ /* 0x000fe400078e000a */
[----:B--2---:R-:W-:Y:S01]  /*0f00*/  IMAD.MOV R15, RZ, RZ, -R9 ;  /* 0x000000ffff0f7224 */ /* 0x004fe200078e0a09 */
[----:B------:R-:W-:Y:S01]  /*0f10*/  LOP3.LUT R10, R6, 0x30, R0, 0x48, !PT ;  /* 0x00000030060a7812 */ /* 0x000fe200078e4800 */
[----:B------:R-:W-:Y:S01]  /*0f20*/  IMAD.HI.U32 R7, R7, R11, RZ ;  /* 0x0000000b07077227 */ /* 0x000fe200078e00ff */
[----:B------:R-:W-:Y:S02]  /*0f30*/  LEA.HI R6, R27, R28, RZ, 0x1b ;  /* 0x0000001c1b067211 */ /* 0x000fe400078fd8ff */
[----:B------:R-:W-:Y:S01]  /*0f40*/  IADD3 R3, PT, PT, R10, R8, R3 ;  /* 0x000000080a037210 */ /* 0x000fe20007ffe003 */
[----:B------:R-:W-:Y:S01]  /*0f50*/  IMAD.MOV R12, RZ, RZ, -R7 ;  /* 0x000000ffff0c7224 */ /* 0x000fe200078e0a07 */
[C---:B------:R-:W-:Y:S01]  /*0f60*/  LOP3.LUT R17, R13.reuse, 0xe0, RZ, 0xfc, !PT ;  /* 0x000000e00d117812 */ /* 0x040fe200078efcff */
[C---:B------:R-:W-:Y:S01]  /*0f70*/  VIADD R7, R6.reuse, 0xf0 ;  /* 0x000000f006077836 */ /* 0x040fe20000000000 */
[----:B------:R-:W-:Y:S01]  /*0f80*/  LOP3.LUT R29, R13, 0x80, RZ, 0xfc, !PT ;  /* 0x000000800d1d7812 */ /* 0x000fe200078efcff */
[----:B------:R0:W-:Y:S01]  /*0f90*/  STL [R1+0x450], R3 ;  /* 0x0004500301007387 */ /* 0x0001e20000100800 */
[----:B------:R-:W-:Y:S01]  /*0fa0*/  IMAD.MOV.U32 R8, RZ, RZ, RZ ;  /* 0x000000ffff087224 */ /* 0x000fe200078e00ff */
[----:B------:R-:W-:Y:S01]  /*0fb0*/  IABS R19, R17 ;  /* 0x0000001100137213 */ /* 0x000fe20000000000 */
[C---:B------:R-:W-:Y:S01]  /*0fc0*/  VIADD R21, R6.reuse, 0x70 ;  /* 0x0000007006157836 */ /* 0x040fe20000000000 */
[----:B------:R-:W-:Y:S01]  /*0fd0*/  ISETP.GE.AND P0, PT, R7, RZ, PT ;  /* 0x000000ff0700720c */ /* 0x000fe20003f06270 */
[----:B------:R-:W-:Y:S01]  /*0fe0*/  VIADD R24, R6, 0x30 ;  /* 0x0000003006187836 */ /* 0x000fe20000000000 */
[----:B------:R-:W-:Y:S01]  /*0ff0*/  IABS R10, R7 ;  /* 0x00000007000a7213 */ /* 0x000fe20000000000 */
[----:B------:R-:W-:Y:S01]  /*1000*/  IMAD R7, R15, R2, RZ ;  /* 0x000000020f077224 */ /* 0x000fe200078e02ff */
[----:B------:R-:W-:Y:S01]  /*1010*/  LOP3.LUT R15, R13, 0xc0, RZ, 0xfc, !PT ;  /* 0x000000c00d0f7812 */ /* 0x000fe200078efcff */
[----:B0-----:R-:W-:Y:S01]  /*1020*/  IMAD R3, R18, R12, R11 ;  /* 0x0000000c12037224 */ /* 0x001fe200078e020b */
[----:B------:R-:W-:Y:S01]  /*1030*/  IABS R22, R29 ;  /* 0x0000001d00167213 */ /* 0x000fe20000000000 */
[----:B------:R-:W-:Y:S01]  /*1040*/  IMAD.HI.U32 R12, R9, R7, R8 ;  /* 0x00000007090c7227 */ /* 0x000fe200078e0008 */
[----:B------:R-:W-:-:S02]  /*1050*/  IABS R11, R15 ;  /* 0x0000000f000b7213 */ /* 0x000fc40000000000 */
[----:B------:R-:W-:Y:S01]  /*1060*/  ISETP.GT.U32.AND P1, PT, R18, R3, PT ;  /* 0x000000031200720c */ /* 0x000fe20003f24070 */
[----:B------:R-:W-:Y:S01]  /*1070*/  VIADD R8, R6, 0xd0 ;  /* 0x000000d006087836 */ /* 0x000fe20000000000 */
[----:B------:R-:W-:Y:S01]  /*1080*/  LOP3.LUT R25, R13, 0x40, RZ, 0xfc, !PT ;  /* 0x000000400d197812 */ /* 0x000fe200078efcff */
[----:B------:R-:W-:Y:S01]  /*1090*/  IMAD.MOV.U32 R7, RZ, RZ, R10 ;  /* 0x000000ffff077224 */ /* 0x000fe200078e000a */
[----:B------:R-:W-:Y:S01]  /*10a0*/  IABS R27, R24 ;  /* 0x00000018001b7213 */ /* 0x000fe20000000000 */
[----:B------:R-:W-:Y:S01]  /*10b0*/  IMAD.HI.U32 R14, R12, R19, RZ ;  /* 0x000000130c0e7227 */ /* 0x000fe200078e00ff */
[----:B------:R-:W-:Y:S02]  /*10c0*/  ISETP.GE.AND P5, PT, R8, RZ, PT ;  /* 0x000000ff0800720c */ /* 0x000fe40003fa6270 */
[----:B------:R-:W-:Y:S01]  /*10d0*/  IABS R9, R8 ;  /* 0x0000000800097213 */ /* 0x000fe20000000000 */
[----:B------:R-:W-:-:S04]  /*10e0*/  IMAD.HI.U32 R8, R12, R7, RZ ;  /* 0x000000070c087227 */ /* 0x000fc800078e00ff */
[----:B------:R-:W-:Y:S02]  /*10f0*/  @!P1 IMAD.IADD R3, R3, 0x1, -R18 ;  /* 0x0000000103039824 */ /* 0x000fe400078e0a12 */
[----:B------:R-:W-:Y:S02]  /*1100*/  IMAD.MOV R16, RZ, RZ, -R8 ;  /* 0x000000ffff107224 */ /* 0x000fe400078e0a08 */
[----:B------:R-:W-:Y:S01]  /*1110*/  IMAD.MOV R14, RZ, RZ, -R14 ;  /* 0x000000ffff0e7224 */ /* 0x000fe200078e0a0e */
[----:B------:R-:W-:Y:S01]  /*1120*/  ISETP.GT.U32.AND P1, PT, R18, R3, PT ;  /* 0x000000031200720c */ /* 0x000fe20003f24070 */
[C---:B------:R-:W-:Y:S02]  /*1130*/  IMAD R7, R2.reuse, R16, R7 ;  /* 0x0000001002077224 */ /* 0x040fe400078e0207 */
[----:B------:R-:W-:Y:S02]  /*1140*/  IMAD R14, R2, R14, R19 ;  /* 0x0000000e020e7224 */ /* 0x000fe400078e0213 */
[----:B------:R-:W-:Y:S01]  /*1150*/  IMAD.HI.U32 R10, R12, R9, RZ ;  /* 0x000000090c0a7227 */ /* 0x000fe200078e00ff */
[----:B------:R-:W-:-:S03]  /*1160*/  ISETP.GT.U32.AND P2, PT, R2, R7, PT ;  /* 0x000000070200720c */ /* 0x000fc60003f44070 */
[----:B------:R-:W-:Y:S02]  /*1170*/  VIADD R16, R6, 0xb0 ;  /* 0x000000b006107836 */ /* 0x000fe40000000000 */
[----:B------:R-:W-:-:S03]  /*1180*/  IMAD.HI.U32 R8, R12, R11, RZ ;  /* 0x0000000b0c087227 */ /* 0x000fc600078e00ff */
[----:B------:R-:W-:Y:S01]  /*1190*/  IABS R19, R16 ;  /* 0x0000001000137213 */ /* 0x000fe20000000000 */
[----:B------:R-:W-:Y:S01]  /*11a0*/  @!P1 IMAD.IADD R3, R3, 0x1, -R18 ;  /* 0x0000000103039824 */ /* 0x000fe200078e0a12 */
[C---:B------:R-:W-:Y:S01]  /*11b0*/  ISETP.GT.U32.AND P1, PT, R2.reuse, R14, PT ;  /* 0x0000000e0200720c */ /* 0x040fe20003f24070 */
[----:B------:R-:W-:Y:S02]  /*11c0*/  IMAD.MOV R10, RZ, RZ, -R10 ;  /* 0x000000ffff0a7224 */ /* 0x000fe400078e0a0a */
[----:B------:R-:W-:Y:S02]  /*11d0*/  IMAD.MOV R8, RZ, RZ, -R8 ;  /* 0x000000ffff087224 */ /* 0x000fe400078e0a08 */
[----:B------:R-:W-:Y:S02]  /*11e0*/  IMAD R9, R2, R10, R9 ;  /* 0x0000000a02097224 */ /* 0x000fe400078e0209 */
[--C-:B------:R-:W-:Y:S01]  /*11f0*/  @!P2 IMAD.IADD R7, R7, 0x1, -R2.reuse ;  /* 0x000000010707a824 */ /* 0x100fe200078e0a02 */
[----:B------:R-:W-:Y:S01]  /*1200*/  ISETP.NE.AND P2, PT, R4, RZ, PT ;  /* 0x000000ff0400720c */ /* 0x000fe20003f45270 */
[C---:B------:R-:W-:Y:S01]  /*1210*/  IMAD R10, R2.reuse, R8, R11 ;  /* 0x00000008020a7224 */ /* 0x040fe200078e020b */
[----:B------:R-:W-:Y:S01]  /*1220*/  ISETP.GT.U32.AND P6, PT, R2, R9, PT ;  /* 0x000000090200720c */ /* 0x000fe20003fc4070 */
[----:B------:R-:W-:Y:S01]  /*1230*/  IMAD.MOV.U32 R11, RZ, RZ, R19 ;  /* 0x000000ffff0b7224 */ /* 0x000fe200078e0013 */
[----:B------:R-:W-:Y:S01]  /*1240*/  LOP3.LUT R8, R13, 0xa0, RZ, 0xfc, !PT ;  /* 0x000000a00d087812 */ /* 0x000fe200078efcff */
[----:B------:R-:W-:Y:S01]  /*1250*/  @!P1 IMAD.IADD R14, R14, 0x1, -R2 ;  /* 0x000000010e0e9824 */ /* 0x000fe200078e0a02 */
[----:B------:R-:W-:Y:S01]  /*1260*/  ISETP.GT.U32.AND P1, PT, R2, R7, PT ;  /* 0x000000070200720c */ /* 0x000fe20003f24070 */
[----:B------:R-:W-:Y:S01]  /*1270*/  IMAD.HI.U32 R18, R12, R11, RZ ;  /* 0x0000000b0c127227 */ /* 0x000fe200078e00ff */
[----:B------:R-:W-:-:S02]  /*1280*/  ISETP.GT.U32.AND P3, PT, R2, R10, PT ;  /* 0x0000000a0200720c */ /* 0x000fc40003f64070 */
[----:B------:R-:W-:Y:S01]  /*1290*/  IABS R20, R8 ;  /* 0x0000000800147213 */ /* 0x000fe20000000000 */
[----:B------:R-:W-:Y:S02]  /*12a0*/  IMAD.MOV R18, RZ, RZ, -R18 ;  /* 0x000000ffff127224 */ /* 0x000fe400078e0a12 */
[----:B------:R-:W-:Y:S02]  /*12b0*/  VIADD R19, R6, 0x90 ;  /* 0x0000009006137836 */ /* 0x000fe40000000000 */
[C---:B------:R-:W-:Y:S02]  /*12c0*/  IMAD R11, R2.reuse, R18, R11 ;  /* 0x00000012020b7224 */ /* 0x040fe400078e020b */
[--C-:B------:R-:W-:Y:S01]  /*12d0*/  @!P6 IMAD.IADD R9, R9, 0x1, -R2.reuse ;  /* 0x000000010909e824 */ /* 0x100fe200078e0a02 */
[----:B------:R-:W-:Y:S01]  /*12e0*/  IABS R23, R19 ;  /* 0x0000001300177213 */ /* 0x000fe20000000000 */
[--C-:B------:R-:W-:Y:S01]  /*12f0*/  @!P1 IMAD.IADD R7, R7, 0x1, -R2.reuse ;  /* 0x0000000107079824 */ /* 0x100fe200078e0a02 */
[C---:B------:R-:W-:Y:S01]  /*1300*/  ISETP.GT.U32.AND P1, PT, R2.reuse, R11, PT ;  /* 0x0000000b0200720c */ /* 0x040fe20003f24070 */
[----:B------:R-:W-:Y:S01]  /*1310*/  @!P4 IMAD.MOV R3, RZ, RZ, -R3 ;  /* 0x000000ffff03c224 */ /* 0x000fe200078e0a03 */
[----:B------:R-:W-:Y:S01]  /*1320*/  ISETP.GT.U32.AND P4, PT, R2, R14, PT ;  /* 0x0000000e0200720c */ /* 0x000fe20003f84070 */
[----:B------:R-:W-:Y:S01]  /*1330*/  @!P3 IMAD.IADD R10, R10, 0x1, -R2 ;  /* 0x000000010a0ab824 */ /* 0x000fe200078e0a02 */
[----:B------:R-:W-:Y:S01]  /*1340*/  ISETP.GT.U32.AND P3, PT, R2, R9, PT ;  /* 0x000000090200720c */ /* 0x000fe20003f64070 */
[----:B------:R-:W-:Y:S01]  /*1350*/  IMAD.HI.U32 R18, R12, R20, RZ ;  /* 0x000000140c127227 */ /* 0x000fe200078e00ff */
[----:B------:R-:W-:-:S02]  /*1360*/  @!P2 LOP3.LUT R3, RZ, R4, RZ, 0x33, !PT ;  /* 0x00000004ff03a212 */ /* 0x000fc400078e33ff */
[----:B------:R-:W-:Y:S01]  /*1370*/  ISETP.GT.U32.AND P6, PT, R2, R10, PT ;  /* 0x0000000a0200720c */ /* 0x000fe20003fc4070 */
[----:B------:R-:W-:Y:S01]  /*1380*/  IMAD.HI.U32 R4, R12, R23, RZ ;  /* 0x000000170c047227 */ /* 0x000fe200078e00ff */
[----:B------:R-:W-:Y:S02]  /*1390*/  ISETP.GE.AND P2, PT, R16, RZ, PT ;  /* 0x000000ff1000720c */ /* 0x000fe40003f46270 */
[----:B------:R-:W-:Y:S01]  /*13a0*/  IABS R16, R21 ;  /* 0x0000001500107213 */ /* 0x000fe20000000000 */
[----:B------:R-:W-:Y:S02]  /*13b0*/  @!P1 IMAD.IADD R11, R11, 0x1, -R2 ;  /* 0x000000010b0b9824 */ /* 0x000fe400078e0a02 */
[----:B------:R-:W-:Y:S02]  /*13c0*/  IMAD.MOV R4, RZ, RZ, -R4 ;  /* 0x000000ffff047224 */ /* 0x000fe400078e0a04 */
[----:B------:R-:W-:Y:S01]  /*13d0*/  @!P4 IMAD.IADD R14, R14, 0x1, -R2 ;  /* 0x000000010e0ec824 */ /* 0x000fe200078e0a02 */
[C---:B------:R-:W-:Y:S01]  /*13e0*/  ISETP.GT.U32.AND P1, PT, R2.reuse, R11, PT ;  /* 0x0000000b0200720c */ /* 0x040fe20003f24070 */
[C---:B------:R-:W-:Y:S01]  /*13f0*/  IMAD R23, R2.reuse, R4, R23 ;  /* 0x0000000402177224 */ /* 0x040fe200078e0217 */
[----:B------:R-:W-:Y:S01]  /*1400*/  ISETP.GE.AND P4, PT, R17, RZ, PT ;  /* 0x000000ff1100720c */ /* 0x000fe20003f86270 */
[----:B------:R-:W-:Y:S01]  /*1410*/  IMAD.MOV R19, RZ, RZ, -R18 ;  /* 0x000000ffff137224 */ /* 0x000fe200078e0a12 */
[----:B------:R-:W-:Y:S01]  /*1420*/  LOP3.LUT R17, R13, 0x60, RZ, 0xfc, !PT ;  /* 0x000000600d117812 */ /* 0x000fe200078efcff */
[----:B------:R-:W-:Y:S01]  /*1430*/  @!P3 IMAD.IADD R9, R9, 0x1, -R2 ;  /* 0x000000010909b824 */ /* 0x000fe200078e0a02 */
[----:B------:R-:W-:Y:S01]  /*1440*/  ISETP.GE.AND P3, PT, R15, RZ, PT ;  /* 0x000000ff0f00720c */ /* 0x000fe20003f66270 */
[----:B------:R-:W-:Y:S01]  /*1450*/  IMAD R20, R2, R19, R20 ;  /* 0x0000001302147224 */ /* 0x000fe200078e0214 */
[----:B------:R-:W-:Y:S01]  /*1460*/  IABS R15, R17 ;  /* 0x00000011000f7213 */ /* 0x000fe20000000000 */
[----:B------:R-:W-:-:S04]  /*1470*/  IMAD.HI.U32 R19, R12, R16, RZ ;  /* 0x000000100c137227 */ /* 0x000fc800078e00ff */
[--C-:B------:R-:W-:Y:S01]  /*1480*/  @!P1 IMAD.IADD R11, R11, 0x1, -R2.reuse ;  /* 0x000000010b0b9824 */ /* 0x100fe200078e0a02 */
[----:B------:R-:W-:Y:S01]  /*1490*/  ISETP.GT.U32.AND P1, PT, R2, R23, PT ;  /* 0x000000170200720c */ /* 0x000fe20003f24070 */
[----:B------:R-:W-:Y:S01]  /*14a0*/  @!P6 IMAD.IADD R10, R10, 0x1, -R2 ;  /* 0x000000010a0ae824 */ /* 0x000fe200078e0a02 */
[----:B------:R-:W-:Y:S01]  /*14b0*/  ISETP.GT.U32.AND P6, PT, R2, R20, PT ;  /* 0x000000140200720c */ /* 0x000fe20003fc4070 */
[----:B------:R-:W-:Y:S02]  /*14c0*/  VIADD R4, R6, 0x50 ;  /* 0x0000005006047836 */ /* 0x000fe40000000000 */
[----:B------:R-:W-:Y:S02]  /*14d0*/  IMAD.MOV R19, RZ, RZ, -R19 ;  /* 0x000000ffff137224 */ /* 0x000fe400078e0a13 */
[----:B------:R-:W-:Y:S01]  /*14e0*/  IMAD.HI.U32 R18, R12, R15, RZ ;  /* 0x0000000f0c127227 */ /* 0x000fe200078e00ff */
[----:B------:R-:W-:-:S03]  /*14f0*/  IABS R4, R4 ;  /* 0x0000000400047213 */ /* 0x000fc60000000000 */
[C---:B------:R-:W-:Y:S01]  /*1500*/  IMAD R16, R2.reuse, R19, R16 ;  /* 0x0000001302107224 */ /* 0x040fe200078e0210 */
[----:B------:R-:W-:Y:S01]  /*1510*/  IABS R19, R25 ;  /* 0x0000001900137213 */ /* 0x000fe20000000000 */
[----:B------:R-:W-:Y:S02]  /*1520*/  IMAD.MOV R18, RZ, RZ, -R18 ;  /* 0x000000ffff127224 */ /* 0x000fe400078e0a12 */
[----:B------:R-:W-:Y:S01]  /*1530*/  @!P1 IMAD.IADD R23, R23, 0x1, -R2 ;  /* 0x0000000117179824 */ /* 0x000fe200078e0a02 */
[C---:B------:R-:W-:Y:S01]  /*1540*/  ISETP.GT.U32.AND P1, PT, R2.reuse, R16, PT ;  /* 0x000000100200720c */ /* 0x040fe20003f24070 */
[----:B------:R-:W-:Y:S02]  /*1550*/  IMAD R15, R2, R18, R15 ;  /* 0x00000012020f7224 */ /* 0x000fe400078e020f */
[----:B------:R-:W-:-:S04]  /*1560*/  IMAD.HI.U32 R18, R12, R4, RZ ;  /* 0x000000040c127227 */ /* 0x000fc800078e00ff */
[----:B------:R-:W-:Y:S02]  /*1570*/  @!P6 IMAD.IADD R20, R20, 0x1, -R2 ;  /* 0x000000011414e824 */ /* 0x000fe400078e0a02 */
[----:B------:R-:W-:Y:S02]  /*1580*/  IMAD.MOV R18, RZ, RZ, -R18 ;  /* 0x000000ffff127224 */ /* 0x000fe400078e0a12 */
[----:B------:R-:W-:Y:S01]  /*1590*/  IMAD.HI.U32 R21, R12, R22, RZ ;  /* 0x000000160c157227 */ /* 0x000fe200078e00ff */
[----:B------:R-:W-:-:S03]  /*15a0*/  ISETP.GT.U32.AND P6, PT, R2, R20, PT ;  /* 0x000000140200720c */ /* 0x000fc60003fc4070 */
[----:B------:R-:W-:Y:S02]  /*15b0*/  IMAD R4, R2, R18, R4 ;  /* 0x0000001202047224 */ /* 0x000fe400078e0204 */
[----:B------:R-:W-:Y:S02]  /*15c0*/  @!P1 IMAD.IADD R16, R16, 0x1, -R2 ;  /* 0x0000000110109824 */ /* 0x000fe400078e0a02 */
[----:B------:R-:W-:Y:S01]  /*15d0*/  IMAD.MOV R21, RZ, RZ, -R21 ;  /* 0x000000ffff157224 */ /* 0x000fe200078e0a15 */
[----:B------:R-:W-:Y:S01]  /*15e0*/  ISETP.GT.U32.AND P1, PT, R2, R4, PT ;  /* 0x000000040200720c */ /* 0x000fe20003f24070 */
[----:B------:R-:W-:-:S04]  /*15f0*/  IMAD.HI.U32 R26, R12, R27, RZ ;  /* 0x0000001b0c1a7227 */ /* 0x000fc800078e00ff */
[----:B------:R-:W-:Y:S02]  /*1600*/  IMAD R22, R2, R21, R22 ;  /* 0x0000001502167224 */ /* 0x000fe400078e0216 */
[--C-:B------:R-:W-:Y:S02]  /*1610*/  @!P6 IMAD.IADD R20, R20, 0x1, -R2.reuse ;  /* 0x000000011414e824 */ /* 0x100fe400078e0a02 */
[----:B------:R-:W-:Y:S01]  /*1620*/  VIADD R21, R6, 0x10 ;  /* 0x0000001006157836 */ /* 0x000fe20000000000 */
[----:B------:R-:W-:Y:S01]  /*1630*/  ISETP.GT.U32.AND P6, PT, R2, R22, PT ;  /* 0x000000160200720c */ /* 0x000fe20003fc4070 */
[----:B------:R-:W-:Y:S01]  /*1640*/  IMAD.MOV.U32 R6, RZ, RZ, R19 ;  /* 0x000000ffff067224 */ /* 0x000fe200078e0013 */
[----:B------:R-:W-:Y:S01]  /*1650*/  LOP3.LUT R19, R13, 0x20, RZ, 0xfc, !PT ;  /* 0x000000200d137812 */ /* 0x000fe200078efcff */
[----:B------:R-:W-:Y:S01]  /*1660*/  @!P1 IMAD.IADD R4, R4, 0x1, -R2 ;  /* 0x0000000104049824 */ /* 0x000fe200078e0a02 */
[----:B------:R-:W-:Y:S01]  /*1670*/  ISETP.GE.AND P1, PT, R8, RZ, PT ;  /* 0x000000ff0800720c */ /* 0x000fe20003f26270 */
[----:B------:R-:W-:Y:S01]  /*1680*/  IMAD.MOV R26, RZ, RZ, -R26 ;  /* 0x000000ffff1a7224 */ /* 0x000fe200078e0a1a */
[----:B------:R-:W0:Y:S01]  /*1690*/  S2R R8, SR_TID.X ;  /* 0x0000000000087919 */ /* 0x000e220000002100 */
[----:B------:R-:W-:Y:S01]  /*16a0*/  IABS R18, R21 ;  /* 0x0000001500127213 */ /* 0x000fe20000000000 */
[----:B------:R-:W-:Y:S01]  /*16b0*/  IMAD.HI.U32 R21, R12, R6, RZ ;  /* 0x000000060c157227 */ /* 0x000fe200078e00ff */
[----:B------:R-:W-:-:S03]  /*16c0*/  IABS R19, R19 ;  /* 0x0000001300137213 */ /* 0x000fc60000000000 */
[----:B------:R-:W-:Y:S02]  /*16d0*/  IMAD R26, R2, R26, R27 ;  /* 0x0000001a021a7224 */ /* 0x000fe400078e021b */
[----:B------:R-:W-:Y:S01]  /*16e0*/  @!P6 IMAD.IADD R22, R22, 0x1, -R2 ;  /* 0x000000011616e824 */ /* 0x000fe200078e0a02 */
[C---:B------:R-:W-:Y:S01]  /*16f0*/  ISETP.GT.U32.AND P6, PT, R2.reuse, R15, PT ;  /* 0x0000000f0200720c */ /* 0x040fe20003fc4070 */
[----:B------:R-:W1:Y:S01]  /*1700*/  S2R R27, SR_TID.X ;  /* 0x00000000001b7919 */ /* 0x000e620000002100 */
[----:B------:R-:W-:Y:S02]  /*1710*/  IMAD.MOV R21, RZ, RZ, -R21 ;  /* 0x000000ffff157224 */ /* 0x000fe400078e0a15 */
[----:B------:R-:W-:Y:S01]  /*1720*/  @!P5 IMAD.MOV R9, RZ, RZ, -R9 ;  /* 0x000000ffff09d224 */ /* 0x000fe200078e0a09 */
[C---:B------:R-:W-:Y:S01]  /*1730*/  ISETP.GT.U32.AND P5, PT, R2.reuse, R16, PT ;  /* 0x000000100200720c */ /* 0x040fe20003fa4070 */
[----:B------:R-:W-:Y:S01]  /*1740*/  IMAD R6, R2, R21, R6 ;  /* 0x0000001502067224 */ /* 0x000fe200078e0206 */
[----:B------:R-:W-:Y:S01]  /*1750*/  IABS R21, R13 ;  /* 0x0000000d00157213 */ /* 0x000fe20000000000 */
[----:B------:R-:W-:-:S02]  /*1760*/  @!P2 IMAD.MOV R11, RZ, RZ, -R11 ;  /* 0x000000ffff0ba224 */ /* 0x000fc400078e0a0b */
[----:B------:R-:W-:-:S04]  /*1770*/  IMAD.HI.U32 R24, R12, R19, RZ ;  /* 0x000000130c187227 */ /* 0x000fc800078e00ff */
[----:B------:R-:W-:Y:S01]  /*1780*/  @!P6 IMAD.IADD R15, R15, 0x1, -R2 ;  /* 0x000000010f0fe824 */ /* 0x000fe200078e0a02 */
[----:B------:R-:W-:Y:S01]  /*1790*/  ISETP.GT.U32.AND P6, PT, R2, R6, PT ;  /* 0x000000060200720c */ /* 0x000fe20003fc4070 */
[----:B------:R-:W-:Y:S02]  /*17a0*/  IMAD.MOV R24, RZ, RZ, -R24 ;  /* 0x000000ffff187224 */ /* 0x000fe400078e0a18 */
[----:B------:R-:W-:Y:S02]  /*17b0*/  @!P5 IMAD.IADD R16, R16, 0x1, -R2 ;  /* 0x000000011010d824 */ /* 0x000fe400078e0a02 */
[----:B------:R-:W-:Y:S02]  /*17c0*/  IMAD R19, R2, R24, R19 ;  /* 0x0000001802137224 */ /* 0x000fe400078e0213 */
[----:B------:R-:W-:Y:S01]  /*17d0*/  @!P4 IMAD.MOV R14, RZ, RZ, -R14 ;  /* 0x000000ffff0ec224 */ /* 0x000fe200078e0a0e */
[----:B0-----:R-:W-:Y:S01]  /*17e0*/  LEA.HI R8, R8, R28, RZ, 0x1b ;  /* 0x0000001c08087211 */ /* 0x001fe200078fd8ff */
[----:B------:R-:W-:Y:S01]  /*17f0*/  IMAD.HI.U32 R25, R12, R18, RZ ;  /* 0x000000120c197227 */ /* 0x000fe200078e00ff */
[----:B------:R-:W-:-:S03]  /*1800*/  ISETP.GT.U32.AND P4, PT, R2, R22, PT ;  /* 0x000000160200720c */ /* 0x000fc60003f84070 */
[----:B------:R-:W-:Y:S01]  /*1810*/  @!P6 IMAD.IADD R6, R6, 0x1, -R2 ;  /* 0x000000010606e824 */ /* 0x000fe200078e0a02 */
[----:B------:R-:W-:Y:S01]  /*1820*/  ISETP.GT.U32.AND P6, PT, R2, R4, PT ;  /* 0x000000040200720c */ /* 0x000fe20003fc4070 */
[----:B------:R-:W-:Y:S02]  /*1830*/  VIADD R8, R8, 0x90 ;  /* 0x0000009008087836 */ /* 0x000fe40000000000 */
[----:B------:R-:W-:Y:S01]  /*1840*/  IMAD.HI.U32 R12, R12, R21, RZ ;  /* 0x000000150c0c7227 */ /* 0x000fe200078e00ff */
[----:B------:R-:W-:Y:S02]  /*1850*/  ISETP.GT.U32.AND P2, PT, R2, R6, PT ;  /* 0x000000060200720c */ /* 0x000fe40003f44070 */
[----:B------:R-:W-:Y:S01]  /*1860*/  ISETP.GE.AND P5, PT, R8, RZ, PT ;  /* 0x000000ff0800720c */ /* 0x000fe20003fa6270 */
[----:B------:R-:W-:Y:S01]  /*1870*/  @!P0 IMAD.MOV R7, RZ, RZ, -R7 ;  /* 0x000000ffff078224 */ /* 0x000fe200078e0a07 */
[CC--:B-1----:R-:W-:Y:S01]  /*1880*/  LEA.HI R8, R27.reuse, R28.reuse, RZ, 0x1b ;  /* 0x0000001c1b087211 */ /* 0x0c2fe200078fd8ff */
[----:B------:R-:W-:Y:S01]  /*1890*/  IMAD.MOV R12, RZ, RZ, -R12 ;  /* 0x000000ffff0c7224 */ /* 0x000fe200078e0a0c */
[----:B------:R-:W-:Y:S01]  /*18a0*/  LEA.HI R27, R27, R28, RZ, 0x1b ;  /* 0x0000001c1b1b7211 */ /* 0x000fe200078fd8ff */
[----:B------:R-:W-:Y:S01]  /*18b0*/  @!P3 IMAD.MOV R10, RZ, RZ, -R10 ;  /* 0x000000ffff0ab224 */ /* 0x000fe200078e0a0a */
[----:B------:R-:W-:Y:S01]  /*18c0*/  ISETP.GT.U32.AND P0, PT, R2, R23, PT ;  /* 0x000000170200720c */ /* 0x000fe20003f04070 */
[----:B------:R-:W-:Y:S01]  /*18d0*/  VIADD R8, R8, 0x70 ;  /* 0x0000007008087836 */ /* 0x000fe20000000000 */
[----:B------:R-:W-:Y:S01]  /*18e0*/  ISETP.GT.U32.AND P3, PT, R2, R15, PT ;  /* 0x0000000f0200720c */ /* 0x000fe20003f64070 */
[----:B------:R-:W-:-:S02]  /*18f0*/  VIADD R27, R27, 0x50 ;  /* 0x000000501b1b7836 */ /* 0x000fc40000000000 */
[--C-:B------:R-:W-:Y:S02]  /*1900*/  @!P2 IMAD.IADD R6, R6, 0x1, -R2.reuse ;  /* 0x000000010606a824 */ /* 0x100fe400078e0a02 */
[----:B------:R-:W-:Y:S01]  /*1910*/  @!P6 IMAD.IADD R4, R4, 0x1, -R2 ;  /* 0x000000010404e824 */ /* 0x000fe200078e0a02 */
[----:B------:R-:W-:Y:S01]  /*1920*/  ISETP.GE.AND P2, PT, R27, RZ, PT ;  /* 0x000000ff1b00720c */ /* 0x000fe20003f46270 */
[----:B------:R-:W-:Y:S01]  /*1930*/  IMAD.MOV R25, RZ, RZ, -R25 ;  /* 0x000000ffff197224 */ /* 0x000fe200078e0a19 */
[----:B------:R-:W0:Y:S01]  /*1940*/  S2R R27, SR_TID.X ;  /* 0x00000000001b7919 */ /* 0x000e220000002100 */
[----:B------:R-:W-:Y:S01]  /*1950*/  ISETP.GE.AND P6, PT, R8, RZ, PT ;  /* 0x000000ff0800720c */ /* 0x000fe20003fc6270 */
[----:B------:R-:W-:Y:S01]  /*1960*/  @!P1 IMAD.MOV R20, RZ, RZ, -R20 ;  /* 0x000000ffff149224 */ /* 0x000fe200078e0a14 */
[C---:B------:R-:W-:Y:S01]  /*1970*/  ISETP.GT.U32.AND P1, PT, R2.reuse, R26, PT ;  /* 0x0000001a0200720c */ /* 0x040fe20003f24070 */
[----:B------:R-:W1:Y:S01]  /*1980*/  S2R R8, SR_TID.X ;  /* 0x0000000000087919 */ /* 0x000e620000002100 */
[----:B------:R-:W-:-:S02]  /*1990*/  IMAD R12, R2, R12, R21 ;  /* 0x0000000c020c7224 */ /* 0x000fc400078e0215 */
[----:B------:R-:W-:Y:S02]  /*19a0*/  IMAD R18, R2, R25, R18 ;  /* 0x0000001902127224 */ /* 0x000fe400078e0212 */
[--C-:B------:R-:W-:Y:S01]  /*19b0*/  @!P4 IMAD.IADD R22, R22, 0x1, -R2.reuse ;  /* 0x000000011616c824 */ /* 0x100fe200078e0a02 */
[----:B------:R-:W2:Y:S01]  /*19c0*/  S2R R25, SR_TID.X ;  /* 0x0000000000197919 */ /* 0x000ea20000002100 */
[C---:B------:R-:W-:Y:S01]  /*19d0*/  ISETP.GT.U32.AND P4, PT, R2.reuse, R12, PT ;  /* 0x0000000c0200720c */ /* 0x040fe20003f84070 */
[----:B------:R-:W-:Y:S01]  /*19e0*/  @!P0 IMAD.IADD R23, R23, 0x1, -R2 ;  /* 0x0000000117178824 */ /* 0x000fe200078e0a02 */
[C---:B------:R-:W-:Y:S01]  /*19f0*/  ISETP.GT.U32.AND P0, PT, R2.reuse, R18, PT ;  /* 0x000000120200720c */ /* 0x040fe20003f04070 */
[----:B------:R-:W-:Y:S02]  /*1a00*/  @!P6 IMAD.MOV R16, RZ, RZ, -R16 ;  /* 0x000000ffff10e224 */ /* 0x000fe400078e0a10 */
[--C-:B------:R-:W-:Y:S01]  /*1a10*/  @!P3 IMAD.IADD R15, R15, 0x1, -R2.reuse ;  /* 0x000000010f0fb824 */ /* 0x100fe200078e0a02 */
[----:B------:R-:W-:Y:S01]  /*1a20*/  ISETP.GT.U32.AND P3, PT, R2, R19, PT ;  /* 0x000000130200720c */ /* 0x000fe20003f64070 */
[----:B------:R-:W-:Y:S01]  /*1a30*/  @!P1 IMAD.IADD R26, R26, 0x1, -R2 ;  /* 0x000000011a1a9824 */ /* 0x000fe200078e0a02 */
[----:B------:R-:W-:Y:S01]  /*1a40*/  ISETP.GE.AND P1, PT, R29, RZ, PT ;  /* 0x000000ff1d00720c */ /* 0x000fe20003f26270 */
[----:B------:R-:W-:-:S04]  /*1a50*/  @!P5 IMAD.MOV R23, RZ, RZ, -R23 ;  /* 0x000000ffff17d224 */ /* 0x000fc800078e0a17 */
[--C-:B------:R-:W-:Y:S01]  /*1a60*/  @!P4 IMAD.IADD R12, R12, 0x1, -R2.reuse ;  /* 0x000000010c0cc824 */ /* 0x100fe200078e0a02 */
[----:B------:R-:W-:Y:S01]  /*1a70*/  ISETP.GE.AND P4, PT, R17, RZ, PT ;  /* 0x000000ff1100720c */ /* 0x000fe20003f86270 */
[----:B------:R-:W-:-:S03]  /*1a80*/  @!P0 IMAD.IADD R18, R18, 0x1, -R2 ;  /* 0x0000000112128824 */ /* 0x000fc600078e0a02 */
[C---:B------:R-:W-:Y:S01]  /*1a90*/  ISETP.GT.U32.AND P5, PT, R2.reuse, R12, PT ;  /* 0x0000000c0200720c */ /* 0x040fe20003fa4070 */
[----:B------:R-:W-:Y:S01]  /*1aa0*/  @!P3 IMAD.IADD R19, R19, 0x1, -R2 ;  /* 0x000000011313b824 */ /* 0x000fe200078e0a02 */
[C---:B------:R-:W-:Y:S01]  /*1ab0*/  ISETP.GT.U32.AND P3, PT, R2.reuse, R26, PT ;  /* 0x0000001a0200720c */ /* 0x040fe20003f64070 */
[----:B------:R-:W-:Y:S01]  /*1ac0*/  @!P1 IMAD.MOV R22, RZ, RZ, -R22 ;  /* 0x000000ffff169224 */ /* 0x000fe200078e0a16 */
[C---:B0-----:R-:W-:Y:S02]  /*1ad0*/  LEA.HI R24, R27.reuse, R28, RZ, 0x1b ;  /* 0x0000001c1b187211 */ /* 0x041fe400078fd8ff */
[----:B------:R-:W-:Y:S02]  /*1ae0*/  LOP3.LUT R27, R27, 0x7, RZ, 0xc0, !PT ;  /* 0x000000071b1b7812 */ /* 0x000fe400078ec0ff */
[----:B------:R-:W-:Y:S01]  /*1af0*/  ISETP.GT.U32.AND P1, PT, R2, R18, PT ;  /* 0x000000120200720c */ /* 0x000fe20003f24070 */
[----:B------:R-:W-:Y:S01]  /*1b00*/  VIADD R24, R24, 0x10 ;  /* 0x0000001018187836 */ /* 0x000fe20000000000 */
[----:B-1----:R-:W-:Y:S01]  /*1b10*/  LEA.HI R8, R8, R28, RZ, 0x1b ;  /* 0x0000001c08087211 */ /* 0x002fe200078fd8ff */
[----:B------:R-:W-:-:S02]  /*1b20*/  IMAD R17, R27, 0x410, RZ ;  /* 0x000004101b117824 */ /* 0x000fc400078e02ff */
[----:B------:R-:W-:Y:S01]  /*1b30*/  @!P4 IMAD.MOV R15, RZ, RZ, -R15 ;  /* 0x000000ffff0fc224 */ /* 0x000fe200078e0a0f */
[----:B------:R-:W-:Y:S01]  /*1b40*/  ISETP.GE.AND P6, PT, R24, RZ, PT ;  /* 0x000000ff1800720c */ /* 0x000fe20003fc6270 */
[----:B------:R-:W-:Y:S01]  /*1b50*/  VIADD R8, R8, 0x30 ;  /* 0x0000003008087836 */ /* 0x000fe20000000000 */
[----:B------:R-:W0:Y:S01]  /*1b60*/  S2R R24, SR_TID.X ;  /* 0x0000000000187919 */ /* 0x000e220000002100 */
[----:B------:R-:W-:Y:S02]  /*1b70*/  ISETP.GT.U32.AND P4, PT, R2, R19, PT ;  /* 0x000000130200720c */ /* 0x000fe40003f84070 */
[----:B--2---:R-:W-:Y:S01]  /*1b80*/  SHF.R.U32.HI R21, RZ, 0x2, R25 ;  /* 0x00000002ff157819 */ /* 0x004fe20000011619 */
[--C-:B------:R-:W-:Y:S01]  /*1b90*/  @!P3 IMAD.IADD R26, R26, 0x1, -R2.reuse ;  /* 0x000000011a1ab824 */ /* 0x100fe200078e0a02 */
[----:B------:R-:W-:Y:S02]  /*1ba0*/  ISETP.GE.AND P0, PT, R8, RZ, PT ;  /* 0x000000ff0800720c */ /* 0x000fe40003f06270 */
[----:B------:R-:W-:Y:S01]  /*1bb0*/  ISETP.GE.AND P3, PT, R13, RZ, PT ;  /* 0x000000ff0d00720c */ /* 0x000fe20003f66270 */
[--C-:B------:R-:W-:Y:S01]  /*1bc0*/  @!P1 IMAD.IADD R18, R18, 0x1, -R2.reuse ;  /* 0x0000000112129824 */ /* 0x100fe200078e0a02 */
[----:B------:R-:W-:Y:S01]  /*1bd0*/  LOP3.LUT R8, R21, 0x60, RZ, 0xc0, !PT ;  /* 0x0000006015087812 */ /* 0x000fe200078ec0ff */
[----:B------:R-:W-:-:S02]  /*1be0*/  @!P5 IMAD.IADD R12, R12, 0x1, -R2 ;  /* 0x000000010c0cd824 */ /* 0x000fc400078e0a02 */
[----:B------:R-:W-:Y:S01]  /*1bf0*/  IMAD.SHL.U32 R29, R25, 0x200, RZ ;  /* 0x00000200191d7824 */ /* 0x000fe200078e00ff */
[----:B------:R-:W-:Y:S02]  /*1c00*/  LOP3.LUT R8, R8, 0x10, R0, 0xf8, !PT ;  /* 0x0000001008087812 */ /* 0x000fe400078ef800 */
[----:B0-----:R-:W-:Y:S01]  /*1c10*/  SHF.R.U32.HI R27, RZ, 0x5, R24 ;  /* 0x00000005ff1b7819 */ /* 0x001fe20000011618 */
[----:B------:R-:W-:Y:S01]  /*1c20*/  @!P4 IMAD.IADD R19, R19, 0x1, -R2 ;  /* 0x000000011313c824 */ /* 0x000fe200078e0a02 */
[----:B------:R-:W-:-:S03]  /*1c30*/  SHF.R.U32.HI R24, RZ, 0x5, R24 ;  /* 0x00000005ff187819 */ /* 0x000fc60000011618 */
[----:B------:R-:W-:Y:S01]  /*1c40*/  @!P3 IMAD.MOV R12, RZ, RZ, -R12 ;  /* 0x000000ffff0cb224 */ /* 0x000fe200078e0a0c */
[----:B------:R-:W-:Y:S01]  /*1c50*/  SGXT.U32 R27, R27, 0x4 ;  /* 0x000000041b1b781a */ /* 0x000fe20000000000 */
[----:B------:R-:W-:Y:S01]  /*1c60*/  @!P2 IMAD.MOV R4, RZ, RZ, -R4 ;  /* 0x000000ffff04a224 */ /* 0x000fe200078e0a04 */
[----:B------:R-:W-:Y:S01]  /*1c70*/  SGXT.U32 R24, R24, 0x4 ;  /* 0x000000041818781a */ /* 0x000fe20000000000 */
[----:B------:R-:W-:Y:S01]  /*1c80*/  @!P0 IMAD.MOV R26, RZ, RZ, -R26 ;  /* 0x000000ffff1a8224 */ /* 0x000fe200078e0a1a */
[C---:B------:R-:W-:Y:S01]  /*1c90*/  LOP3.LUT R27, R28.reuse, R27, RZ, 0xfc, !PT ;  /* 0x0000001b1c1b7212 */ /* 0x040fe200078efcff */
[----:B------:R-:W-:Y:S01]  /*1ca0*/  @!P6 IMAD.MOV R18, RZ, RZ, -R18 ;  /* 0x000000ffff12e224 */ /* 0x000fe200078e0a12 */
[----:B------:R-:W-:Y:S01]  /*1cb0*/  LOP3.LUT R24, R28, R24, RZ, 0xfc, !PT ;  /* 0x000000181c187212 */ /* 0x000fe200078efcff */
[----:B------:R0:W5:Y:S01]  /*1cc0*/  LDL.LU R0, [R1+0x548] ;  /* 0x0005480001007983 */ /* 0x0001620000300800 */
[----:B------:R-:W-:Y:S02]  /*1cd0*/  LOP3.LUT R27, R27, 0x20, RZ, 0xfc, !PT ;  /* 0x000000201b1b7812 */ /* 0x000fe400078efcff */
[----:B------:R-:W-:-:S02]  /*1ce0*/  LOP3.LUT R24, R24, 0x40, RZ, 0xfc, !PT ;  /* 0x0000004018187812 */ /* 0x000fc400078efcff */
[----:B------:R-:W-:Y:S02]  /*1cf0*/  ISETP.GE.AND P5, PT, R27, RZ, PT ;  /* 0x000000ff1b00720c */ /* 0x000fe40003fa6270 */
[----:B------:R-:W-:Y:S02]  /*1d00*/  ISETP.GE.AND P1, PT, R24, RZ, PT ;  /* 0x000000ff1800720c */ /* 0x000fe40003f26270 */
[----:B------:R-:W-:Y:S02]  /*1d10*/  ISETP.NE.AND P4, PT, R5, RZ, PT ;  /* 0x000000ff0500720c */ /* 0x000fe40003f85270 */
[----:B------:R-:W-:Y:S02]  /*1d20*/  LOP3.LUT R2, RZ, R5, RZ, 0x33, !PT ;  /* 0x00000005ff027212 */ /* 0x000fe400078e33ff */
[----:B------:R-:W-:Y:S02]  /*1d30*/  LOP3.LUT R8, R17, R8, RZ, 0x3c, !PT ;  /* 0x0000000811087212 */ /* 0x000fe400078e3cff */
[----:B------:R-:W-:-:S02]  /*1d40*/  LOP3.LUT R29, R29, 0x2000, RZ, 0xc0, !PT ;  /* 0x000020001d1d7812 */ /* 0x000fc400078ec0ff */
[----:B------:R-:W-:Y:S01]  /*1d50*/  SEL R7, R2, R7, !P4 ;  /* 0x0000000702077207 */ /* 0x000fe20006000000 */
[----:B------:R-:W-:Y:S01]  /*1d60*/  @!P5 IMAD.MOV R19, RZ, RZ, -R19 ;  /* 0x000000ffff13d224 */ /* 0x000fe200078e0a13 */
[----:B------:R-:W-:Y:S01]  /*1d70*/  IADD3 R29, PT, PT, R8, UR5, R29 ;  /* 0x00000005081d7c10 */ /* 0x000fe2000fffe01d */
[----:B------:R-:W-:Y:S01]  /*1d80*/  @!P1 IMAD.MOV R6, RZ, RZ, -R6 ;  /* 0x000000ffff069224 */ /* 0x000fe200078e0a06 */
[C---:B------:R-:W-:Y:S02]  /*1d90*/  SEL R14, R2.reuse, R14, !P4 ;  /* 0x0000000e020e7207 */ /* 0x040fe40006000000 */
[C---:B------:R-:W-:Y:S01]  /*1da0*/  SEL R8, R2.reuse, R9, !P4 ;  /* 0x0000000902087207 */ /* 0x040fe20006000000 */
[----:B------:R-:W-:Y:S01]  /*1db0*/  IMAD R9, R7, UR6, RZ ;  /* 0x0000000607097c24 */ /* 0x000fe2000f8e02ff */
[----:B------:R-:W-:Y:S01]  /*1dc0*/  SEL R10, R2, R10, !P4 ;  /* 0x0000000a020a7207 */ /* 0x000fe20006000000 */
[----:B------:R-:W-:Y:S01]  /*1dd0*/  IMAD R14, R14, UR6, RZ ;  /* 0x000000060e0e7c24 */ /* 0x000fe2000f8e02ff */
[----:B------:R-:W-:Y:S01]  /*1de0*/  SEL R11, R2, R11, !P4 ;  /* 0x0000000b020b7207 */ /* 0x000fe20006000000 */
[----:B------:R-:W-:Y:S01]  /*1df0*/  IMAD R8, R8, UR6, RZ ;  /* 0x0000000608087c24 */ /* 0x000fe2000f8e02ff */
[----:B------:R-:W-:Y:S01]  /*1e00*/  SEL R16, R2, R16, !P4 ;  /* 0x0000001002107207 */ /* 0x000fe20006000000 */
[----:B------:R-:W-:Y:S01]  /*1e10*/  IMAD R7, R10, UR6, RZ ;  /* 0x000000060a077c24 */ /* 0x000fe2000f8e02ff */
[----:B------:R-:W-:-:S02]  /*1e20*/  SEL R12, R2, R12, !P4 ;  /* 0x0000000c020c7207 */ /* 0x000fc40006000000 */
[----:B------:R-:W-:Y:S01]  /*1e30*/  SEL R5, R2, R20, !P4 ;  /* 0x0000001402057207 */ /* 0x000fe20006000000 */
[----:B------:R-:W-:Y:S01]  /*1e40*/  IMAD R10, R16, UR6, RZ ;  /* 0x00000006100a7c24 */ /* 0x000fe2000f8e02ff */
[C---:B------:R-:W-:Y:S01]  /*1e50*/  SEL R13, R2.reuse, R6, !P4 ;  /* 0x00000006020d7207 */ /* 0x040fe20006000000 */
[----:B------:R-:W-:Y:S01]  /*1e60*/  IMAD R6, R11, UR6, RZ ;  /* 0x000000060b067c24 */ /* 0x000fe2000f8e02ff */
[----:B------:R-:W-:Y:S01]  /*1e70*/  SEL R23, R2, R23, !P4 ;  /* 0x0000001702177207 */ /* 0x000fe20006000000 */
[----:B------:R-:W-:Y:S01]  /*1e80*/  IMAD R11, R12, UR6, RZ ;  /* 0x000000060c0b7c24 */ /* 0x000fe2000f8e02ff */
[C---:B------:R-:W-:Y:S01]  /*1e90*/  SEL R22, R2.reuse, R22, !P4 ;  /* 0x0000001602167207 */ /* 0x040fe20006000000 */
[----:B------:R-:W-:Y:S01]  /*1ea0*/  IMAD R5, R5, UR6, RZ ;  /* 0x0000000605057c24 */ /* 0x000fe2000f8e02ff */
[C---:B------:R-:W-:Y:S01]  /*1eb0*/  SEL R15, R2.reuse, R15, !P4 ;  /* 0x0000000f020f7207 */ /* 0x040fe20006000000 */
[----:B------:R-:W-:Y:S01]  /*1ec0*/  IMAD R13, R13, UR6, RZ ;  /* 0x000000060d0d7c24 */ /* 0x000fe2000f8e02ff */
[----:B------:R-:W-:Y:S01]  /*1ed0*/  SEL R4, R2, R4, !P4 ;  /* 0x0000000402047207 */ /* 0x000fe20006000000 */
[----:B------:R-:W-:Y:S01]  /*1ee0*/  IMAD R22, R22, UR6, RZ ;  /* 0x0000000616167c24 */ /* 0x000fe2000f8e02ff */
[C---:B------:R-:W-:Y:S01]  /*1ef0*/  SEL R26, R2.reuse, R26, !P4 ;  /* 0x0000001a021a7207 */ /* 0x040fe20006000000 */
[----:B------:R-:W-:Y:S01]  /*1f00*/  IMAD R17, R15, UR6, RZ ;  /* 0x000000060f117c24 */ /* 0x000fe2000f8e02ff */
[----:B------:R-:W-:Y:S01]  /*1f10*/  SEL R18, R2, R18, !P4 ;  /* 0x0000001202127207 */ /* 0x000fe20006000000 */
[----:B------:R-:W-:Y:S01]  /*1f20*/  IMAD R15, R4, UR6, RZ ;  /* 0x00000006040f7c24 */ /* 0x000fe2000f8e02ff */
[----:B------:R-:W-:Y:S01]  /*1f30*/  SEL R19, R2, R19, !P4 ;  /* 0x0000001302137207 */ /* 0x000fe20006000000 */
[----:B------:R-:W-:Y:S01]  /*1f40*/  IMAD R2, R3, UR7, RZ ;  /* 0x0000000703027c24 */ /* 0x000fe2000f8e02ff */
[----:B----4-:R-:W-:Y:S01]  /*1f50*/  LEA R20, P3, R9, UR14, 0x1 ;  /* 0x0000000e09147c11 */ /* 0x010fe2000f8608ff */
[----:B------:R-:W-:Y:S01]  /*1f60*/  IMAD R3, R23, UR6, RZ ;  /* 0x0000000617037c24 */ /* 0x000fe2000f8e02ff */
[----:B------:R-:W-:Y:S01]  /*1f70*/  LEA R16, P4, R14, UR14, 0x1 ;  /* 0x0000000e0e107c11 */ /* 0x000fe2000f8808ff */
[----:B------:R-:W-:Y:S01]  /*1f80*/  IMAD R26, R26, UR6, RZ ;  /* 0x000000061a1a7c24 */ /* 0x000fe2000f8e02ff */
[----:B------:R-:W-:Y:S01]  /*1f90*/  LEA R12, P5, R8, UR14, 0x1 ;  /* 0x0000000e080c7c11 */ /* 0x000fe2000f8a08ff */
[----:B------:R1:W-:Y:S01]  /*1fa0*/  STL [R1+0x508], R20 ;  /* 0x0005081401007387 */ /* 0x0003e20000100800 */
[----:B------:R-:W-:Y:S01]  /*1fb0*/  LEA R4, P2, R2, UR12, 0x1 ;  /* 0x0000000c02047c11 */ /* 0x000fe2000f8408ff */
[----:B------:R-:W-:Y:S01]  /*1fc0*/  IMAD R18, R18, UR6, RZ ;  /* 0x0000000612127c24 */ /* 0x000fe2000f8e02ff */
[----:B------:R-:W-:Y:S01]  /*1fd0*/  LOP3.LUT R27, R25, 0x1ff, RZ, 0xc0, !PT ;  /* 0x000001ff191b7812 */ /* 0x000fe200078ec0ff */
[----:B------:R2:W-:Y:S01]  /*1fe0*/  STL [R1+0x500], R16 ;  /* 0x0005001001007387 */ /* 0x0005e20000100800 */
[----:B------:R-:W-:Y:S01]  /*1ff0*/  LEA.HI.X.SX32 R2, R2, UR13, 0x1, P2 ;  /* 0x0000000d02027c11 */ /* 0x000fe200090f0eff */
[----:B------:R-:W-:Y:S01]  /*2000*/  IMAD R19, R19, UR6, RZ ;  /* 0x0000000613137c24 */ /* 0x000fe2000f8e02ff */
[----:B------:R-:W-:Y:S01]  /*2010*/  USHF.R.S32.HI UR6, URZ, 0x1f, UR4 ;  /* 0x0000001fff067899 */ /* 0x000fe20008011404 */
[----:B------:R3:W-:Y:S01]  /*2020*/  STL [R1+0x4f8], R12 ;  /* 0x0004f80c01007387 */ /* 0x0007e20000100800 */
[----:B-1----:R-:W-:-:S02]  /*2030*/  LEA R20, P6, R7, UR14, 0x1 ;  /* 0x0000000e07147c11 */ /* 0x002fc4000f8c08ff */
[----:B------:R-:W-:Y:S01]  /*2040*/  ULEA.HI UR6, UR6, UR4, URZ, 0x5 ;  /* 0x0000000406067291 */ /* 0x000fe2000f8f28ff */
[C---:B--2---:R-:W-:Y:S02]  /*2050*/  LEA R16, P0, R6.reuse, UR14, 0x1 ;  /* 0x0000000e06107c11 */ /* 0x044fe4000f8008ff */
[----:B------:R1:W-:Y:S01]  /*2060*/  STL [R1+0x4f0], R20 ;  /* 0x0004f01401007387 */ /* 0x0003e20000100800 */
[----:B------:R-:W-:Y:S01]  /*2070*/  USHF.R.S32.HI UR6, URZ, 0x5, UR6 ;  /* 0x00000005ff067899 */ /* 0x000fe20008011406 */
[----:B---3--:R-:W-:Y:S02]  /*2080*/  LEA R12, P1, R5, UR14, 0x1 ;  /* 0x0000000e050c7c11 */ /* 0x008fe4000f8208ff */
[----:B------:R2:W-:Y:S01]  /*2090*/  STL [R1+0x4e8], R16 ;  /* 0x0004e81001007387 */ /* 0x0005e20000100800 */
[----:B------:R-:W-:-:S03]  /*20a0*/  LEA.HI.X.SX32 R6, R6, UR15, 0x1, P0 ;  /* 0x0000000f06067c11 */ /* 0x000fc600080f0eff */
[----:B------:R3:W-:Y:S01]  /*20b0*/  STL [R1+0x4e0], R12 ;  /* 0x0004e00c01007387 */ /* 0x0007e20000100800 */
[----:B-1----:R-:W-:Y:S02]  /*20c0*/  LEA R20, P2, R3, UR14, 0x1 ;  /* 0x0000000e03147c11 */ /* 0x002fe4000f8408ff */
[----:B--2---:R-:W-:-:S03]  /*20d0*/  LEA.HI.X.SX32 R16, R9, UR15, 0x1, P3 ;  /* 0x0000000f09107c11 */ /* 0x004fc600098f0eff */
[----:B------:R-:W-:Y:S01]  /*20e0*/  STL [R1+0x48c], R20 ;  /* 0x00048c1401007387 */ /* 0x000fe20000100800 */
[----:B------:R-:W-:Y:S02]  /*20f0*/  LEA.HI.X.SX32 R9, R14, UR15, 0x1, P4 ;  /* 0x0000000f0e097c11 */ /* 0x000fe4000a0f0eff */
[----:B---3--:R-:W-:Y:S01]  /*2100*/  LEA R12, P3, R22, UR14, 0x1 ;  /* 0x0000000e160c7c11 */ /* 0x008fe2000f8608ff */
[----:B------:R-:W-:Y:S01]  /*2110*/  STL [R1+0x504], R16 ;  /* 0x0005041001007387 */ /* 0x000fe20000100800 */
[----:B------:R-:W-:-:S03]  /*2120*/  LEA R14, P4, R10, UR14, 0x1 ;  /* 0x0000000e0a0e7c11 */ /* 0x000fc6000f8808ff */
[----:B------:R1:W-:Y:S04]  /*2130*/  STL [R1+0x484], R12 ;  /* 0x0004840c01007387 */ /* 0x0003e80000100800 */
[----:B------:R2:W-:Y:S04]  /*2140*/  STL [R1+0x4fc], R9 ;  /* 0x0004fc0901007387 */ /* 0x0005e80000100800 */
[----:B------:R-:W-:Y:S01]  /*2150*/  STL [R1+0x47c], R14 ;  /* 0x00047c0e01007387 */ /* 0x000fe20000100800 */
[----:B-1----:R-:W-:Y:S02]  /*2160*/  LEA.HI.X.SX32 R12, R8, UR15, 0x1, P5 ;  /* 0x0000000f080c7c11 */ /* 0x002fe4000a8f0eff */
[----:B------:R-:W-:-:S02]  /*2170*/  LEA.HI.X.SX32 R8, R7, UR15, 0x1, P6 ;  /* 0x0000000f07087c11 */ /* 0x000fc4000b0f0eff */
[----:B--2---:R-:W-:Y:S01]  /*2180*/  LEA R9, P5, R17, UR14, 0x1 ;  /* 0x0000000e11097c11 */ /* 0x004fe2000f8a08ff */
[----:B------:R-:W-:Y:S01]  /*2190*/  STL [R1+0x4f4], R12 ;  /* 0x0004f40c01007387 */ /* 0x000fe20000100800 */
[----:B------:R-:W-:-:S03]  /*21a0*/  LEA R7, P6, R15, UR14, 0x1 ;  /* 0x0000000e0f077c11 */ /* 0x000fc6000f8c08ff */
[----:B------:R-:W-:Y:S04]  /*21b0*/  STL [R1+0x474], R9 ;  /* 0x0004740901007387 */ /* 0x000fe80000100800 */
[----:B------:R1:W-:Y:S04]  /*21c0*/  STL [R1+0x4ec], R8 ;  /* 0x0004ec0801007387 */ /* 0x0003e80000100800 */
[----:B------:R2:W-:Y:S04]  /*21d0*/  STL [R1+0x46c], R7 ;  /* 0x00046c0701007387 */ /* 0x0005e80000100800 */
[----:B------:R3:W-:Y:S01]  /*21e0*/  STL [R1+0x4e4], R6 ;  /* 0x0004e40601007387 */ /* 0x0007e20000100800 */
[----:B-1----:R-:W-:-:S02]  /*21f0*/  LEA R8, P0, R13, UR14, 0x1 ;  /* 0x0000000e0d087c11 */ /* 0x002fc4000f8008ff */
[----:B--2---:R-:W-:-:S03]  /*2200*/  LEA.HI.X.SX32 R7, R5, UR15, 0x1, P1 ;  /* 0x0000000f05077c11 */ /* 0x004fc600088f0eff */
[----:B------:R-:W-:Y:S01]  /*2210*/  STL [R1+0x464], R8 ;  /* 0x0004640801007387 */ /* 0x000fe20000100800 */
[----:B------:R-:W-:Y:S02]  /*2220*/  LEA.HI.X.SX32 R5, R3, UR15, 0x1, P2 ;  /* 0x0000000f03057c11 */ /* 0x000fe400090f0eff */
[----:B---3--:R-:W-:Y:S01]  /*2230*/  LEA R6, P1, R26, UR14, 0x1 ;  /* 0x0000000e1a067c11 */ /* 0x008fe2000f8208ff */
[----:B------:R1:W-:Y:S01]  /*2240*/  STL [R1+0x4dc], R7 ;  /* 0x0004dc0701007387 */ /* 0x0003e20000100800 */
[----:B------:R-:W-:Y:S02]  /*2250*/  LEA.HI.X.SX32 R3, R22, UR15, 0x1, P3 ;  /* 0x0000000f16037c11 */ /* 0x000fe400098f0eff */
[----:B------:R-:W-:Y:S01]  /*2260*/  LEA R16, P2, R19, UR14, 0x1 ;  /* 0x0000000e13107c11 */ /* 0x000fe2000f8408ff */
[----:B------:R2:W-:Y:S01]  /*2270*/  STL [R1+0x45c], R6 ;  /* 0x00045c0601007387 */ /* 0x0005e20000100800 */
[----:B------:R-:W-:-:S03]  /*2280*/  LEA R14, P3, R18, UR14, 0x1 ;  /* 0x0000000e120e7c11 */ /* 0x000fc6000f8608ff */
[----:B------:R3:W-:Y:S01]  /*2290*/  STL [R1+0x488], R5 ;  /* 0x0004880501007387 */ /* 0x0007e20000100800 */
[----:B-1----:R-:W-:-:S03]  /*22a0*/  LOP3.LUT R7, R25, 0x1f, RZ, 0xc0, !PT ;  /* 0x0000001f19077812 */ /* 0x002fc600078ec0ff */
[----:B------:R1:W-:Y:S01]  /*22b0*/  STL [R1+0x480], R3 ;  /* 0x0004800301007387 */ /* 0x0003e20000100800 */
[----:B--2---:R-:W-:Y:S02]  /*22c0*/  LEA.HI.X.SX32 R6, R15, UR15, 0x1, P6 ;  /* 0x0000000f0f067c11 */ /* 0x004fe4000b0f0eff */
[----:B------:R-:W-:Y:S02]  /*22d0*/  LEA.HI.X.SX32 R15, R19, UR15, 0x1, P2 ;  /* 0x0000000f130f7c11 */ /* 0x000fe400090f0eff */
[----:B---3--:R-:W-:Y:S02]  /*22e0*/  LEA.HI.X.SX32 R5, R10, UR15, 0x1, P4 ;  /* 0x0000000f0a057c11 */ /* 0x008fe4000a0f0eff */
[----:B------:R-:W-:Y:S02]  /*22f0*/  LEA R12, P4, R11, UR14, 0x1 ;  /* 0x0000000e0b0c7c11 */ /* 0x000fe4000f8808ff */
[----:B-1----:R-:W-:Y:S01]  /*2300*/  LEA.HI.X.SX32 R3, R17, UR15, 0x1, P5 ;  /* 0x0000000f11037c11 */ /* 0x002fe2000a8f0eff */
[----:B------:R1:W-:Y:S01]  /*2310*/  STL [R1+0x478], R5 ;  /* 0x0004780501007387 */ /* 0x0003e20000100800 */
[----:B------:R-:W-:-:S03]  /*2320*/  LEA.HI.X.SX32 R11, R11, UR15, 0x1, P4 ;  /* 0x0000000f0b0b7c11 */ /* 0x000fc6000a0f0eff */
[----:B------:R2:W-:Y:S04]  /*2330*/  STL [R1+0x470], R3 ;  /* 0x0004700301007387 */ /* 0x0005e80000100800 */
[----:B------:R3:W-:Y:S01]  /*2340*/  STL [R1+0x468], R6 ;  /* 0x0004680601007387 */ /* 0x0007e20000100800 */
[----:B-1----:R-:W-:Y:S02]  /*2350*/  LEA.HI.X.SX32 R5, R13, UR15, 0x1, P0 ;  /* 0x0000000f0d057c11 */ /* 0x002fe400080f0eff */
[----:B------:R-:W-:Y:S02]  /*2360*/  LEA.HI.X.SX32 R13, R18, UR15, 0x1, P3 ;  /* 0x0000000f120d7c11 */ /* 0x000fe400098f0eff */
[----:B--2---:R-:W-:Y:S01]  /*2370*/  LEA.HI.X.SX32 R3, R26, UR15, 0x1, P1 ;  /* 0x0000000f1a037c11 */ /* 0x004fe200088f0eff */
[----:B------:R1:W-:Y:S01]  /*2380*/  STL [R1+0x460], R5 ;  /* 0x0004600501007387 */ /* 0x0003e20000100800 */
[----:B---3--:R-:W-:-:S03]  /*2390*/  IMAD.SHL.U32 R6, R27, 0x2, RZ ;  /* 0x000000021b067824 */ /* 0x008fc600078e00ff */
[----:B------:R2:W-:Y:S04]  /*23a0*/  STL [R1+0x458], R3 ;  /* 0x0004580301007387 */ /* 0x0005e80000100800 */
[----:B------:R0:W-:Y:S01]  /*23b0*/  STL [R1+0x440], RZ ;  /* 0x000440ff01007387 */ /* 0x0001e20000100800 */
[C---:B------:R-:W-:Y:S01]  /*23c0*/  LOP3.LUT R8, R6.reuse, 0x30, R21, 0x78, !PT ;  /* 0x0000003006087812 */ /* 0x040fe200078e7815 */
[----:B-1----:R-:W2:Y:S02]  /*23d0*/  LDC R5, c[0x0][0x3ac] ;  /* 0x0000eb00ff057b82 */ /* 0x002ea40000000800 */
[----:B------:R0:W-:Y:S04]  /*23e0*/  STL [R1+0x444], RZ ;  /* 0x000444ff01007387 */ /* 0x0001e80000100800 */
[----:B------:R0:W-:Y:S04]  /*23f0*/  STL [R1+0x448], RZ ;  /* 0x000448ff01007387 */ /* 0x0001e80000100800 */
[----:B------:R0:W-:Y:S04]  /*2400*/  STL [R1+0x44c], RZ ;  /* 0x00044cff01007387 */ /* 0x0001e80000100800 */
[----:B------:R0:W-:Y:S04]  /*2410*/  STL [R1+0x3d0], RZ ;  /* 0x0003d0ff01007387 */ /* 0x0001e80000100800 */
[----:B------:R0:W-:Y:S04]  /*2420*/  STL [R1+0x3d4], RZ ;  /* 0x0003d4ff01007387 */ /* 0x0001e80000100800 */
[----:B------:R0:W-:Y:S01]  /*2430*/  STL [R1+0x3d8], RZ ;  /* 0x0003d8ff01007387 */ /* 0x0001e20000100800 */
[----:B--2---:R-:W-:Y:S01]  /*2440*/  IMAD R3, R7, R5, RZ ;  /* 0x0000000507037224 */ /* 0x004fe200078e02ff */
[----:B------:R-:W-:-:S02]  /*2450*/  LOP3.LUT R3, R6, 0x10, RZ, 0x3c, !PT ;  /* 0x0000001006037812 */ /* 0x000fc400078e3cff */
[----:B------:R0:W-:Y:S01]  /*2460*/  STL [R1+0x3dc], RZ ;  /* 0x0003dcff01007387 */ /* 0x0001e20000100800 */
[C---:B------:R-:W-:Y:S02]  /*2470*/  LOP3.LUT R7, R6.reuse, 0x20, RZ, 0x3c, !PT ;  /* 0x0000002006077812 */ /* 0x040fe400078e3cff */
[C---:B------:R-:W-:Y:S01]  /*2480*/  LOP3.LUT R5, R6.reuse, 0x30, RZ, 0x3c, !PT ;  /* 0x0000003006057812 */ /* 0x040fe200078e3cff */
[----:B------:R0:W-:Y:S01]  /*2490*/  STL [R1+0x3c0], RZ ;  /* 0x0003c0ff01007387 */ /* 0x0001e20000100800 */
[C---:B------:R-:W-:Y:S02]  /*24a0*/  LOP3.LUT R3, R6.reuse, 0x40, RZ, 0x3c, !PT ;  /* 0x0000004006037812 */ /* 0x040fe400078e3cff */
[C---:B------:R-:W-:Y:S01]  /*24b0*/  LOP3.LUT R7, R6.reuse, 0x50, RZ, 0x3c, !PT ;  /* 0x0000005006077812 */ /* 0x040fe200078e3cff */
[----:B------:R0:W-:Y:S01]  /*24c0*/  STL [R1+0x3c4], RZ ;  /* 0x0003c4ff01007387 */ /* 0x0001e20000100800 */
[C---:B------:R-:W-:Y:S02]  /*24d0*/  LOP3.LUT R5, R6.reuse, 0x60, RZ, 0x3c, !PT ;  /* 0x0000006006057812 */ /* 0x040fe400078e3cff */
[----:B------:R-:W-:Y:S01]  /*24e0*/  LOP3.LUT R3, R6, 0x70, RZ, 0x3c, !PT ;  /* 0x0000007006037812 */ /* 0x000fe200078e3cff */
        /* <DEDUP_REMOVED lines=245> */
[----:B------:R0:W-:Y:S02]  /*3440*/  STL [R1+0x23c], RZ ;  /* 0x00023cff01007387 */ /* 0x0001e40000100800 */
.L_x_2:
[----:B------:R-:W1:Y:S01]  /*3450*/  LDC R5, c[0x0][0x3a8] ;  /* 0x0000ea00ff057b82 */ /* 0x000e620000000800 */
[C---:B-----5:R-:W-:Y:S01]  /*3460*/  ISETP.GT.AND P1, PT, R0.reuse, 0x8, PT ;  /* 0x000000080000780c */ /* 0x060fe20003f24270 */
[----:B------:R-:W-:Y:S01]  /*3470*/  IMAD.MOV.U32 R3, RZ, RZ, R2 ;  /* 0x000000ffff037224 */ /* 0x000fe200078e0002 */
[----:B------:R-:W-:Y:S01]  /*3480*/  ISETP.GT.AND P0, PT, R0, RZ, PT ;  /* 0x000000ff0000720c */ /* 0x000fe20003f04270 */
[----:B------:R-:W-:Y:S01]  /*3490*/  IMAD.MOV.U32 R2, RZ, RZ, R4 ;  /* 0x000000ffff027224 */ /* 0x000fe200078e0004 */
[----:B------:R-:W-:Y:S01]  /*34a0*/  PRMT R9, RZ, 0x7610, R9 ;  /* 0x00007610ff097816 */ /* 0x000fe20000000009 */
[----:B------:R2:W-:Y:S01]  /*34b0*/  STL [R1+0xd64], R25 ;  /* 0x000d641901007387 */ /* 0x0005e20000100800 */
[----:B------:R-:W-:Y:S02]  /*34c0*/  PRMT R8, RZ, 0x7610, R8 ;  /* 0x00007610ff087816 */ /* 0x000fe40000000008 */
[----:B------:R-:W-:Y:S01]  /*34d0*/  PRMT R10, RZ, 0x7610, R10 ;  /* 0x00007610ff0a7816 */ /* 0x000fe2000000000a */
[----:B------:R3:W-:Y:S01]  /*34e0*/  STL [R1+0xd60], R24 ;  /* 0x000d601801007387 */ /* 0x0007e20000100800 */
[----:B------:R-:W-:-:S03]  /*34f0*/  PRMT R6, RZ, 0x7610, R6 ;  /* 0x00007610ff067816 */ /* 0x000fc60000000006 */
[----:B------:R4:W-:Y:S04]  /*3500*/  STL [R1+0xd5c], R23 ;  /* 0x000d5c1701007387 */ /* 0x0009e80000100800 */
[----:B------:R-:W4:Y:S01]  /*3510*/  @P0 LDG.E.U16 R8, desc[UR8][R2.64] ;  /* 0x0000000802080981 */ /* 0x000f22000c1e1500 */
[----:B-1----:R-:W-:-:S03]  /*3520*/  IMAD.SHL.U32 R5, R5, 0x8, RZ ;  /* 0x0000000805057824 */ /* 0x002fc600078e00ff */
[----:B------:R1:W-:Y:S01]  /*3530*/  STL [R1+0xd58], R22 ;  /* 0x000d581601007387 */ /* 0x0003e20000100800 */
[----:B------:R-:W-:Y:S01]  /*3540*/  IMAD.WIDE R4, R5, 0x2, R2 ;  /* 0x0000000205047825 */ /* 0x000fe200078e0202 */
[C---:B------:R-:W-:Y:S02]  /*3550*/  ISETP.GT.AND P0, PT, R0.reuse, 0x10, PT ;  /* 0x000000100000780c */ /* 0x040fe40003f04270 */
[----:B------:R-:W-:Y:S04]  /*3560*/  STL [R1+0xd54], R21 ;  /* 0x000d541501007387 */ /* 0x000fe80000100800 */
[----:B------:R0:W4:Y:S04]  /*3570*/  @P1 LDG.E.U16 R9, desc[UR8][R4.64] ;  /* 0x0000000804091981 */ /* 0x000128000c1e1500 */
[----:B------:R-:W-:Y:S01]  /*3580*/  STL [R1+0xd50], R20 ;  /* 0x000d501401007387 */ /* 0x000fe20000100800 */
[----:B0-----:R-:W0:Y:S01]  /*3590*/  LDC R5, c[0x0][0x3a8] ;  /* 0x0000ea00ff057b82 */ /* 0x001e220000000800 */
[----:B------:R-:W-:-:S02]  /*35a0*/  ISETP.GT.AND P1, PT, R0, 0x18, PT ;  /* 0x000000180000780c */ /* 0x000fc40003f24270 */
[----:B------:R-:W-:Y:S04]  /*35b0*/  STL [R1+0xd4c], R12 ;  /* 0x000d4c0c01007387 */ /* 0x000fe80000100800 */
[----:B------:R-:W-:Y:S04]  /*35c0*/  STL [R1+0xd48], R11 ;  /* 0x000d480b01007387 */ /* 0x000fe80000100800 */
[----:B------:R-:W-:Y:S04]  /*35d0*/  STL [R1+0xd44], R19 ;  /* 0x000d441301007387 */ /* 0x000fe80000100800 */
[----:B------:R-:W-:Y:S04]  /*35e0*/  STL [R1+0xd40], R14 ;  /* 0x000d400e01007387 */ /* 0x000fe80000100800 */
[----:B------:R-:W-:Y:S04]  /*35f0*/  STL [R1+0xd3c], R13 ;  /* 0x000d3c0d01007387 */ /* 0x000fe80000100800 */
[----:B------:R-:W-:Y:S01]  /*3600*/  STL [R1+0xd38], R18 ;  /* 0x000d381201007387 */ /* 0x000fe20000100800 */
[----:B0-----:R-:W-:-:S03]  /*3610*/  IMAD.SHL.U32 R5, R5, 0x10, RZ ;  /* 0x0000001005057824 */ /* 0x001fc600078e00ff */
[----:B------:R-:W-:Y:S01]  /*3620*/  STL [R1+0xd34], R16 ;  /* 0x000d341001007387 */ /* 0x000fe20000100800 */
[----:B------:R-:W-:-:S03]  /*3630*/  IMAD.WIDE R4, R5, 0x2, R2 ;  /* 0x0000000205047825 */ /* 0x000fc600078e0202 */
[----:B------:R-:W-:Y:S04]  /*3640*/  STL [R1+0xd30], R15 ;  /* 0x000d300f01007387 */ /* 0x000fe80000100800 */
[----:B------:R0:W4:Y:S04]  /*3650*/  @P0 LDG.E.U16 R10, desc[UR8][R4.64] ;  /* 0x00000008040a0981 */ /* 0x000128000c1e1500 */
[----:B------:R-:W-:Y:S04]  /*3660*/  STL [R1+0xd2c], R17 ;  /* 0x000d2c1101007387 */ /* 0x000fe80000100800 */
[----:B------:R-:W-:Y:S01]  /*3670*/  STL [R1+0xce0], R29 ;  /* 0x000ce01d01007387 */ /* 0x000fe20000100800 */
[----:B0-----:R-:W0:Y:S03]  /*3680*/  LDC R5, c[0x0][0x3a8] ;  /* 0x0000ea00ff057b82 */ /* 0x001e260000000800 */
[----:B------:R-:W-:Y:S01]  /*3690*/  STL [R1+0x548], R28 ;  /* 0x0005481c01007387 */ /* 0x000fe20000100800 */
[----:B0-----:R-:W-:-:S04]  /*36a0*/  IMAD R5, R5, 0x18, RZ ;  /* 0x0000001805057824 */ /* 0x001fc800078e02ff */
[----:B------:R-:W-:-:S05]  /*36b0*/  IMAD.WIDE R4, R5, 0x2, R2 ;  /* 0x0000000205047825 */ /* 0x000fca00078e0202 */
[----:B------:R-:W4:Y:S01]  /*36c0*/  @P1 LDG.E.U16 R6, desc[UR8][R4.64] ;  /* 0x0000000804061981 */ /* 0x000f22000c1e1500 */
[C---:B------:R-:W-:Y:S02]  /*36d0*/  ISETP.GT.AND P0, PT, R0.reuse, 0x1, PT ;  /* 0x000000010000780c */ /* 0x040fe40003f04270 */
[----:B--2---:R-:W-:Y:S02]  /*36e0*/  PRMT R25, RZ, 0x7610, R25 ;  /* 0x00007610ff197816 */ /* 0x004fe40000000019 */
[----:B------:R-:W-:Y:S02]  /*36f0*/  ISETP.GT.AND P1, PT, R0, 0x9, PT ;  /* 0x000000090000780c */ /* 0x000fe40003f24270 */
[----:B---3--:R-:W-:Y:S02]  /*3700*/  PRMT R24, RZ, 0x7610, R24 ;  /* 0x00007610ff187816 */ /* 0x008fe40000000018 */
[----:B----4-:R-:W-:Y:S02]  /*3710*/  PRMT R23, RZ, 0x7610, R23 ;  /* 0x00007610ff177816 */ /* 0x010fe40000000017 */
[----:B-1----:R-:W-:-:S02]  /*3720*/  PRMT R22, RZ, 0x7610, R22 ;  /* 0x00007610ff167816 */ /* 0x002fc40000000016 */
[----:B------:R-:W-:Y:S01]  /*3730*/  PRMT R7, RZ, 0x7610, R7 ;  /* 0x00007610ff077816 */ /* 0x000fe20000000007 */
[----:B------:R0:W-:Y:S02]  /*3740*/  STL [R1+0x8], R6 ;  /* 0x0000080601007387 */ /* 0x0001e40000100800 */
[----:B0-----:R-:W0:Y:S02]  /*3750*/  LDC R6, c[0x0][0x3a8] ;  /* 0x0000ea00ff067b82 */ /* 0x001e240000000800 */
[----:B0-----:R-:W-:-:S05]  /*3760*/  IMAD.WIDE R4, R6, 0x2, R2 ;  /* 0x0000000206047825 */ /* 0x001fca00078e0202 */
[----:B------:R0:W2:Y:S02]  /*3770*/  @P0 LDG.E.U16 R25, desc[UR8][R4.64] ;  /* 0x0000000804190981 */ /* 0x0000a4000c1e1500 */
[----:B0-----:R-:W0:Y:S02]  /*3780*/  LDC R5, c[0x0][0x3a8] ;  /* 0x0000ea00ff057b82 */ /* 0x001e240000000800 */
[----:B0-----:R-:W-:-:S04]  /*3790*/  IMAD R5, R5, 0x9, RZ ;  /* 0x0000000905057824 */ /* 0x001fc800078e02ff */
[----:B------:R-:W-:-:S05]  /*37a0*/  IMAD.WIDE R4, R5, 0x2, R2 ;  /* 0x0000000205047825 */ /* 0x000fca00078e0202 */
[----:B------:R0:W3:Y:S02]  /*37b0*/  @P1 LDG.E.U16 R24, desc[UR8][R4.64] ;  /* 0x0000000804181981 */ /* 0x0000e4000c1e1500 */
[----:B0-----:R-:W0:Y:S01]  /*37c0*/  LDC R5, c[0x0][0x3a8] ;  /* 0x0000ea00ff057b82 */ /* 0x001e220000000800 */
[----:B------:R-:W-:Y:S01]  /*37d0*/  ISETP.GT.AND P0, PT, R0, 0x11, PT ;  /* 0x000000110000780c */ /* 0x000fe20003f04270 */
[----:B0-----:R-:W-:-:S04]  /*37e0*/  IMAD R5, R5, 0x11, RZ ;  /* 0x0000001105057824 */ /* 0x001fc800078e02ff */
[----:B------:R-:W-:-:S08]  /*37f0*/  IMAD.WIDE R4, R5, 0x2, R2 ;  /* 0x0000000205047825 */ /* 0x000fd000078e0202 */
[----:B------:R0:W4:Y:S02]  /*3800*/  @P0 LDG.E.U16 R23, desc[UR8][R4.64] ;  /* 0x0000000804170981 */ /* 0x000124000c1e1500 */
[----:B0-----:R-:W0:Y:S01]  /*3810*/  LDC R5, c[0x0][0x3a8] ;  /* 0x0000ea00ff057b82 */ /* 0x001e220000000800 */
[----:B------:R-:W-:Y:S01]  /*3820*/  ISETP.GT.AND P1, PT, R0, 0x19, PT ;  /* 0x000000190000780c */ /* 0x000fe20003f24270 */
[----:B0-----:R-:W-:-:S04]  /*3830*/  IMAD R5, R5, 0x19, RZ ;  /* 0x0000001905057824 */ /* 0x001fc800078e02ff */
[----:B------:R-:W-:-:S08]  /*3840*/  IMAD.WIDE R4, R5, 0x2, R2 ;  /* 0x0000000205047825 */ /* 0x000fd000078e0202 */
[----:B------:R0:W4:Y:S02]  /*3850*/  @P1 LDG.E.U16 R22, desc[UR8][R4.64] ;  /* 0x0000000804161981 */ /* 0x000124000c1e1500 */
[----:B0-----:R-:W0:Y:S01]  /*3860*/  LDC R5, c[0x0][0x3a8] ;  /* 0x0000ea00ff057b82 */ /* 0x001e220000000800 */
[----:B------:R-:W-:Y:S01]  /*3870*/  ISETP.GT.AND P0, PT, R0, 0x2, PT ;  /* 0x000000020000780c */ /* 0x000fe20003f04270 */
[----:B0-----:R-:W-:-:S04]  /*3880*/  IMAD.SHL.U32 R5, R5, 0x2, RZ ;  /* 0x0000000205057824 */ /* 0x001fc800078e00ff */
[----:B------:R-:W-:-:S08]  /*3890*/  IMAD.WIDE R4, R5, 0x2, R2 ;  /* 0x0000000205047825 */ /* 0x000fd000078e0202 */
[----:B------:R0:W4:Y:S02]  /*38a0*/  @P0 LDG.E.U16 R7, desc[UR8][R4.64] ;  /* 0x0000000804070981 */ /* 0x000124000c1e1500 */
[----:B0-----:R-:W0:Y:S01]  /*38b0*/  LDC R5, c[0x0][0x3a8] ;  /* 0x0000ea00ff057b82 */ /* 0x001e220000000800 */
[C---:B------:R-:W-:Y:S02]  /*38c0*/  ISETP.GT.AND P1, PT, R0.reuse, 0xa, PT ;  /* 0x0000000a0000780c */ /* 0x040fe40003f24270 */
[----:B------:R-:W-:Y:S02]  /*38d0*/  ISETP.GT.AND P0, PT, R0, 0x3, PT ;  /* 0x000000030000780c */ /* 0x000fe40003f04270 */
[----:B------:R-:W-:Y:S02]  /*38e0*/  PRMT R21, RZ, 0x7610, R21 ;  /* 0x00007610ff157816 */ /* 0x000fe40000000015 */
[----:B------:R-:W-:Y:S01]  /*38f0*/  PRMT R6, RZ, 0x7610, R6 ;  /* 0x00007610ff067816 */ /* 0x000fe20000000006 */
[----:B0-----:R-:W-:-:S04]  /*3900*/  IMAD R5, R5, 0xa, RZ ;  /* 0x0000000a05057824 */ /* 0x001fc800078e02ff */
[----:B------:R-:W-:-:S05]  /*3910*/  IMAD.WIDE R4, R5, 0x2, R2 ;  /* 0x0000000205047825 */ /* 0x000fca00078e0202 */
[----:B------:R0:W4:Y:S04]  /*3920*/  @P1 LDG.E.U16 R21, desc[UR8][R4.64] ;  /* 0x0000000804151981 */ /* 0x000128000c1e1500 */
[----:B--2---:R1:W-:Y:S04]  /*3930*/  STL [R1+0xc], R25 ;  /* 0x00000c1901007387 */ /* 0x0043e80000100800 */
[----:B-1----:R-:W2:Y:S04]  /*3940*/  LDL.LU R25, [R1+0xd64] ;  /* 0x000d640001197983 */ /* 0x002ea80000300800 */
[----:B---3--:R1:W-:Y:S04]  /*3950*/  STL [R1+0x20], R24 ;  /* 0x0000201801007387 */ /* 0x0083e80000100800 */
[----:B-1----:R-:W3:Y:S04]  /*3960*/  LDL.LU R24, [R1+0xd60] ;  /* 0x000d600001187983 */ /* 0x002ee80000300800 */
[----:B----4-:R1:W-:Y:S04]  /*3970*/  STL [R1+0x28], R23 ;  /* 0x0000281701007387 */ /* 0x0103e80000100800 */
[----:B-1----:R-:W4:Y:S04]  /*3980*/  LDL.LU R23, [R1+0xd5c] ;  /* 0x000d5c0001177983 */ /* 0x002f280000300800 */
[----:B------:R1:W-:Y:S04]  /*3990*/  STL [R1+0x34], R22 ;  /* 0x0000341601007387 */ /* 0x0003e80000100800 */
[----:B-1----:R-:W2:Y:S04]  /*39a0*/  LDL.LU R22, [R1+0xd58] ;  /* 0x000d580001167983 */ /* 0x002ea80000300800 */
[----:B------:R1:W-:Y:S02]  /*39b0*/  STL [R1+0x40], R7 ;  /* 0x0000400701007387 */ /* 0x0003e40000100800 */
[----:B-1----:R-:W1:Y:S02]  /*39c0*/  LDC R7, c[0x0][0x3a8] ;  /* 0x0000ea00ff077b82 */ /* 0x002e640000000800 */
[----:B-1----:R-:W-:-:S04]  /*39d0*/  IMAD R7, R7, 0x3, RZ ;  /* 0x0000000307077824 */ /* 0x002fc800078e02ff */
[----:B0-----:R-:W-:Y:S02]  /*39e0*/  IMAD.WIDE R4, R7, 0x2, R2 ;  /* 0x0000000207047825 */ /* 0x001fe400078e0202 */
[----:B------:R-:W0:Y:S03]  /*39f0*/  LDC R7, c[0x0][0x3a8] ;  /* 0x0000ea00ff077b82 */ /* 0x000e260000000800 */
[----:B------:R1:W2:Y:S01]  /*3a00*/  @P0 LDG.E.U16 R6, desc[UR8][R4.64] ;  /* 0x0000000804060981 */ /* 0x0002a2000c1e1500 */
[----:B------:R-:W-:Y:S02]  /*3a10*/  ISETP.GT.AND P1, PT, R0, 0x4, PT ;  /* 0x000000040000780c */ /* 0x000fe40003f24270 */
[----:B------:R-:W-:Y:S01]  /*3a20*/  PRMT R20, RZ, 0x7610, R20 ;  /* 0x00007610ff147816 */ /* 0x000fe20000000014 */
[----:B0-----:R-:W-:-:S04]  /*3a30*/  IMAD.SHL.U32 R7, R7, 0x4, RZ ;  /* 0x0000000407077824 */ /* 0x001fc800078e00ff */
[----:B-1----:R-:W-:-:S06]  /*3a40*/  IMAD.WIDE R4, R7, 0x2, R2 ;  /* 0x0000000207047825 */ /* 0x002fcc00078e0202 */
[----:B------:R0:W2:Y:S02]  /*3a50*/  @P1 LDG.E.U16 R20, desc[UR8][R4.64] ;  /* 0x0000000804141981 */ /* 0x0000a4000c1e1500 */
[----:B0-----:R-:W0:Y:S01]  /*3a60*/  LDC R5, c[0x0][0x3a8] ;  /* 0x0000ea00ff057b82 */ /* 0x001e220000000800 */
[----:B------:R-:W-:Y:S02]  /*3a70*/  ISETP.GT.AND P0, PT, R0, 0x6, PT ;  /* 0x000000060000780c */ /* 0x000fe40003f04270 */
[----:B------:R-:W-:Y:S01]  /*3a80*/  PRMT R11, RZ, 0x7610, R11 ;  /* 0x00007610ff0b7816 */ /* 0x000fe2000000000b */
[----:B0-----:R-:W-:-:S04]  /*3a90*/  IMAD R5, R5, 0x6, RZ ;  /* 0x0000000605057824 */ /* 0x001fc800078e02ff */
[----:B------:R-:W-:-:S06]  /*3aa0*/  IMAD.WIDE R4, R5, 0x2, R2 ;  /* 0x0000000205047825 */ /* 0x000fcc00078e0202 */
[----:B------:R0:W3:Y:S02]  /*3ab0*/  @P0 LDG.E.U16 R11, desc[UR8][R4.64] ;  /* 0x00000008040b0981 */ /* 0x0000e4000c1e1500 */
        /* <DEDUP_REMOVED lines=18> */
[----:B0-----:R-:W0:Y:S02]  /*3be0*/  LDC R5, c[0x0][0x3a8] ;  /* 0x0000ea00ff057b82 */ /* 0x001e240000000800 */
[----:B------:R1:W-:Y:S01]  /*3bf0*/  STL [R1+0x44], R21 ;  /* 0x0000441501007387 */ /* 0x0003e20000100800 */
[----:B------:R-:W-:Y:S02]  /*3c00*/  ISETP.GT.AND P0, PT, R0, 0xd, PT ;  /* 0x0000000d0000780c */ /* 0x000fe40003f04270 */
[----:B------:R-:W-:Y:S01]  /*3c10*/  PRMT R18, RZ, 0x7610, R18 ;  /* 0x00007610ff127816 */ /* 0x000fe20000000012 */
[----:B-1----:R-:W3:Y:S01]  /*3c20*/  LDL.LU R21, [R1+0xd54] ;  /* 0x000d540001157983 */ /* 0x002ee20000300800 */
[----:B0-----:R-:W-:-:S04]  /*3c30*/  IMAD R5, R5, 0xd, RZ ;  /* 0x0000000d05057824 */ /* 0x001fc800078e02ff */
[----:B------:R-:W-:-:S05]  /*3c40*/  IMAD.WIDE R4, R5, 0x2, R2 ;  /* 0x0000000205047825 */ /* 0x000fca00078e0202 */
[----:B------:R0:W3:Y:S01]  /*3c50*/  @P0 LDG.E.U16 R18, desc[UR8][R4.64] ;  /* 0x0000000804120981 */ /* 0x0000e2000c1e1500 */
[C---:B------:R-:W-:Y:S01]  /*3c60*/  ISETP.GT.AND P2, PT, R0.reuse, 0x5, PT ;  /* 0x000000050000780c */ /* 0x040fe20003f44270 */
[----:B0-----:R-:W0:Y:S01]  /*3c70*/  LDC R5, c[0x0][0x3a8] ;  /* 0x0000ea00ff057b82 */ /* 0x001e220000000800 */
[----:B------:R-:W-:Y:S02]  /*3c80*/  PRMT R12, RZ, 0x7610, R12 ;  /* 0x00007610ff0c7816 */ /* 0x000fe4000000000c */
[----:B------:R-:W-:Y:S02]  /*3c90*/  ISETP.GT.AND P1, PT, R0, 0xe, PT ;  /* 0x0000000e0000780c */ /* 0x000fe40003f24270 */
[----:B------:R-:W-:Y:S01]  /*3ca0*/  PRMT R28, RZ, 0x7610, R28 ;  /* 0x00007610ff1c7816 */ /* 0x000fe2000000001c */
[----:B--2---:R1:W-:Y:S02]  /*3cb0*/  STL [R1+0x4d8], R6 ;  /* 0x0004d80601007387 */ /* 0x0043e40000100800 */
[----:B-1----:R-:W1:Y:S01]  /*3cc0*/  LDC R6, c[0x0][0x3a8] ;  /* 0x0000ea00ff067b82 */ /* 0x002e620000000800 */
[----:B0-----:R-:W-:-:S04]  /*3cd0*/  IMAD R5, R5, 0xe, RZ ;  /* 0x0000000e05057824 */ /* 0x001fc800078e02ff */
[----:B------:R-:W-:-:S05]  /*3ce0*/  IMAD.WIDE R4, R5, 0x2, R2 ;  /* 0x0000000205047825 */ /* 0x000fca00078e0202 */
[----:B------:R0:W2:Y:S02]  /*3cf0*/  @P1 LDG.E.U16 R28, desc[UR8][R4.64] ;  /* 0x00000008041c1981 */ /* 0x0000a4000c1e1500 */
[----:B0-----:R-:W0:Y:S01]  /*3d00*/  LDC R5, c[0x0][0x3a8] ;  /* 0x0000ea00ff057b82 */ /* 0x001e220000000800 */
[----:B-1----:R-:W-:-:S04]  /*3d10*/  IMAD R6, R6, 0x5, RZ ;  /* 0x0000000506067824 */ /* 0x002fc800078e02ff */
[----:B------:R-:W-:-:S05]  /*3d20*/  IMAD.WIDE R6, R6, 0x2, R2 ;  /* 0x0000000206067825 */ /* 0x000fca00078e0202 */
[----:B------:R-:W2:Y:S01]  /*3d30*/  @P2 LDG.E.U16 R12, desc[UR8][R6.64] ;  /* 0x00000008060c2981 */ /* 0x000ea2000c1e1500 */
[----:B------:R-:W-:Y:S02]  /*3d40*/  ISETP.GT.AND P0, PT, R0, 0xf, PT ;  /* 0x0000000f0000780c */ /* 0x000fe40003f04270 */
[----:B------:R-:W-:Y:S01]  /*3d50*/  PRMT R29, RZ, 0x7610, R29 ;  /* 0x00007610ff1d7816 */ /* 0x000fe2000000001d */
[----:B0-----:R-:W-:-:S04]  /*3d60*/  IMAD R5, R5, 0xf, RZ ;  /* 0x0000000f05057824 */ /* 0x001fc800078e02ff */
[----:B------:R-:W-:-:S06]  /*3d70*/  IMAD.WIDE R4, R5, 0x2, R2 ;  /* 0x0000000205047825 */ /* 0x000fcc00078e0202 */
[----:B------:R0:W4:Y:S04]  /*3d80*/  @P0 LDG.E.U16 R29, desc[UR8][R4.64] ;  /* 0x00000008041d0981 */ /* 0x000128000c1e1500 */
[----:B------:R1:W-:Y:S04]  /*3d90*/  STL [R1+0x4c], R20 ;  /* 0x00004c1401007387 */ /* 0x0003e80000100800 */
[----:B-1----:R-:W4:Y:S01]  /*3da0*/  LDL.LU R20, [R1+0xd50] ;  /* 0x000d500001147983 */ /* 0x002f220000300800 */
[----:B------:R-:W-:Y:S02]  /*3db0*/  ISETP.GT.AND P1, PT, R0, 0x12, PT ;  /* 0x000000120000780c */ /* 0x000fe40003f24270 */
[----:B------:R-:W-:-:S02]  /*3dc0*/  PRMT R16, RZ, 0x7610, R16 ;  /* 0x00007610ff107816 */ /* 0x000fc40000000010 */
[----:B------:R-:W-:Y:S02]  /*3dd0*/  ISETP.GT.AND P0, PT, R0, 0x13, PT ;  /* 0x000000130000780c */ /* 0x000fe40003f04270 */
[----:B------:R-:W-:Y:S02]  /*3de0*/  PRMT R15, RZ, 0x7610, R15 ;  /* 0x00007610ff0f7816 */ /* 0x000fe4000000000f */
[----:B------:R-:W-:Y:S02]  /*3df0*/  PRMT R17, RZ, 0x7610, R17 ;  /* 0x00007610ff117816 */ /* 0x000fe40000000011 */
[----:B------:R-:W-:Y:S02]  /*3e00*/  PRMT R27, RZ, 0x7610, R27 ;  /* 0x00007610ff1b7816 */ /* 0x000fe4000000001b */
[----:B------:R-:W-:Y:S01]  /*3e10*/  PRMT R26, RZ, 0x7610, R26 ;  /* 0x00007610ff1a7816 */ /* 0x000fe2000000001a */
[----:B--2---:R1:W-:Y:S04]  /*3e20*/  STL [R1+0x48], R12 ;  /* 0x0000480c01007387 */ /* 0x0043e80000100800 */
[----:B-1----:R-:W2:Y:S04]  /*3e30*/  LDL.LU R12, [R1+0xd4c] ;  /* 0x000d4c00010c7983 */ /* 0x002ea80000300800 */
[----:B---3--:R1:W-:Y:S04]  /*3e40*/  STL [R1+0x3c], R11 ;  /* 0x00003c0b01007387 */ /* 0x0083e80000100800 */
[----:B-1----:R-:W3:Y:S04]  /*3e50*/  LDL.LU R11, [R1+0xd48] ;  /* 0x000d4800010b7983 */ /* 0x002ee80000300800 */
[----:B------:R1:W-:Y:S04]  /*3e60*/  STL [R1+0x38], R19 ;  /* 0x0000381301007387 */ /* 0x0003e80000100800 */
[----:B-1----:R-:W2:Y:S04]  /*3e70*/  LDL.LU R19, [R1+0xd44] ;  /* 0x000d440001137983 */ /* 0x002ea80000300800 */
[----:B------:R1:W-:Y:S04]  /*3e80*/  STL [R1+0x30], R14 ;  /* 0x0000300e01007387 */ /* 0x0003e80000100800 */
[----:B-1----:R-:W2:Y:S04]  /*3e90*/  LDL.LU R14, [R1+0xd40] ;  /* 0x000d4000010e7983 */ /* 0x002ea80000300800 */
[----:B------:R1:W-:Y:S04]  /*3ea0*/  STL [R1+0x2c], R13 ;  /* 0x00002c0d01007387 */ /* 0x0003e80000100800 */
[----:B-1----:R-:W2:Y:S04]  /*3eb0*/  LDL.LU R13, [R1+0xd3c] ;  /* 0x000d3c00010d7983 */ /* 0x002ea80000300800 */
        /* <DEDUP_REMOVED lines=8> */
[----:B0-----:R-:W-:-:S04]  /*3f40*/  IMAD R28, R28, 0x13, RZ ;  /* 0x000000131c1c7824 */ /* 0x001fc800078e02ff */
[----:B-1----:R-:W-:Y:S02]  /*3f50*/  IMAD.WIDE R4, R28, 0x2, R2 ;  /* 0x000000021c047825 */ /* 0x002fe400078e0202 */
[----:B------:R-:W0:Y:S03]  /*3f60*/  LDC R28, c[0x0][0x3a8] ;  /* 0x0000ea00ff1c7b82 */ /* 0x000e260000000800 */
[----:B------:R1:W2:Y:S01]  /*3f70*/  @P0 LDG.E.U16 R15, desc[UR8][R4.64] ;  /* 0x00000008040f0981 */ /* 0x0002a2000c1e1500 */
[----:B0-----:R-:W-:-:S04]  /*3f80*/  IMAD R28, R28, 0x14, RZ ;  /* 0x000000141c1c7824 */ /* 0x001fc800078e02ff */
[----:B-1----:R-:W-:Y:S02]  /*3f90*/  IMAD.WIDE R4, R28, 0x2, R2 ;  /* 0x000000021c047825 */ /* 0x002fe400078e0202 */
[----:B------:R-:W0:Y:S01]  /*3fa0*/  LDC R28, c[0x0][0x3a8] ;  /* 0x0000ea00ff1c7b82 */ /* 0x000e220000000800 */
[----:B------:R-:W-:-:S13]  /*3fb0*/  ISETP.GT.AND P1, PT, R0, 0x14, PT ;  /* 0x000000140000780c */ /* 0x000fda0003f24270 */
[----:B------:R1:W2:Y:S01]  /*3fc0*/  @P1 LDG.E.U16 R17, desc[UR8][R4.64] ;  /* 0x0000000804111981 */ /* 0x0002a2000c1e1500 */
[----:B0-----:R-:W-:-:S04]  /*3fd0*/  IMAD R28, R28, 0x15, RZ ;  /* 0x000000151c1c7824 */ /* 0x001fc800078e02ff */
[----:B-1----:R-:W-:Y:S02]  /*3fe0*/  IMAD.WIDE R4, R28, 0x2, R2 ;  /* 0x000000021c047825 */ /* 0x002fe400078e0202 */
[----:B------:R-:W0:Y:S01]  /*3ff0*/  LDC R28, c[0x0][0x3a8] ;  /* 0x0000ea00ff1c7b82 */ /* 0x000e220000000800 */
[C---:B------:R-:W-:Y:S01]  /*4000*/  ISETP.GT.AND P0, PT, R0.reuse, 0x15, PT ;  /* 0x000000150000780c */ /* 0x040fe20003f04270 */
[----:B----4-:R1:W-:Y:S01]  /*4010*/  STL [R1+0xce8], R29 ;  /* 0x000ce81d01007387 */ /* 0x0103e20000100800 */
[----:B------:R-:W-:Y:S02]  /*4020*/  ISETP.GT.AND P1, PT, R0, 0x16, PT ;  /* 0x000000160000780c */ /* 0x000fe40003f24270 */
[----:B-1----:R-:W-:-:S09]  /*4030*/  PRMT R29, RZ, 0x7610, R29 ;  /* 0x00007610ff1d7816 */ /* 0x002fd2000000001d */
[----:B------:R1:W4:Y:S01]  /*4040*/  @P0 LDG.E.U16 R29, desc[UR8][R4.64] ;  /* 0x00000008041d0981 */ /* 0x000322000c1e1500 */
[----:B0-----:R-:W-:-:S04]  /*4050*/  IMAD R28, R28, 0x16, RZ ;  /* 0x000000161c1c7824 */ /* 0x001fc800078e02ff */
[----:B-1----:R-:W-:Y:S02]  /*4060*/  IMAD.WIDE R4, R28, 0x2, R2 ;  /* 0x000000021c047825 */ /* 0x002fe400078e0202 */
[----:B------:R-:W0:Y:S03]  /*4070*/  LDC R28, c[0x0][0x3a8] ;  /* 0x0000ea00ff1c7b82 */ /* 0x000e260000000800 */
[----:B------:R1:W3:Y:S01]  /*4080*/  @P1 LDG.E.U16 R27, desc[UR8][R4.64] ;  /* 0x00000008041b1981 */ /* 0x0002e2000c1e1500 */
[----:B------:R-:W-:Y:S01]  /*4090*/  ISETP.GT.AND P0, PT, R0, 0x17, PT ;  /* 0x000000170000780c */ /* 0x000fe20003f04270 */
[----:B0-----:R-:W-:-:S04]  /*40a0*/  IMAD R28, R28, 0x17, RZ ;  /* 0x000000171c1c7824 */ /* 0x001fc800078e02ff */
[----:B-1----:R-:W-:Y:S02]  /*40b0*/  IMAD.WIDE R4, R28, 0x2, R2 ;  /* 0x000000021c047825 */ /* 0x002fe400078e0202 */
[----:B------:R-:W0:Y:S06]  /*40c0*/  LDC R28, c[0x0][0x3a8] ;  /* 0x0000ea00ff1c7b82 */ /* 0x000e2c0000000800 */
[----:B------:R1:W4:Y:S01]  /*40d0*/  @P0 LDG.E.U16 R26, desc[UR8][R4.64] ;  /* 0x00000008041a0981 */ /* 0x000322000c1e1500 */
[----:B0-----:R-:W-:-:S04]  /*40e0*/  IMAD R28, R28, 0x1a, RZ ;  /* 0x0000001a1c1c7824 */ /* 0x001fc800078e02ff */
[----:B-1----:R-:W-:Y:S02]  /*40f0*/  IMAD.WIDE R4, R28, 0x2, R2 ;  /* 0x000000021c047825 */ /* 0x002fe400078e0202 */
[----:B------:R-:W0:Y:S01]  /*4100*/  LDC R28, c[0x0][0x3a8] ;  /* 0x0000ea00ff1c7b82 */ /* 0x000e220000000800 */
[----:B------:R-:W-:Y:S02]  /*4110*/  ISETP.GT.AND P1, PT, R0, 0x1a, PT ;  /* 0x0000001a0000780c */ /* 0x000fe40003f24270 */
[----:B------:R-:W-:-:S11]  /*4120*/  PRMT R25, RZ, 0x7610, R25 ;  /* 0x00007610ff197816 */ /* 0x000fd60000000019 */
[----:B------:R1:W4:Y:S01]  /*4130*/  @P1 LDG.E.U16 R25, desc[UR8][R4.64] ;  /* 0x0000000804191981 */ /* 0x000322000c1e1500 */
[----:B0-----:R-:W-:-:S04]  /*4140*/  IMAD R28, R28, 0x1b, RZ ;  /* 0x0000001b1c1c7824 */ /* 0x001fc800078e02ff */
[----:B-1----:R-:W-:Y:S02]  /*4150*/  IMAD.WIDE R4, R28, 0x2, R2 ;  /* 0x000000021c047825 */ /* 0x002fe400078e0202 */
[----:B------:R-:W0:Y:S01]  /*4160*/  LDC R28, c[0x0][0x3a8] ;  /* 0x0000ea00ff1c7b82 */ /* 0x000e220000000800 */
[C---:B------:R-:W-:Y:S02]  /*4170*/  ISETP.GT.AND P0, PT, R0.reuse, 0x1b, PT ;  /* 0x0000001b0000780c */ /* 0x040fe40003f04270 */
[----:B------:R-:W-:Y:S02]  /*4180*/  PRMT R24, RZ, 0x7610, R24 ;  /* 0x00007610ff187816 */ /* 0x000fe40000000018 */
[----:B------:R-:W-:Y:S02]  /*4190*/  ISETP.GT.AND P1, PT, R0, 0x1c, PT ;  /* 0x0000001c0000780c */ /* 0x000fe40003f24270 */
[----:B------:R-:W-:-:S07]  /*41a0*/  PRMT R23, RZ, 0x7610, R23 ;  /* 0x00007610ff177816 */ /* 0x000fce0000000017 */
[----:B------:R1:W4:Y:S01]  /*41b0*/  @P0 LDG.E.U16 R24, desc[UR8][R4.64] ;  /* 0x0000000804180981 */ /* 0x000322000c1e1500 */
[----:B------:R-:W-:Y:S01]  /*41c0*/  ISETP.GT.AND P0, PT, R0, 0x1d, PT ;  /* 0x0000001d0000780c */ /* 0x000fe20003f04270 */
[----:B0-----:R-:W-:-:S04]  /*41d0*/  IMAD R28, R28, 0x1c, RZ ;  /* 0x0000001c1c1c7824 */ /* 0x001fc800078e02ff */
[----:B-1----:R-:W-:Y:S01]  /*41e0*/  IMAD.WIDE R4, R28, 0x2, R2 ;  /* 0x000000021c047825 */ /* 0x002fe200078e0202 */
[----:B------:R-:W-:-:S04]  /*41f0*/  PRMT R22, RZ, 0x7610, R22 ;  /* 0x00007610ff167816 */ /* 0x000fc80000000016 */
[----:B------:R0:W4:Y:S01]  /*4200*/  @P1 LDG.E.U16 R23, desc[UR8][R4.64] ;  /* 0x0000000804171981 */ /* 0x000122000c1e1500 */
[----:B------:R-:W-:Y:S02]  /*4210*/  ISETP.GT.AND P1, PT, R0, 0x1e, PT ;  /* 0x0000001e0000780c */ /* 0x000fe40003f24270 */
[----:B------:R-:W-:Y:S01]  /*4220*/  PRMT R21, RZ, 0x7610, R21 ;  /* 0x00007610ff157816 */ /* 0x000fe20000000015 */
[----:B--2---:R1:W-:Y:S04]  /*4230*/  STL [R1+0x14], R16 ;  /* 0x0000141001007387 */ /* 0x0043e80000100800 */
[----:B-1----:R-:W2:Y:S04]  /*4240*/  LDL.LU R16, [R1+0xd34] ;  /* 0x000d340001107983 */ /* 0x002ea80000300800 */
[----:B------:R1:W-:Y:S04]  /*4250*/  STL [R1+0x10], R15 ;  /* 0x0000100f01007387 */ /* 0x0003e80000100800 */
[----:B-1----:R-:W2:Y:S04]  /*4260*/  LDL.LU R15, [R1+0xd30] ;  /* 0x000d3000010f7983 */ /* 0x002ea80000300800 */
[----:B------:R1:W-:Y:S04]  /*4270*/  STL [R1+0x4], R17 ;  /* 0x0000041101007387 */ /* 0x0003e80000100800 */
[----:B-1----:R-:W2:Y:S04]  /*4280*/  LDL.LU R17, [R1+0xd2c] ;  /* 0x000d2c0001117983 */ /* 0x002ea80000300800 */
[----:B---3--:R1:W-:Y:S02]  /*4290*/  STL [R1+0xcec], R27 ;  /* 0x000cec1b01007387 */ /* 0x0083e40000100800 */
[----:B-1----:R-:W1:Y:S02]  /*42a0*/  LDC R27, c[0x0][0x3a8] ;  /* 0x0000ea00ff1b7b82 */ /* 0x002e640000000800 */
[----:B----4-:R3:W-:Y:S01]  /*42b0*/  STL [R1+0xcf0], R26 ;  /* 0x000cf01a01007387 */ /* 0x0107e20000100800 */
[----:B-1----:R-:W-:-:S05]  /*42c0*/  IMAD R27, R27, 0x1d, RZ ;  /* 0x0000001d1b1b7824 */ /* 0x002fca00078e02ff */
[----:B---3--:R-:W1:Y:S01]  /*42d0*/  LDC R26, c[0x0][0x3a8] ;  /* 0x0000ea00ff1a7b82 */ /* 0x008e620000000800 */
[----:B0-----:R-:W-:-:S05]  /*42e0*/  IMAD.WIDE R4, R27, 0x2, R2 ;  /* 0x000000021b047825 */ /* 0x001fca00078e0202 */
[----:B------:R0:W3:Y:S01]  /*42f0*/  @P0 LDG.E.U16 R22, desc[UR8][R4.64] ;  /* 0x0000000804160981 */ /* 0x0000e2000c1e1500 */
[----:B-1----:R-:W-:-:S04]  /*4300*/  IMAD R26, R26, 0x1e, RZ ;  /* 0x0000001e1a1a7824 */ /* 0x002fc800078e02ff */
[----:B0-----:R-:W-:Y:S02]  /*4310*/  IMAD.WIDE R4, R26, 0x2, R2 ;  /* 0x000000021a047825 */ /* 0x001fe400078e0202 */
[----:B------:R-:W0:Y:S03]  /*4320*/  LDC R26, c[0x0][0x3a8] ;  /* 0x0000ea00ff1a7b82 */ /* 0x000e260000000800 */
[----:B------:R1:W4:Y:S01]  /*4330*/  @P1 LDG.E.U16 R21, desc[UR8][R4.64] ;  /* 0x0000000804151981 */ /* 0x000322000c1e1500 */
[----:B------:R-:W0:Y:S01]  /*4340*/  S2R R28, SR_TID.X ;  /* 0x00000000001c7919 */ /* 0x000e220000002100 */
[----:B------:R-:W-:Y:S02]  /*4350*/  ISETP.GT.AND P2, PT, R0, 0x1f, PT ;  /* 0x0000001f0000780c */ /* 0x000fe40003f44270 */
[----:B------:R0:W-:Y:S01]  /*4360*/  STL [R1+0xd0c], R25 ;  /* 0x000d0c1901007387 */ /* 0x0001e20000100800 */
[----:B------:R-:W-:Y:S01]  /*4370*/  PRMT R20, RZ, 0x7610, R20 ;  /* 0x00007610ff147816 */ /* 0x000fe20000000014 */
[----:B0-----:R-:W-:-:S02]  /*4380*/  IMAD R26, R26, 0x1f, RZ ;  /* 0x0000001f1a1a7824 */ /* 0x001fc400078e02ff */
[----:B------:R-:W-:Y:S04]  /*4390*/  STL [R1+0xcfc], R24 ;  /* 0x000cfc1801007387 */ /* 0x000fe80000100800 */
[----:B------:R-:W-:Y:S01]  /*43a0*/  STL [R1], R29 ;  /* 0x0000001d01007387 */ /* 0x000fe20000100800 */
[----:B-1----:R-:W-:-:S05]  /*43b0*/  IMAD.WIDE R4, R26, 0x2, R2 ;  /* 0x000000021a047825 */ /* 0x002fca00078e0202 */
[----:B------:R0:W2:Y:S04]  /*43c0*/  @P2 LDG.E.U16 R20, desc[UR8][R4.64] ;  /* 0x0000000804142981 */ /* 0x0000a8000c1e1500 */
[----:B------:R-:W-:Y:S01]  /*43d0*/  STL [R1+0xcf4], R23 ;  /* 0x000cf41701007387 */ /* 0x000fe20000100800 */
[----:B------:R-:W-:-:S04]  /*43e0*/  LOP3.LUT R25, R28, 0x1f, RZ, 0xc0, !PT ;  /* 0x0000001f1c197812 */ /* 0x000fc800078ec0ff */
[C---:B------:R-:W-:Y:S02]  /*43f0*/  ISETP.GE.AND P0, PT, R25.reuse, R0, PT ;  /* 0x000000001900720c */ /* 0x040fe40003f06270 */
[----:B------:R-:W-:Y:S01]  /*4400*/  PRMT R19, RZ, 0x7610, R19 ;  /* 0x00007610ff137816 */ /* 0x000fe20000000013 */
[----:B------:R-:W-:Y:S06]  /*4410*/  BAR.SYNC.DEFER_BLOCKING 0x0 ;  /* 0x0000000000007b1d */ /* 0x000fec0000010000 */
[----:B---3--:R1:W-:Y:S02]  /*4420*/  STL [R1+0xcf8], R22 ;  /* 0x000cf81601007387 */ /* 0x0083e40000100800 */
[----:B-1----:R-:W1:Y:S02]  /*4430*/  LDC R22, c[0x0][0x3ac] ;  /* 0x0000eb00ff167b82 */ /* 0x002e640000000800 */
[----:B----4-:R3:W-:Y:S04]  /*4440*/  STL [R1+0xd00], R21 ;  /* 0x000d001501007387 */ /* 0x0107e80000100800 */
[----:B------:R-:W-:Y:S01]  /*4450*/  STL [R1+0x54c], R0 ;  /* 0x00054c0001007387 */ /* 0x000fe20000100800 */
[----:B-1----:R-:W-:-:S03]  /*4460*/  IMAD R22, R25, R22, RZ ;  /* 0x0000001619167224 */ /* 0x002fc600078e02ff */
[----:B---3--:R-:W3:Y:S04]  /*4470*/  LDL.LU R21, [R1+0x45c] ;  /* 0x00045c0001157983 */ /* 0x008ee80000300800 */
[----:B------:R1:W-:Y:S04]  /*4480*/  STL [R1+0x554], R2 ;  /* 0x0005540201007387 */ /* 0x0003e80000100800 */
[----:B------:R4:W-:Y:S04]  /*4490*/  STL [R1+0x550], R3 ;  /* 0x0005500301007387 */ /* 0x0009e80000100800 */
[----:B------:R-:W3:Y:S01]  /*44a0*/  LDL.LU R23, [R1+0x458] ;  /* 0x0004580001177983 */ /* 0x000ee20000300800 */
[----:B-1----:R-:W-:-:S02]  /*44b0*/  IMAD.MOV.U32 R2, RZ, RZ, R12 ;  /* 0x000000ffff027224 */ /* 0x002fc400078e000c */
[----:B----4-:R-:W-:Y:S02]  /*44c0*/  IMAD.MOV.U32 R3, RZ, RZ, R11 ;  /* 0x000000ffff037224 */ /* 0x010fe400078e000b */
[----:B0-----:R-:W-:-:S05]  /*44d0*/  IMAD.WIDE R4, R22, 0x2, R2 ;  /* 0x0000000216047825 */ /* 0x001fca00078e0202 */
[----:B------:R0:W4:Y:S01]  /*44e0*/  @!P0 LDG.E.U16 R19, desc[UR8][R4.64] ;  /* 0x0000000804138981 */ /* 0x000122000c1e1500 */
[----:B------:R-:W-:Y:S02]  /*44f0*/  IMAD.MOV.U32 R24, RZ, RZ, R14 ;  /* 0x000000ffff187224 */ /* 0x000fe400078e000e */
[----:B------:R-:W-:Y:S01]  /*4500*/  IMAD.MOV.U32 R25, RZ, RZ, R13 ;  /* 0x000000ffff197224 */ /* 0x000fe200078e000d */
[----:B------:R-:W-:Y:S01]  /*4510*/  PRMT R18, RZ, 0x7610, R18 ;  /* 0x00007610ff127816 */ /* 0x000fe20000000012 */
[----:B--2---:R-:W-:Y:S01]  /*4520*/  STL [R1+0xd04], R20 ;  /* 0x000d041401007387 */ /* 0x004fe20000100800 */
[----:B0-----:R-:W-:-:S03]  /*4530*/  IMAD.WIDE R4, R22, 0x2, R24 ;  /* 0x0000000216047825 */ /* 0x001fc600078e0218 */
[----:B------:R0:W-:Y:S04]  /*4540*/  STL.64 [R1+0x4d0], R2 ;  /* 0x0004d00201007387 */ /* 0x0001e80000100a00 */
[----:B------:R1:W2:Y:S01]  /*4550*/  @!P0 LDG.E.U16 R18, desc[UR8][R4.64] ;  /* 0x0000000804128981 */ /* 0x0002a2000c1e1500 */
[----:B------:R-:W-:-:S03]  /*4560*/  PRMT R17, RZ, 0x7610, R17 ;  /* 0x00007610ff117816 */ /* 0x000fc60000000011 */
[----:B0-----:R-:W2:Y:S04]  /*4570*/  LDL.LU R2, [R1+0x460] ;  /* 0x0004600001027983 */ /* 0x001ea80000300800 */
[----:B------:R-:W2:Y:S01]  /*4580*/  LDL.LU R0, [R1+0x464] ;  /* 0x0004640001007983 */ /* 0x000ea20000300800 */
[----:B---3--:R-:W-:Y:S02]  /*4590*/  IMAD.MOV.U32 R20, RZ, RZ, R21 ;  /* 0x000000ffff147224 */ /* 0x008fe400078e0015 */
[----:B------:R-:W-:Y:S01]  /*45a0*/  IMAD.MOV.U32 R21, RZ, RZ, R23 ;  /* 0x000000ffff157224 */ /* 0x000fe200078e0017 */
[----:B----4-:R0:W-:Y:S04]  /*45b0*/  STL [R1+0xd08], R19 ;  /* 0x000d081301007387 */ /* 0x0101e80000100800 */
[----:B------:R3:W-:Y:S04]  /*45c0*/  STL.64 [R1+0x4c8], R24 ;  /* 0x0004c81801007387 */ /* 0x0007e80000100a00 */
[----:B0-----:R-:W4:Y:S04]  /*45d0*/  LDL.LU R19, [R1+0x468] ;  /* 0x0004680001137983 */ /* 0x001f280000300800 */
[----:B------:R-:W4:Y:S01]  /*45e0*/  LDL.LU R3, [R1+0x46c] ;  /* 0x00046c0001037983 */ /* 0x000f220000300800 */
[----:B---3--:R-:W-:-:S02]  /*45f0*/  IMAD.MOV.U32 R24, RZ, RZ, R16 ;  /* 0x000000ffff187224 */ /* 0x008fc400078e0010 */
[----:B------:R-:W-:Y:S02]  /*4600*/  IMAD.MOV.U32 R25, RZ, RZ, R15 ;  /* 0x000000ffff197224 */ /* 0x000fe400078e000f */
[----:B-1----:R-:W-:Y:S01]  /*4610*/  IMAD.WIDE R4, R22, 0x2, R24 ;  /* 0x0000000216047825 */ /* 0x002fe200078e0218 */
[----:B------:R-:W-:-:S04]  /*4620*/  PRMT R16, RZ, 0x7610, R16 ;  /* 0x00007610ff107816 */ /* 0x000fc80000000010 */
[----:B------:R0:W3:Y:S02]  /*4630*/  @!P0 LDG.E.U16 R17, desc[UR8][R4.64] ;  /* 0x0000000804118981 */ /* 0x0000e4000c1e1500 */
[----:B0-----:R-:W-:-:S05]  /*4640*/  IMAD.WIDE R4, R22, 0x2, R20 ;  /* 0x0000000216047825 */ /* 0x001fca00078e0214 */
[----:B------:R0:W3:Y:S04]  /*4650*/  @!P0 LDG.E.U16 R16, desc[UR8][R4.64] ;  /* 0x0000000804108981 */ /* 0x0000e8000c1e1500 */
[----:B--2---:R-:W-:Y:S04]  /*4660*/  STL [R1+0xd18], R18 ;  /* 0x000d181201007387 */ /* 0x004fe80000100800 */
[----:B------:R-:W-:Y:S04]  /*4670*/  STL.64 [R1+0x4c0], R24 ;  /* 0x0004c01801007387 */ /* 0x000fe80000100a00 */
[----:B------:R1:W-:Y:S01]  /*4680*/  STL.64 [R1+0x4b8], R20 ;  /* 0x0004b81401007387 */ /* 0x0003e20000100a00 */
[----:B------:R-:W-:-:S02]  /*4690*/  PRMT R15, RZ, 0x7610, R15 ;  /* 0x00007610ff0f7816 */ /* 0x000fc4000000000f */
[----:B------:R-:W-:Y:S01]  /*46a0*/  PRMT R14, RZ, 0x7610, R14 ;  /* 0x00007610ff0e7816 */ /* 0x000fe2000000000e */
[----:B-1----:R-:W-:Y:S02]  /*46b0*/  IMAD.MOV.U32 R20, RZ, RZ, R0 ;  /* 0x000000ffff147224 */ /* 0x002fe400078e0000 */
[----:B------:R-:W-:Y:S02]  /*46c0*/  IMAD.MOV.U32 R21, RZ, RZ, R2 ;  /* 0x000000ffff157224 */ /* 0x000fe400078e0002 */
[----:B0-----:R-:W-:-:S05]  /*46d0*/  IMAD.WIDE R4, R22, 0x2, R20 ;  /* 0x0000000216047825 */ /* 0x001fca00078e0214 */
[----:B------:R0:W2:Y:S01]  /*46e0*/  @!P0 LDG.E.U16 R15, desc[UR8][R4.64] ;  /* 0x00000008040f8981 */ /* 0x0000a2000c1e1500 */
[----:B----4-:R-:W-:-:S04]  /*46f0*/  IMAD.MOV.U32 R18, RZ, RZ, R3 ;  /* 0x000000ffff127224 */ /* 0x010fc800078e0003 */
[----:B0-----:R-:W-:-:S05]  /*4700*/  IMAD.WIDE R4, R22, 0x2, R18 ;  /* 0x0000000216047825 */ /* 0x001fca00078e0212 */
[----:B------:R-:W2:Y:S04]  /*4710*/  @!P0 LDG.E.U16 R14, desc[UR8][R4.64] ;  /* 0x00000008040e8981 */ /* 0x000ea8000c1e1500 */
[----:B---3--:R0:W-:Y:S04]  /*4720*/  STL.64 [R1+0xd10], R16 ;  /* 0x000d101001007387 */ /* 0x0081e80000100a00 */
[----:B------:R-:W3:Y:S04]  /*4730*/  LDL.LU R2, [R1+0x470] ;  /* 0x0004700001027983 */ /* 0x000ee80000300800 */
[----:B------:R-:W4:Y:S04]  /*4740*/  LDL.LU R0, [R1+0x474] ;  /* 0x0004740001007983 */ /* 0x000f280000300800 */
[----:B------:R-:W-:Y:S04]  /*4750*/  STL.64 [R1+0x4b0], R20 ;  /* 0x0004b01401007387 */ /* 0x000fe80000100a00 */
[----:B0-----:R-:W4:Y:S01]  /*4760*/  LDL.LU R17, [R1+0x478] ;  /* 0x0004780001117983 */ /* 0x001f220000300800 */
[----:B------:R-:W-:-:S03]  /*4770*/  LOP3.LUT R27, R28, 0x1ff, RZ, 0xc0, !PT ;  /* 0x000001ff1c1b7812 */ /* 0x000fc600078ec0ff */
[----:B------:R-:W4:Y:S04]  /*4780*/  LDL.LU R16, [R1+0x47c] ;  /* 0x00047c0001107983 */ /* 0x000f280000300800 */
[----:B------:R-:W4:Y:S04]  /*4790*/  LDL.LU R29, [R1+0x8] ;  /* 0x00000800011d7983 */ /* 0x000f280000300800 */
[----:B------:R-:W-:Y:S04]  /*47a0*/  STL.64 [R1+0x4a8], R18 ;  /* 0x0004a81201007387 */ /* 0x000fe80000100a00 */
[----:B------:R-:W-:Y:S04]  /*47b0*/  STL [R1+0xd28], R27 ;  /* 0x000d281b01007387 */ /* 0x000fe80000100800 */
[----:B------:R-:W4:Y:S04]  /*47c0*/  LDL.LU R24, [R1+0xc] ;  /* 0x00000c0001187983 */ /* 0x000f280000300800 */
[----:B--2---:R0:W-:Y:S04]  /*47d0*/  STL.64 [R1+0xd20], R14 ;  /* 0x000d200e01007387 */ /* 0x0041e80000100a00 */
[----:B0-----:R-:W2:Y:S04]  /*47e0*/  LDL.LU R15, [R1+0x480] ;  /* 0x00048000010f7983 */ /* 0x001ea80000300800 */
[----:B------:R-:W2:Y:S04]  /*47f0*/  LDL.LU R14, [R1+0x484] ;  /* 0x00048400010e7983 */ /* 0x000ea80000300800 */
[----:B------:R-:W2:Y:S01]  /*4800*/  LDL.LU R25, [R1+0x20] ;  /* 0x0000200001197983 */ /* 0x000ea20000300800 */
[----:B---3--:R-:W-:-:S02]  /*4810*/  IMAD.MOV.U32 R19, RZ, RZ, R2 ;  /* 0x000000ffff137224 */ /* 0x008fc400078e0002 */
[----:B----4-:R-:W-:-:S05]  /*4820*/  IMAD.MOV.U32 R18, RZ, RZ, R0 ;  /* 0x000000ffff127224 */ /* 0x010fca00078e0000 */
[----:B------:R0:W-:Y:S04]  /*4830*/  STL.64 [R1+0x4a0], R18 ;  /* 0x0004a01201007387 */ /* 0x0001e80000100a00 */
[----:B------:R-:W3:Y:S04]  /*4840*/  LDL.LU R2, [R1+0x488] ;  /* 0x0004880001027983 */ /* 0x000ee80000300800 */
[----:B------:R-:W4:Y:S01]  /*4850*/  LDL.LU R0, [R1+0x48c] ;  /* 0x00048c0001007983 */ /* 0x000f220000300800 */
[----:B------:R-:W-:Y:S01]  /*4860*/  PRMT R13, RZ, 0x7610, R13 ;  /* 0x00007610ff0d7816 */ /* 0x000fe2000000000d */
[----:B------:R-:W-:-:S02]  /*4870*/  IMAD.WIDE R4, R22, 0x2, R18 ;  /* 0x0000000216047825 */ /* 0x000fc400078e0212 */
[----:B------:R-:W4:Y:S04]  /*4880*/  LDL.LU R26, [R1+0x28] ;  /* 0x00002800011a7983 */ /* 0x000f280000300800 */
[----:B------:R1:W4:Y:S04]  /*4890*/  @!P0 LDG.E.U16 R13, desc[UR8][R4.64] ;  /* 0x00000008040d8981 */ /* 0x000328000c1e1500 */
[----:B------:R1:W-:Y:S04]  /*48a0*/  STL.64 [R1+0x498], R16 ;  /* 0x0004981001007387 */ /* 0x0003e80000100a00 */
[----:B0-----:R-:W4:Y:S01]  /*48b0*/  LDL.LU R18, [R1+0x4dc] ;  /* 0x0004dc0001127983 */ /* 0x001f220000300800 */
[----:B-1----:R-:W-:Y:S01]  /*48c0*/  IMAD.WIDE R4, R22, 0x2, R16 ;  /* 0x0000000216047825 */ /* 0x002fe200078e0210 */
[----:B------:R-:W-:-:S02]  /*48d0*/  PRMT R12, RZ, 0x7610, R12 ;  /* 0x00007610ff0c7816 */ /* 0x000fc4000000000c */
[----:B------:R-:W4:Y:S01]  /*48e0*/  LDL.LU R17, [R1+0x4e0] ;  /* 0x0004e00001117983 */ /* 0x000f220000300800 */
[----:B------:R-:W-:Y:S01]  /*48f0*/  PRMT R11, RZ, 0x7610, R11 ;  /* 0x00007610ff0b7816 */ /* 0x000fe2000000000b */
[----:B------:R-:W-:Y:S02]  /*4900*/  IMAD.SHL.U32 R3, R27, 0x2, RZ ;  /* 0x000000021b037824 */ /* 0x000fe400078e00ff */
[----:B------:R0:W4:Y:S04]  /*4910*/  @!P0 LDG.E.U16 R12, desc[UR8][R4.64] ;  /* 0x00000008040c8981 */ /* 0x000128000c1e1500 */
[----:B------:R-:W-:Y:S04]  /*4920*/  STS.U16 [R3+UR5], R8 ;  /* 0x0000000803007988 */ /* 0x000fe80008000405 */
[----:B------:R-:W-:Y:S04]  /*4930*/  STS.U16 [R3+UR5+0x2000], R9 ;  /* 0x0020000903007988 */ /* 0x000fe80008000405 */
[----:B------:R-:W-:Y:S04]  /*4940*/  STS.U16 [R3+UR5+0x4000], R10 ;  /* 0x0040000a03007988 */ /* 0x000fe80008000405 */
[----:B------:R-:W-:Y:S04]  /*4950*/  STS.U16 [R3+UR5+0x6000], R29 ;  /* 0x0060001d03007988 */ /* 0x000fe80008000405 */
[----:B--2---:R1:W-:Y:S01]  /*4960*/  STL.64 [R1+0x490], R14 ;  /* 0x0004900e01007387 */ /* 0x0043e20000100a00 */
[----:B0-----:R-:W-:-:S03]  /*4970*/  IMAD.WIDE R4, R22, 0x2, R14 ;  /* 0x0000000216047825 */ /* 0x001fc600078e020e */
[----:B------:R-:W2:Y:S04]  /*4980*/  LDL.LU R16, [R1+0x4e4] ;  /* 0x0004e40001107983 */ /* 0x000ea80000300800 */
[----:B------:R3:W2:Y:S04]  /*4990*/  @!P0 LDG.E.U16 R11, desc[UR8][R4.64] ;  /* 0x00000008040b8981 */ /* 0x0006a8000c1e1500 */
[----:B-1----:R-:W2:Y:S04]  /*49a0*/  LDL.LU R15, [R1+0x4e8] ;  /* 0x0004e800010f7983 */ /* 0x002ea80000300800 */
[----:B------:R-:W2:Y:S01]  /*49b0*/  LDL.LU R29, [R1+0x34] ;  /* 0x00003400011d7983 */ /* 0x000ea20000300800 */
[----:B---3--:R-:W-:-:S03]  /*49c0*/  IMAD.MOV.U32 R5, RZ, RZ, R2 ;  /* 0x000000ffff057224 */ /* 0x008fc600078e0002 */
[----:B------:R-:W3:Y:S01]  /*49d0*/  LDL.LU R14, [R1+0x4ec] ;  /* 0x0004ec00010e7983 */ /* 0x000ee20000300800 */
[----:B----4-:R-:W-:-:S05]  /*49e0*/  IMAD.MOV.U32 R4, RZ, RZ, R0 ;  /* 0x000000ffff047224 */ /* 0x010fca00078e0000 */
[----:B------:R0:W-:Y:S04]  /*49f0*/  STL.64 [R1+0x488], R4 ;  /* 0x0004880401007387 */ /* 0x0001e80000100a00 */
[----:B------:R-:W4:Y:S01]  /*4a00*/  LDL.LU R2, [R1+0x4f0] ;  /* 0x0004f00001027983 */ /* 0x000f220000300800 */
[----:B------:R-:W1:Y:S01]  /*4a10*/  S2R R23, SR_TID.X ;  /* 0x0000000000177919 */ /* 0x000e620000002100 */
[----:B------:R-:W-:Y:S01]  /*4a20*/  PRMT R10, RZ, 0x7610, R10 ;  /* 0x00007610ff0a7816 */ /* 0x000fe2000000000a */
[----:B0-----:R-:W-:-:S05]  /*4a30*/  IMAD.WIDE R4, R22, 0x2, R4 ;  /* 0x0000000216047825 */ /* 0x001fca00078e0204 */
[----:B------:R0:W3:Y:S01]  /*4a40*/  @!P0 LDG.E.U16 R10, desc[UR8][R4.64] ;  /* 0x00000008040a8981 */ /* 0x0000e2000c1e1500 */
[----:B------:R-:W-:Y:S01]  /*4a50*/  PRMT R9, RZ, 0x7610, R9 ;  /* 0x00007610ff097816 */ /* 0x000fe20000000009 */
[----:B0-----:R-:W-:Y:S02]  /*4a60*/  IMAD.MOV.U32 R4, RZ, RZ, R17 ;  /* 0x000000ffff047224 */ /* 0x001fe400078e0011 */
[----:B------:R-:W-:-:S05]  /*4a70*/  IMAD.MOV.U32 R5, RZ, RZ, R18 ;  /* 0x000000ffff057224 */ /* 0x000fca00078e0012 */
[----:B------:R0:W-:Y:S01]  /*4a80*/  STL.64 [R1+0x480], R4 ;  /* 0x0004800401007387 */ /* 0x0001e20000100a00 */
[----:B------:R-:W-:-:S03]  /*4a90*/  PRMT R8, RZ, 0x7610, R8 ;  /* 0x00007610ff087816 */ /* 0x000fc60000000008 */
[----:B------:R-:W3:Y:S01]  /*4aa0*/  LDL.LU R27, [R1+0x40] ;  /* 0x00004000011b7983 */ /* 0x000ee20000300800 */
[----:B-1----:R-:W-:-:S03]  /*4ab0*/  LOP3.LUT R23, R23, 0x1ff, RZ, 0xc0, !PT ;  /* 0x000001ff17177812 */ /* 0x002fc600078ec0ff */
[----:B------:R-:W3:Y:S01]  /*4ac0*/  LDL.LU R18, [R1+0x44] ;  /* 0x0000440001127983 */ /* 0x000ee20000300800 */
[----:B0-----:R-:W-:-:S05]  /*4ad0*/  IMAD.WIDE R4, R22, 0x2, R4 ;  /* 0x0000000216047825 */ /* 0x001fca00078e0204 */
[----:B------:R2:W3:Y:S01]  /*4ae0*/  @!P0 LDG.E.U16 R9, desc[UR8][R4.64] ;  /* 0x0000000804098981 */ /* 0x0004e2000c1e1500 */
[----:B------:R-:W-:-:S05]  /*4af0*/  IMAD.SHL.U32 R23, R23, 0x2, RZ ;  /* 0x0000000217177824 */ /* 0x000fca00078e00ff */
[----:B------:R-:W-:-:S05]  /*4b00*/  LOP3.LUT R0, R23, 0x10, RZ, 0x3c, !PT ;  /* 0x0000001017007812 */ /* 0x000fca00078e3cff */
[----:B------:R-:W-:Y:S01]  /*4b10*/  STS.U16 [R0+UR5+0x400], R24 ;  /* 0x0004001800007988 */ /* 0x000fe20008000405 */
[----:B------:R-:W-:-:S03]  /*4b20*/  PRMT R7, RZ, 0x7610, R7 ;  /* 0x00007610ff077816 */ /* 0x000fc60000000007 */
[----:B------:R0:W-:Y:S04]  /*4b30*/  STS.U16 [R0+UR5+0x2400], R25 ;  /* 0x0024001900007988 */ /* 0x0001e80008000405 */
[----:B------:R-:W-:Y:S01]  /*4b40*/  STS.U16 [R0+UR5+0x4400], R26 ;  /* 0x0044001a00007988 */ /* 0x000fe20008000405 */
[----:B--2---:R-:W-:Y:S02]  /*4b50*/  IMAD.MOV.U32 R5, RZ, RZ, R16 ;  /* 0x000000ffff057224 */ /* 0x004fe400078e0010 */
[----:B------:R-:W-:-:S05]  /*4b60*/  IMAD.MOV.U32 R4, RZ, RZ, R15 ;  /* 0x000000ffff047224 */ /* 0x000fca00078e000f */
[----:B------:R1:W-:Y:S04]  /*4b70*/  STL.64 [R1+0x478], R4 ;  /* 0x0004780401007387 */ /* 0x0003e80000100a00 */
[----:B------:R-:W2:Y:S04]  /*4b80*/  LDL.LU R19, [R1+0x4f8] ;  /* 0x0004f80001137983 */ /* 0x000ea80000300800 */
[----:B0-----:R-:W2:Y:S01]  /*4b90*/  LDL.LU R25, [R1+0x14] ;  /* 0x0000140001197983 */ /* 0x001ea20000300800 */
[----:B-1----:R-:W-:-:S03]  /*4ba0*/  IMAD.WIDE R4, R22, 0x2, R4 ;  /* 0x0000000216047825 */ /* 0x002fc600078e0204 */
[----:B------:R-:W2:Y:S04]  /*4bb0*/  LDL.LU R20, [R1+0x4d8] ;  /* 0x0004d80001147983 */ /* 0x000ea80000300800 */
[----:B------:R4:W2:Y:S02]  /*4bc0*/  @!P0 LDG.E.U16 R8, desc[UR8][R4.64] ;  /* 0x0000000804088981 */ /* 0x0008a4000c1e1500 */
[----:B----4-:R-:W-:Y:S02]  /*4bd0*/  IMAD.MOV.U32 R4, RZ, RZ, R2 ;  /* 0x000000ffff047224 */ /* 0x010fe400078e0002 */
[----:B---3--:R-:W-:-:S05]  /*4be0*/  IMAD.MOV.U32 R5, RZ, RZ, R14 ;  /* 0x000000ffff057224 */ /* 0x008fca00078e000e */
[----:B------:R0:W-:Y:S04]  /*4bf0*/  STL.64 [R1+0x470], R4 ;  /* 0x0004700401007387 */ /* 0x0001e80000100a00 */
[----:B------:R-:W3:Y:S04]  /*4c00*/  LDL.LU R21, [R1+0x30] ;  /* 0x0000300001157983 */ /* 0x000ee80000300800 */
[----:B------:R-:W4:Y:S01]  /*4c10*/  LDL.LU R24, [R1+0x10] ;  /* 0x0000100001187983 */ /* 0x000f220000300800 */
[----:B0-----:R-:W-:-:S03]  /*4c20*/  IMAD.WIDE R4, R22, 0x2, R4 ;  /* 0x0000000216047825 */ /* 0x001fc600078e0204 */
[----:B------:R-:W3:Y:S04]  /*4c30*/  LDL.LU R15, [R1+0x4fc] ;  /* 0x0004fc00010f7983 */ /* 0x000ee80000300800 */
[----:B------:R-:W3:Y:S04]  /*4c40*/  LDL.LU R14, [R1+0x500] ;  /* 0x00050000010e7983 */ /* 0x000ee80000300800 */
[----:B------:R-:W3:Y:S04]  /*4c50*/  LDL.LU R23, [R1+0x2c] ;  /* 0x00002c0001177983 */ /* 0x000ee80000300800 */
[----:B------:R-:W3:Y:S04]  /*4c60*/  LDL.LU R26, [R1+0x4] ;  /* 0x00000400011a7983 */ /* 0x000ee80000300800 */
[----:B------:R2:W3:Y:S04]  /*4c70*/  @!P0 LDG.E.U16 R7, desc[UR8][R4.64] ;  /* 0x0000000804078981 */ /* 0x0004e8000c1e1500 */
[----:B------:R-:W3:Y:S04]  /*4c80*/  LDL.LU R5, [R1+0x4f4] ;  /* 0x0004f40001057983 */ /* 0x000ee80000300800 */
[----:B------:R-:W4:Y:S04]  /*4c90*/  LDL.LU R17, [R1+0x504] ;  /* 0x0005040001117983 */ /* 0x000f280000300800 */
[----:B------:R-:W4:Y:S04]  /*4ca0*/  LDL.LU R16, [R1+0x508] ;  /* 0x0005080001107983 */ /* 0x000f280000300800 */
[----:B------:R0:W-:Y:S02]  /*4cb0*/  STS.U16 [R0+UR5+0x6400], R29 ;  /* 0x0064001d00007988 */ /* 0x0001e40008000405 */
[----:B0-----:R-:W-:-:S02]  /*4cc0*/  LOP3.LUT R0, R28, 0x1ff, RZ, 0xc0, !PT ;  /* 0x000001ff1c007812 */ /* 0x001fc400078ec0ff */
[----:B------:R-:W4:Y:S03]  /*4cd0*/  LDL.LU R29, [R1+0x48] ;  /* 0x00004800011d7983 */ /* 0x000f260000300800 */
[----:B------:R-:W-:Y:S01]  /*4ce0*/  IMAD.SHL.U32 R2, R0, 0x2, RZ ;  /* 0x0000000200027824 */ /* 0x000fe200078e00ff */
[----:B------:R-:W4:Y:S01]  /*4cf0*/  LDL.LU R28, [R1+0x24] ;  /* 0x00002400011c7983 */ /* 0x000f220000300800 */
[----:B------:R-:W-:-:S03]  /*4d00*/  PRMT R6, RZ, 0x7610, R6 ;  /* 0x00007610ff067816 */ /* 0x000fc60000000006 */
[----:B------:R-:W4:Y:S01]  /*4d10*/  LDL.LU R0, [R1+0x3c] ;  /* 0x00003c0001007983 */ /* 0x000f220000300800 */
[----:B--2---:R-:W-:Y:S01]  /*4d20*/  IMAD.MOV.U32 R4, RZ, RZ, R19 ;  /* 0x000000ffff047224 */ /* 0x004fe200078e0013 */
[----:B------:R-:W-:-:S05]  /*4d30*/  LOP3.LUT R19, R2, 0x20, RZ, 0x3c, !PT ;  /* 0x0000002002137812 */ /* 0x000fca00078e3cff */
[----:B------:R0:W-:Y:S04]  /*4d40*/  STS.U16 [R19+UR5+0x800], R27 ;  /* 0x0008001b13007988 */ /* 0x0001e80008000405 */
[----:B------:R-:W-:Y:S04]  /*4d50*/  STS.U16 [R19+UR5+0x2800], R18 ;  /* 0x0028001213007988 */ /* 0x000fe80008000405 */
[----:B------:R-:W-:Y:S04]  /*4d60*/  STS.U16 [R19+UR5+0x4800], R25 ;  /* 0x0048001913007988 */ /* 0x000fe80008000405 */
[----:B---3--:R1:W-:Y:S04]  /*4d70*/  STL.64 [R1+0x468], R4 ;  /* 0x0004680401007387 */ /* 0x0083e80000100a00 */
[----:B------:R-:W2:Y:S04]  /*4d80*/  LDL.LU R2, [R1+0x38] ;  /* 0x0000380001027983 */ /* 0x000ea80000300800 */
[----:B0-----:R-:W3:Y:S01]  /*4d90*/  LDL.LU R27, [R1+0xd28] ;  /* 0x000d2800011b7983 */ /* 0x001ee20000300800 */
[----:B-1----:R-:W-:-:S03]  /*4da0*/  IMAD.WIDE R4, R22, 0x2, R4 ;  /* 0x0000000216047825 */ /* 0x002fc600078e0204 */
[----:B------:R0:W-:Y:S04]  /*4db0*/  STL.64 [R1+0x460], R14 ;  /* 0x0004600e01007387 */ /* 0x0001e80000100a00 */
[----:B------:R1:W2:Y:S01]  /*4dc0*/  @!P0 LDG.E.U16 R6, desc[UR8][R4.64] ;  /* 0x0000000804068981 */ /* 0x0002a2000c1e1500 */
[----:B0-----:R-:W-:Y:S01]  /*4dd0*/  IMAD.WIDE R14, R22, 0x2, R14 ;  /* 0x00000002160e7825 */ /* 0x001fe200078e020e */
[----:B-1----:R-:W-:Y:S02]  /*4de0*/  PRMT R5, RZ, 0x7610, R5 ;  /* 0x00007610ff057816 */ /* 0x002fe40000000005 */
[----:B------:R-:W-:-:S04]  /*4df0*/  PRMT R4, RZ, 0x7610, R4 ;  /* 0x00007610ff047816 */ /* 0x000fc80000000004 */
[----:B------:R-:W2:Y:S04]  /*4e00*/  @!P0 LDG.E.U16 R5, desc[UR8][R14.64] ;  /* 0x000000080e058981 */ /* 0x000ea8000c1e1500 */
[----:B------:R-:W2:Y:S04]  /*4e10*/  LDL.LU.64 R14, [R1+0xd20] ;  /* 0x000d2000010e7983 */ /* 0x000ea80000300a00 */
[----:B------:R-:W2:Y:S04]  /*4e20*/  LDL.LU R18, [R1+0xd18] ;  /* 0x000d180001127983 */ /* 0x000ea80000300800 */
[----:B----4-:R0:W-:Y:S02]  /*4e30*/  STL.64 [R1+0x458], R16 ;  /* 0x0004581001007387 */ /* 0x0101e40000100a00 */
[----:B0-----:R-:W-:-:S05]  /*4e40*/  IMAD.WIDE R16, R22, 0x2, R16 ;  /* 0x0000000216107825 */ /* 0x001fca00078e0210 */
[----:B------:R-:W4:Y:S04]  /*4e50*/  @!P0 LDG.E.U16 R4, desc[UR8][R16.64] ;  /* 0x0000000810048981 */ /* 0x000f28000c1e1500 */
[----:B------:R-:W2:Y:S04]  /*4e60*/  LDL.LU.64 R16, [R1+0xd10] ;  /* 0x000d100001107983 */ /* 0x000ea80000300a00 */
[----:B------:R-:W2:Y:S01]  /*4e70*/  LDL.LU R25, [R1+0xd0c] ;  /* 0x000d0c0001197983 */ /* 0x000ea20000300800 */
[----:B---3--:R-:W-:-:S05]  /*4e80*/  IMAD.SHL.U32 R27, R27, 0x2, RZ ;  /* 0x000000021b1b7824 */ /* 0x008fca00078e00ff */
[C---:B------:R-:W-:Y:S01]  /*4e90*/  LOP3.LUT R22, R27.reuse, 0x30, RZ, 0x3c, !PT ;  /* 0x000000301b167812 */ /* 0x040fe200078e3cff */
[----:B--2---:R0:W-:Y:S04]  /*4ea0*/  STS.U16 [R19+UR5+0x6800], R25 ;  /* 0x0068001913007988 */ /* 0x0041e80008000405 */
[----:B------:R1:W-:Y:S04]  /*4eb0*/  STS.U16 [R22+UR5+0xc00], R20 ;  /* 0x000c001416007988 */ /* 0x0003e80008000405 */
[----:B------:R2:W-:Y:S04]  /*4ec0*/  STS.U16 [R22+UR5+0x2c00], R21 ;  /* 0x002c001516007988 */ /* 0x0005e80008000405 */
[----:B0-----:R-:W3:Y:S04]  /*4ed0*/  LDL.LU R19, [R1+0xd08] ;  /* 0x000d080001137983 */ /* 0x001ee80000300800 */
[----:B-1----:R-:W3:Y:S04]  /*4ee0*/  LDL.LU R20, [R1+0xd04] ;  /* 0x000d040001147983 */ /* 0x002ee80000300800 */
[----:B--2---:R-:W2:Y:S04]  /*4ef0*/  LDL.LU R21, [R1+0xd00] ;  /* 0x000d000001157983 */ /* 0x004ea80000300800 */
[----:B------:R0:W-:Y:S04]  /*4f00*/  STS.U16 [R22+UR5+0x4c00], R24 ;  /* 0x004c001816007988 */ /* 0x0001e80008000405 */
[----:B0-----:R-:W2:Y:S01]  /*4f10*/  LDL.LU R24, [R1+0xcfc] ;  /* 0x000cfc0001187983 */ /* 0x001ea20000300800 */
[----:B------:R-:W-:-:S03]  /*4f20*/  LOP3.LUT R27, R27, 0x40, RZ, 0x3c, !PT ;  /* 0x000000401b1b7812 */ /* 0x000fc600078e3cff */
[----:B--2---:R0:W-:Y:S04]  /*4f30*/  STS.U16 [R22+UR5+0x6c00], R24 ;  /* 0x006c001816007988 */ /* 0x0041e80008000405 */
[----:B0-----:R-:W2:Y:S04]  /*4f40*/  LDL.LU R22, [R1+0xcf8] ;  /* 0x000cf80001167983 */ /* 0x001ea80000300800 */
[----:B------:R-:W2:Y:S01]  /*4f50*/  LDL.LU R24, [R1+0x4c] ;  /* 0x00004c0001187983 */ /* 0x000ea20000300800 */
[----:B------:R-:W0:Y:S03]  /*4f60*/  S2R R25, SR_TID.X ;  /* 0x0000000000197919 */ /* 0x000e260000002100 */
[----:B--2---:R-:W-:Y:S04]  /*4f70*/  STS.U16 [R27+UR5+0x1000], R24 ;  /* 0x001000181b007988 */ /* 0x004fe80008000405 */
[----:B------:R1:W-:Y:S04]  /*4f80*/  STS.U16 [R27+UR5+0x3000], R23 ;  /* 0x003000171b007988 */ /* 0x0003e80008000405 */
[----:B-1----:R-:W2:Y:S01]  /*4f90*/  LDL.LU R23, [R1+0xcf4] ;  /* 0x000cf40001177983 */ /* 0x002ea20000300800 */
[----:B0-----:R-:W-:-:S05]  /*4fa0*/  LOP3.LUT R25, R25, 0x1ff, RZ, 0xc0, !PT ;  /* 0x000001ff19197812 */ /* 0x001fca00078ec0ff */
[----:B------:R-:W-:Y:S01]  /*4fb0*/  IMAD.SHL.U32 R25, R25, 0x2, RZ ;  /* 0x0000000219197824 */ /* 0x000fe200078e00ff */
[----:B------:R0:W-:Y:S04]  /*4fc0*/  STS.U16 [R27+UR5+0x5000], R26 ;  /* 0x0050001a1b007988 */ /* 0x0001e80008000405 */
[C---:B------:R-:W-:Y:S01]  /*4fd0*/  LOP3.LUT R24, R25.reuse, 0x50, RZ, 0x3c, !PT ;  /* 0x0000005019187812 */ /* 0x040fe200078e3cff */
[----:B0-----:R-:W3:Y:S04]  /*4fe0*/  LDL.LU R26, [R1+0xcf0] ;  /* 0x000cf000011a7983 */ /* 0x001ee80000300800 */
[----:B--2---:R0:W-:Y:S04]  /*4ff0*/  STS.U16 [R27+UR5+0x7000], R23 ;  /* 0x007000171b007988 */ /* 0x0041e80008000405 */
[----:B------:R1:W-:Y:S04]  /*5000*/  STS.U16 [R24+UR5+0x1400], R29 ;  /* 0x0014001d18007988 */ /* 0x0003e80008000405 */
[----:B0-----:R-:W2:Y:S04]  /*5010*/  LDL.LU R27, [R1+0xcec] ;  /* 0x000cec00011b7983 */ /* 0x001ea80000300800 */
[----:B------:R-:W2:Y:S04]  /*5020*/  LDL.LU R23, [R1] ;  /* 0x0000000001177983 */ /* 0x000ea80000300800 */
[----:B-1----:R-:W3:Y:S04]  /*5030*/  LDL.LU R29, [R1+0xce8] ;  /* 0x000ce800011d7983 */ /* 0x002ee80000300800 */
[----:B------:R0:W-:Y:S04]  /*5040*/  STS.U16 [R24+UR5+0x3400], R28 ;  /* 0x0034001c18007988 */ /* 0x0001e80008000405 */
[----:B0-----:R-:W3:Y:S01]  /*5050*/  LDL.LU R28, [R1+0xce4] ;  /* 0x000ce400011c7983 */ /* 0x001ee20000300800 */
[----:B------:R-:W-:-:S03]  /*5060*/  LOP3.LUT R25, R25, 0x60, RZ, 0x3c, !PT ;  /* 0x0000006019197812 */ /* 0x000fc600078e3cff */
[----:B--2---:R-:W-:Y:S04]  /*5070*/  STS.U16 [R24+UR5+0x5400], R23 ;  /* 0x0054001718007988 */ /* 0x004fe80008000405 */
[----:B------:R-:W-:Y:S04]  /*5080*/  STS.U16 [R24+UR5+0x7400], R22 ;  /* 0x0074001618007988 */ /* 0x000fe80008000405 */
[----:B------:R0:W-:Y:S02]  /*5090*/  STS.U16 [R25+UR5+0x1800], R0 ;  /* 0x0018000019007988 */ /* 0x0001e40008000405 */
[----:B0-----:R-:W-:-:S02]  /*50a0*/  LOP3.LUT R0, R3, 0x70, RZ, 0x3c, !PT ;  /* 0x0000007003007812 */ /* 0x001fc400078e3cff */
[----:B---3--:R-:W-:Y:S04]  /*50b0*/  STS.U16 [R25+UR5+0x3800], R28 ;  /* 0x0038001c19007988 */ /* 0x008fe80008000405 */
[----:B------:R-:W-:Y:S04]  /*50c0*/  STS.U16 [R25+UR5+0x5800], R27 ;  /* 0x0058001b19007988 */ /* 0x000fe80008000405 */
[----:B------:R-:W-:Y:S04]  /*50d0*/  STS.U16 [R25+UR5+0x7800], R21 ;  /* 0x0078001519007988 */ /* 0x000fe80008000405 */
[----:B------:R-:W-:Y:S04]  /*50e0*/  STS.U16 [R0+UR5+0x1c00], R2 ;  /* 0x001c000200007988 */ /* 0x000fe80008000405 */
[----:B------:R0:W-:Y:S04]  /*50f0*/  STS.U16 [R0+UR5+0x3c00], R29 ;  /* 0x003c001d00007988 */ /* 0x0001e80008000405 */
[----:B------:R-:W-:Y:S04]  /*5100*/  STS.U16 [R0+UR5+0x5c00], R26 ;  /* 0x005c001a00007988 */ /* 0x000fe80008000405 */
[----:B------:R1:W-:Y:S04]  /*5110*/  STS.U16 [R0+UR5+0x7c00], R20 ;  /* 0x007c001400007988 */ /* 0x0003e80008000405 */
[----:B0-----:R-:W2:Y:S04]  /*5120*/  LDL.LU R29, [R1+0xce0] ;  /* 0x000ce000011d7983 */ /* 0x001ea80000300800 */
[----:B-1----:R-:W3:Y:S01]  /*5130*/  LDL R0, [R1+0x450] ;  /* 0x0004500001007983 */ /* 0x002ee20000100800 */
[----:B------:R-:W0:Y:S02]  /*5140*/  S2R R28, SR_TID.X ;  /* 0x00000000001c7919 */ /* 0x000e240000002100 */
[----:B0-----:R-:W-:-:S04]  /*5150*/  SHF.R.U32.HI R2, RZ, 0x2, R28 ;  /* 0x00000002ff027819 */ /* 0x001fc8000001161c */
[----:B------:R-:W-:-:S05]  /*5160*/  LOP3.LUT R2, R3, 0x30, R2, 0x78, !PT ;  /* 0x0000003003027812 */ /* 0x000fca00078e7802 */
[----:B------:R-:W-:Y:S04]  /*5170*/  STS.U16 [R2+UR5+0x8000], R19 ;  /* 0x0080001302007988 */ /* 0x000fe80008000405 */
        /* <DEDUP_REMOVED lines=14> */
[----:B----4-:R-:W-:Y:S01]  /*5260*/  STS.U16 [R2+UR5+0xbc00], R4 ;  /* 0x00bc000402007988 */ /* 0x010fe20008000405 */
[----:B------:R-:W-:Y:S06]  /*5270*/  BAR.SYNC.DEFER_BLOCKING 0x0 ;  /* 0x0000000000007b1d */ /* 0x000fec0000010000 */
[----:B--2---:R-:W-:Y:S04]  /*5280*/  LDSM.16.MT88.4 R16, [R29] ;  /* 0x000000001d10783b */ /* 0x004fe80000004200 */
[----:B------:R-:W-:Y:S04]  /*5290*/  LDSM.16.MT88.4 R20, [R29+0x80] ;  /* 0x000080001d14783b */ /* 0x000fe80000004200 */
[----:B---3--:R-:W0:Y:S04]  /*52a0*/  LDSM.16.M88.4 R4, [R0+0x8000] ;  /* 0x008000000004783b */ /* 0x008e280000000200 */
[----:B------:R-:W1:Y:S04]  /*52b0*/  LDSM.16.M88.4 R12, [R0+0x9000] ;  /* 0x00900000000c783b */ /* 0x000e680000000200 */
[----:B------:R-:W2:Y:S04]  /*52c0*/  LDSM.16.M88.4 R24, [R0+0x8800] ;  /* 0x008800000018783b */ /* 0x000ea80000000200 */
[----:B------:R-:W3:Y:S04]  /*52d0*/  LDSM.16.M88.4 R8, [R0+0x9800] ;  /* 0x009800000008783b */ /* 0x000ee80000000200 */
[----:B0-----:R-:W-:Y:S04]  /*52e0*/  STL.64 [R1+0x40], R4 ;  /* 0x0000400401007387 */ /* 0x001fe80000100a00 */
[----:B------:R-:W-:Y:S04]  /*52f0*/  STL.64 [R1+0x48], R6 ;  /* 0x0000480601007387 */ /* 0x000fe80000100a00 */
[----:B------:R-:W0:Y:S04]  /*5300*/  LDSM.16.M88.4 R4, [R0+0xa000] ;  /* 0x00a000000004783b */ /* 0x000e280000000200 */
[----:B-1----:R-:W-:Y:S04]  /*5310*/  STL.64 [R1+0x20], R12 ;  /* 0x0000200c01007387 */ /* 0x002fe80000100a00 */
[----:B------:R-:W-:Y:S04]  /*5320*/  STL.64 [R1+0x28], R14 ;  /* 0x0000280e01007387 */ /* 0x000fe80000100a00 */
[----:B--2---:R-:W-:Y:S04]  /*5330*/  STL.64 [R1+0x38], R26 ;  /* 0x0000381a01007387 */ /* 0x004fe80000100a00 */
[----:B---3--:R-:W-:Y:S04]  /*5340*/  STL.64 [R1+0x10], R8 ;  /* 0x0000100801007387 */ /* 0x008fe80000100a00 */
[----:B------:R-:W-:Y:S04]  /*5350*/  STL.64 [R1+0x18], R10 ;  /* 0x0000180a01007387 */ /* 0x000fe80000100a00 */
[----:B------:R1:W-:Y:S04]  /*5360*/  STL.64 [R1+0xcd0], R24 ;  /* 0x000cd01801007387 */ /* 0x0003e80000100a00 */
[----:B------:R-:W-:Y:S04]  /*5370*/  LDSM.16.M88.4 R8, [R0+0xb000] ;  /* 0x00b000000008783b */ /* 0x000fe80000000200 */
[----:B------:R-:W-:Y:S04]  /*5380*/  LDSM.16.M88.4 R12, [R0+0xb800] ;  /* 0x00b80000000c783b */ /* 0x000fe80000000200 */
[----:B0-----:R-:W-:Y:S04]  /*5390*/  STL.64 [R1], R4 ;  /* 0x0000000401007387 */ /* 0x001fe80000100a00 */
[----:B------:R-:W-:Y:S04]  /*53a0*/  STL.64 [R1+0x8], R6 ;  /* 0x0000080601007387 */ /* 0x000fe80000100a00 */
[----:B------:R-:W0:Y:S04]  /*53b0*/  LDSM.16.M88.4 R4, [R0+0xa800] ;  /* 0x00a800000004783b */ /* 0x000e280000000200 */
[----:B-1----:R-:W2:Y:S04]  /*53c0*/  LDL.64 R24, [R1+0x40] ;  /* 0x0000400001187983 */ /* 0x002ea80000100a00 */
[----:B0-----:R-:W-:Y:S04]  /*53d0*/  STL.64 [R1+0xc98], R6 ;  /* 0x000c980601007387 */ /* 0x001fe80000100a00 */
[----:B------:R0:W-:Y:S04]  /*53e0*/  STL.64 [R1+0xc90], R4 ;  /* 0x000c900401007387 */ /* 0x0001e80000100a00 */
[----:B0-----:R-:W3:Y:S04]  /*53f0*/  LDL.64 R4, [R1] ;  /* 0x0000000001047983 */ /* 0x001ee80000100a00 */
[----:B---3--:R0:W-:Y:S04]  /*5400*/  STL.64 [R1+0xcb0], R4 ;  /* 0x000cb00401007387 */ /* 0x0081e80000100a00 */
[----:B0-----:R-:W3:Y:S04]  /*5410*/  LDL.64 R4, [R1+0x10] ;  /* 0x0000100001047983 */ /* 0x001ee80000100a00 */
[----:B---3--:R-:W-:Y:S04]  /*5420*/  STL.64 [R1+0xcc8], R4 ;  /* 0x000cc80401007387 */ /* 0x008fe80000100a00 */
[----:B------:R-:W-:Y:S04]  /*5430*/  STL [R1+0x924], R10 ;  /* 0x0009240a01007387 */ /* 0x000fe80000100800 */
[----:B------:R-:W-:Y:S04]  /*5440*/  STL [R1+0x920], R11 ;  /* 0x0009200b01007387 */ /* 0x000fe80000100800 */
[----:B------:R0:W-:Y:S04]  /*5450*/  STL.64 [R1+0xcd8], R8 ;  /* 0x000cd80801007387 */ /* 0x0001e80000100a00 */
[----:B0-----:R-:W3:Y:S04]  /*5460*/  LDL.LU.64 R8, [R1+0x440] ;  /* 0x0004400001087983 */ /* 0x001ee80000300a00 */
[----:B------:R-:W3:Y:S04]  /*5470*/  LDL.LU.64 R10, [R1+0x448] ;  /* 0x00044800010a7983 */ /* 0x000ee80000300a00 */
[----:B------:R-:W4:Y:S04]  /*5480*/  LDL.LU.64 R4, [R1+0x3d0] ;  /* 0x0003d00001047983 */ /* 0x000f280000300a00 */
[----:B------:R-:W4:Y:S04]  /*5490*/  LDL.LU.64 R6, [R1+0x3d8] ;  /* 0x0003d80001067983 */ /* 0x000f280000300a00 */
[----:B------:R-:W-:Y:S04]  /*54a0*/  STL [R1+0x914], R14 ;  /* 0x0009140e01007387 */ /* 0x000fe80000100800 */
[----:B------:R-:W-:Y:S04]  /*54b0*/  STL [R1+0x910], R15 ;  /* 0x0009100f01007387 */ /* 0x000fe80000100800 */
[----:B------:R0:W-:Y:S01]  /*54c0*/  STL.64 [R1+0xc78], R12 ;  /* 0x000c780c01007387 */ /* 0x0001e20000100a00 */
[----:B--2---:R-:W-:-:S03]  /*54d0*/  IMAD.MOV.U32 R3, RZ, RZ, R25 ;  /* 0x000000ffff037224 */ /* 0x004fc600078e0019 */
[----:B0-----:R-:W2:Y:S04]  /*54e0*/  LDL.64 R12, [R1+0x20] ;  /* 0x00002000010c7983 */ /* 0x001ea80000100a00 */
[----:B------:R-:W-:Y:S04]  /*54f0*/  STL.64 [R1+0xc70], R22 ;  /* 0x000c701601007387 */ /* 0x000fe80000100a00 */
[----:B------:R0:W-:Y:S04]  /*5500*/  STL.64 [R1+0xc68], R20 ;  /* 0x000c681401007387 */ /* 0x0001e80000100a00 */
[----:B0-----:R-:W2:Y:S04]  /*5510*/  LDL.LU.64 R20, [R1+0x3c0] ;  /* 0x0003c00001147983 */ /* 0x001ea80000300a00 */
[----:B------:R-:W2:Y:S01]  /*5520*/  LDL.LU.64 R22, [R1+0x3c8] ;  /* 0x0003c80001167983 */ /* 0x000ea20000300a00 */
[----:B---3--:R-:W-:-:S15]  /*5530*/  HMMA.16816.F32.BF16 R8, R16, R24, R8 ;  /* 0x000000181008723c */ /* 0x008fde0000041808 */
[----:B------:R-:W-:-:S04]  /*5540*/  NOP ;  /* 0x0000000000007918 */ /* 0x000fc80000000000 */
[----:B------:R0:W-:Y:S04]  /*5550*/  STL.64 [R1+0x440], R8 ;  /* 0x0004400801007387 */ /* 0x0001e80000100a00 */
[----:B------:R1:W-:Y:S04]  /*5560*/  STL.64 [R1+0x448], R10 ;  /* 0x0004480a01007387 */ /* 0x0003e80000100a00 */
[----:B0-----:R-:W3:Y:S01]  /*5570*/  LDL.LU.64 R8, [R1+0xcd8] ;  /* 0x000cd80001087983 */ /* 0x001ee20000300a00 */
[----:B-1----:R-:W-:-:S03]  /*5580*/  IMAD.MOV.U32 R10, RZ, RZ, R24 ;  /* 0x000000ffff0a7224 */ /* 0x002fc600078e0018 */
[----:B------:R-:W4:Y:S04]  /*5590*/  LDL.LU.64 R24, [R1+0xcd0] ;  /* 0x000cd00001187983 */ /* 0x000f280000300a00 */
[----:B------:R-:W-:Y:S01]  /*55a0*/  STL [R1+0xcc0], R10 ;  /* 0x000cc00a01007387 */ /* 0x000fe20000100800 */
[----:B--2---:R-:W-:Y:S01]  /*55b0*/  HMMA.16816.F32.BF16 R20, R16, R12, R20 ;  /* 0x0000000c1014723c */ /* 0x004fe20000041814 */
[----:B------:R-:W-:Y:S02]  /*55c0*/  IMAD.MOV.U32 R2, RZ, RZ, R12 ;  /* 0x000000ffff027224 */ /* 0x000fe400078e000c */
[----:B------:R-:W-:-:S05]  /*55d0*/  IMAD.MOV.U32 R0, RZ, RZ, R13 ;  /* 0x000000ffff007224 */ /* 0x000fca00078e000d */
[C---:B----4-:R-:W-:Y:S01]  /*55e0*/  HMMA.16816.F32.BF16 R4, R16.reuse, R24, R4 ;  /* 0x000000181004723c */ /* 0x050fe20000041804 */
[----:B---3--:R0:W-:Y:S04]  /*55f0*/  STL.64 [R1+0xcb8], R8 ;  /* 0x000cb80801007387 */ /* 0x0081e80000100a00 */
[----:B0-----:R-:W2:Y:S04]  /*5600*/  LDL.LU.64 R8, [R1+0x3b0] ;  /* 0x0003b00001087983 */ /* 0x001ea80000300a00 */
[----:B------:R-:W2:Y:S10]  /*5610*/  LDL.LU.64 R10, [R1+0x3b8] ;  /* 0x0003b800010a7983 */ /* 0x000eb40000300a00 */
[----:B------:R0:W-:Y:S04]  /*5620*/  STL.64 [R1+0x3d0], R4 ;  /* 0x0003d00401007387 */ /* 0x0001e80000100a00 */
[----:B------:R-:W-:Y:S04]  /*5630*/  STL.64 [R1+0x3d8], R6 ;  /* 0x0003d80601007387 */ /* 0x000fe80000100a00 */
[----:B0-----:R-:W2:Y:S04]  /*5640*/  LDL.LU.64 R4, [R1+0xcc8] ;  /* 0x000cc80001047983 */ /* 0x001ea80000300a00 */
[----:B------:R-:W-:Y:S04]  /*5650*/  STL.64 [R1+0x3c0], R20 ;  /* 0x0003c01401007387 */ /* 0x000fe80000100a00 */
[----:B------:R-:W-:Y:S04]  /*5660*/  STL.64 [R1+0x3c8], R22 ;  /* 0x0003c81601007387 */ /* 0x000fe80000100a00 */
[----:B------:R-:W3:Y:S04]  /*5670*/  LDL.LU.64 R12, [R1+0x380] ;  /* 0x00038000010c7983 */ /* 0x000ee80000300a00 */
[----:B------:R-:W4:Y:S04]  /*5680*/  LDL.LU.64 R14, [R1+0x388] ;  /* 0x00038800010e7983 */ /* 0x000f280000300a00 */
[----:B----4-:R-:W-:Y:S04]  /*5690*/  STL.64 [R1+0xc88], R14 ;  /* 0x000c880e01007387 */ /* 0x010fe80000100a00 */
[----:B---3--:R0:W-:Y:S04]  /*56a0*/  STL.64 [R1+0xc80], R12 ;  /* 0x000c800c01007387 */ /* 0x0081e80000100a00 */
[----:B0-----:R-:W3:Y:S04]  /*56b0*/  LDL.LU.64 R12, [R1+0x390] ;  /* 0x00039000010c7983 */ /* 0x001ee80000300a00 */
[----:B------:R-:W4:Y:S01]  /*56c0*/  LDL.LU.64 R14, [R1+0x398] ;  /* 0x00039800010e7983 */ /* 0x000f220000300a00 */
[----:B--2---:R-:W-:Y:S01]  /*56d0*/  HMMA.16816.F32.BF16 R8, R16, R4, R8 ;  /* 0x000000041008723c */ /* 0x004fe20000041808 */
[----:B------:R-:W-:-:S02]  /*56e0*/  IMAD.MOV.U32 R26, RZ, RZ, R4 ;  /* 0x000000ffff1a7224 */ /* 0x000fc400078e0004 */
[----:B----4-:R-:W-:Y:S04]  /*56f0*/  STL.64 [R1+0xca8], R14 ;  /* 0x000ca80e01007387 */ /* 0x010fe80000100a00 */
[----:B---3--:R0:W-:Y:S04]  /*5700*/  STL.64 [R1+0xca0], R12 ;  /* 0x000ca00c01007387 */ /* 0x0081e80000100a00 */
[----:B0-----:R-:W2:Y:S04]  /*5710*/  LDL.LU.64 R12, [R1+0x3a0] ;  /* 0x0003a000010c7983 */ /* 0x001ea80000300a00 */
[----:B------:R-:W2:Y:S04]  /*5720*/  LDL.LU.64 R14, [R1+0x3a8] ;  /* 0x0003a800010e7983 */ /* 0x000ea80000300a00 */
[----:B------:R-:W3:Y:S04]  /*5730*/  LDL.LU.64 R20, [R1+0x220] ;  /* 0x0002200001147983 */ /* 0x000ee80000300a00 */
[----:B------:R-:W3:Y:S04]  /*5740*/  LDL.LU.64 R22, [R1+0x228] ;  /* 0x0002280001167983 */ /* 0x000ee80000300a00 */
[----:B------:R-:W-:Y:S04]  /*5750*/  STL.64 [R1+0x3b0], R8 ;  /* 0x0003b00801007387 */ /* 0x000fe80000100a00 */
[----:B------:R0:W-:Y:S04]  /*5760*/  STL.64 [R1+0x3b8], R10 ;  /* 0x0003b80a01007387 */ /* 0x0001e80000100a00 */
[----:B0-----:R-:W4:Y:S01]  /*5770*/  LDL.LU R10, [R1+0xcc0] ;  /* 0x000cc000010a7983 */ /* 0x001f220000300800 */
[----:B------:R-:W-:-:S03]  /*5780*/  IMAD.MOV.U32 R11, RZ, RZ, R5 ;  /* 0x000000ffff0b7224 */ /* 0x000fc600078e0005 */
[----:B------:R-:W2:Y:S04]  /*5790*/  LDL.LU.64 R8, [R1+0xcb8] ;  /* 0x000cb80001087983 */ /* 0x000ea80000300a00 */
[----:B------:R-:W2:Y:S02]  /*57a0*/  LDL.LU.64 R4, [R1+0xcb0] ;  /* 0x000cb00001047983 */ /* 0x000ea40000300a00 */
[----:B--2---:R-:W-:Y:S01]  /*57b0*/  HMMA.16816.F32.BF16 R12, R16, R4, R12 ;  /* 0x00000004100c723c */ /* 0x004fe2000004180c */
[----:B------:R-:W-:Y:S02]  /*57c0*/  IMAD.MOV.U32 R28, RZ, RZ, R4 ;  /* 0x000000ffff1c7224 */ /* 0x000fe400078e0004 */
[----:B------:R-:W-:-:S15]  /*57d0*/  IMAD.MOV.U32 R27, RZ, RZ, R5 ;  /* 0x000000ffff1b7224 */ /* 0x000fde00078e0005 */
[----:B------:R-:W-:Y:S01]  /*57e0*/  NOP ;  /* 0x0000000000007918 */ /* 0x000fe20000000000 */
[----:B------:R-:W-:Y:S04]  /*57f0*/  STL.64 [R1+0x3a0], R12 ;  /* 0x0003a00c01007387 */ /* 0x000fe80000100a00 */
[----:B------:R0:W-:Y:S04]  /*5800*/  STL.64 [R1+0x3a8], R14 ;  /* 0x0003a80e01007387 */ /* 0x0001e80000100a00 */
[----:B0-----:R-:W2:Y:S04]  /*5810*/  LDL.LU.64 R14, [R1+0xca8] ;  /* 0x000ca800010e7983 */ /* 0x001ea80000300a00 */
[----:B------:R-:W2:Y:S04]  /*5820*/  LDL.LU.64 R12, [R1+0xca0] ;  /* 0x000ca000010c7983 */ /* 0x000ea80000300a00 */
[----:B------:R-:W2:Y:S04]  /*5830*/  LDL.LU.64 R6, [R1+0xc98] ;  /* 0x000c980001067983 */ /* 0x000ea80000300a00 */
[----:B------:R-:W2:Y:S02]  /*5840*/  LDL.LU.64 R4, [R1+0xc90] ;  /* 0x000c900001047983 */ /* 0x000ea40000300a00 */
[----:B--2---:R-:W-:-:S15]  /*5850*/  HMMA.16816.F32.BF16 R12, R16, R4, R12 ;  /* 0x00000004100c723c */ /* 0x004fde000004180c */
[----:B------:R-:W-:-:S04]  /*5860*/  NOP ;  /* 0x0000000000007918 */ /* 0x000fc80000000000 */
[----:B------:R-:W-:Y:S04]  /*5870*/  STL.64 [R1+0x390], R12 ;  /* 0x0003900c01007387 */ /* 0x000fe80000100a00 */
[----:B------:R0:W-:Y:S04]  /*5880*/  STL.64 [R1+0x398], R14 ;  /* 0x0003980e01007387 */ /* 0x0001e80000100a00 */
[----:B0-----:R-:W2:Y:S04]  /*5890*/  LDL.LU.64 R14, [R1+0xc88] ;  /* 0x000c8800010e7983 */ /* 0x001ea80000300a00 */
[----:B------:R-:W2:Y:S04]  /*58a0*/  LDL.LU.64 R12, [R1+0xc80] ;  /* 0x000c8000010c7983 */ /* 0x000ea80000300a00 */
[----:B------:R-:W-:Y:S04]  /*58b0*/  STL.64 [R1+0xc38], R6 ;  /* 0x000c380601007387 */ /* 0x000fe80000100a00 */
[----:B------:R0:W-:Y:S02]  /*58c0*/  STL.64 [R1+0xc30], R4 ;  /* 0x000c300401007387 */ /* 0x0001e40000100a00 */
[----:B0-----:R-:W-:-:S02]  /*58d0*/  IMAD.MOV.U32 R4, RZ, RZ, R28 ;  /* 0x000000ffff047224 */ /* 0x001fc400078e001c */
[----:B------:R-:W-:-:S05]  /*58e0*/  IMAD.MOV.U32 R5, RZ, RZ, R27 ;  /* 0x000000ffff057224 */ /* 0x000fca00078e001b */
[----:B------:R0:W-:Y:S02]  /*58f0*/  STL.64 [R1+0xc50], R4 ;  /* 0x000c500401007387 */ /* 0x0001e40000100a00 */
[----:B0-----:R-:W-:Y:S02]  /*5900*/  IMAD.MOV.U32 R4, RZ, RZ, R26 ;  /* 0x000000ffff047224 */ /* 0x001fe400078e001a */
[----:B------:R-:W-:-:S05]  /*5910*/  IMAD.MOV.U32 R5, RZ, RZ, R11 ;  /* 0x000000ffff057224 */ /* 0x000fca00078e000b */
[----:B------:R0:W-:Y:S04]  /*5920*/  STL.64 [R1+0xc60], R4 ;  /* 0x000c600401007387 */ /* 0x0001e80000100a00 */
[----:B0-----:R-:W3:Y:S04]  /*5930*/  LDL.LU.64 R4, [R1+0x200] ;  /* 0x0002000001047983 */ /* 0x001ee80000300a00 */
[----:B------:R-:W3:Y:S01]  /*5940*/  LDL.LU.64 R6, [R1+0x208] ;  /* 0x0002080001067983 */ /* 0x000ee20000300a00 */
[----:B--2---:R-:W-:-:S15]  /*5950*/  HMMA.16816.F32.BF16 R12, R16, R8, R12 ;  /* 0x00000008100c723c */ /* 0x004fde000004180c */
[----:B------:R-:W-:-:S04]  /*5960*/  NOP ;  /* 0x0000000000007918 */ /* 0x000fc80000000000 */
[----:B------:R0:W-:Y:S04]  /*5970*/  STL.64 [R1+0x380], R12 ;  /* 0x0003800c01007387 */ /* 0x0001e80000100a00 */
[----:B------:R-:W-:Y:S04]  /*5980*/  STL.64 [R1+0x388], R14 ;  /* 0x0003880e01007387 */ /* 0x000fe80000100a00 */
[----:B0-----:R-:W3:Y:S02]  /*5990*/  LDL.LU.64 R12, [R1+0xc78] ;  /* 0x000c7800010c7983 */ /* 0x001ee40000300a00 */
[----:B---3--:R-:W-:Y:S02]  /*59a0*/  HMMA.16816.F32.BF16 R16, R16, R12, R20 ;  /* 0x0000000c1010723c */ /* 0x008fe40000041814 */
[----:B------:R-:W2:Y:S04]  /*59b0*/  LDL.LU.64 R22, [R1+0xc70] ;  /* 0x000c700001167983 */ /* 0x000ea80000300a00 */
[----:B------:R-:W2:-:S13]  /*59c0*/  LDL.LU.64 R20, [R1+0xc68] ;  /* 0x000c680001147983 */ /* 0x000e9a0000300a00 */
[----:B------:R-:W-:Y:S04]  /*59d0*/  STL.64 [R1+0x220], R16 ;  /* 0x0002201001007387 */ /* 0x000fe80000100a00 */
[----:B------:R-:W-:Y:S04]  /*59e0*/  STL.64 [R1+0x228], R18 ;  /* 0x0002281201007387 */ /* 0x000fe80000100a00 */
[----:B------:R0:W-:Y:S04]  /*59f0*/  STL.64 [R1+0xc58], R12 ;  /* 0x000c580c01007387 */ /* 0x0001e80000100a00 */
[----:B0-----:R-:W3:Y:S04]  /*5a00*/  LDL.LU.64 R12, [R1+0x210] ;  /* 0x00021000010c7983 */ /* 0x001ee80000300a00 */
[----:B------:R-:W3:Y:S01]  /*5a10*/  LDL.LU.64 R14, [R1+0x218] ;  /* 0x00021800010e7983 */ /* 0x000ee20000300a00 */
[----:B----4-:R-:W-:-:S02]  /*5a20*/  IMAD.MOV.U32 R16, RZ, RZ, R10 ;  /* 0x000000ffff107224 */ /* 0x010fc400078e000a */
[----:B------:R-:W-:Y:S01]  /*5a30*/  IMAD.MOV.U32 R17, RZ, RZ, R3 ;  /* 0x000000ffff117224 */ /* 0x000fe200078e0003 */
[C---:B--2---:R-:W-:Y:S08]  /*5a40*/  HMMA.16816.F32.BF16 R4, R20.reuse, R24, R4 ;  /* 0x000000181404723c */ /* 0x044ff00000041804 */
[----:B---3--:R-:W-:Y:S11]  /*5a50*/  HMMA.16816.F32.BF16 R12, R20, R16, R12 ;  /* 0x00000010140c723c */ /* 0x008ff6000004180c */
[----:B------:R-:W-:-:S02]  /*5a60*/  IMAD.MOV.U32 R10, RZ, RZ, R6 ;  /* 0x000000ffff0a7224 */ /* 0x000fc400078e0006 */
[----:B------:R-:W-:-:S06]  /*5a70*/  IMAD.MOV.U32 R11, RZ, RZ, R7 ;  /* 0x000000ffff0b7224 */ /* 0x000fcc00078e0007 */
[----:B------:R-:W-:Y:S04]  /*5a80*/  STL.64 [R1+0x210], R12 ;  /* 0x0002100c01007387 */ /* 0x000fe80000100a00 */
[----:B------:R-:W-:Y:S04]  /*5a90*/  STL.64 [R1+0x218], R14 ;  /* 0x0002180e01007387 */ /* 0x000fe80000100a00 */
[----:B------:R0:W-:Y:S04]  /*5aa0*/  STL.64 [R1+0x200], R4 ;  /* 0x0002000401007387 */ /* 0x0001e80000100a00 */
[----:B0-----:R-:W2:Y:S04]  /*5ab0*/  LDL.LU.64 R4, [R1+0x1f0] ;  /* 0x0001f00001047983 */ /* 0x001ea80000300a00 */
[----:B------:R-:W2:Y:S04]  /*5ac0*/  LDL.LU.64 R6, [R1+0x1f8] ;  /* 0x0001f80001067983 */ /* 0x000ea80000300a00 */
[----:B------:R-:W3:Y:S04]  /*5ad0*/  LDL.LU.64 R12, [R1+0x1e0] ;  /* 0x0001e000010c7983 */ /* 0x000ee80000300a00 */
[----:B------:R-:W3:Y:S04]  /*5ae0*/  LDL.LU.64 R14, [R1+0x1e8] ;  /* 0x0001e800010e7983 */ /* 0x000ee80000300a00 */
[----:B------:R-:W4:Y:S04]  /*5af0*/  LDL.LU.64 R16, [R1+0x70] ;  /* 0x0000700001107983 */ /* 0x000f280000300a00 */
[----:B------:R-:W2:Y:S04]  /*5b00*/  LDL.LU.64 R18, [R1+0x78] ;  /* 0x0000780001127983 */ /* 0x000ea80000300a00 */
[----:B--2---:R-:W-:Y:S04]  /*5b10*/  STL.64 [R1+0xc28], R18 ;  /* 0x000c281201007387 */ /* 0x004fe80000100a00 */
[----:B----4-:R0:W-:Y:S04]  /*5b20*/  STL.64 [R1+0xc20], R16 ;  /* 0x000c201001007387 */ /* 0x0101e80000100a00 */
[----:B0-----:R-:W2:Y:S04]  /*5b30*/  LDL.LU.64 R16, [R1+0x1c0] ;  /* 0x0001c00001107983 */ /* 0x001ea80000300a00 */
[----:B------:R-:W4:Y:S04]  /*5b40*/  LDL.LU.64 R18, [R1+0x1c8] ;  /* 0x0001c80001127983 */ /* 0x000f280000300a00 */
[----:B----4-:R-:W-:Y:S04]  /*5b50*/  STL.64 [R1+0xc48], R18 ;  /* 0x000c481201007387 */ /* 0x010fe80000100a00 */
[----:B--2---:R0:W-:Y:S04]  /*5b60*/  STL.64 [R1+0xc40], R16 ;  /* 0x000c401001007387 */ /* 0x0041e80000100a00 */
[----:B0-----:R-:W2:Y:S04]  /*5b70*/  LDL.LU.64 R16, [R1+0x1d0] ;  /* 0x0001d00001107983 */ /* 0x001ea80000300a00 */
[----:B------:R-:W2:Y:S04]  /*5b80*/  LDL.LU.64 R18, [R1+0x1d8] ;  /* 0x0001d80001127983 */ /* 0x000ea80000300a00 */
[----:B------:R0:W-:Y:S04]  /*5b90*/  STL.64 [R1+0xc08], R24 ;  /* 0x000c081801007387 */ /* 0x0001e80000100a00 */
[----:B------:R-:W-:Y:S01]  /*5ba0*/  STL [R1+0xa04], R11 ;  /* 0x000a040b01007387 */ /* 0x000fe20000100800 */
[----:B0-----:R-:W-:-:S02]  /*5bb0*/  IMAD.MOV.U32 R24, RZ, RZ, R2 ;  /* 0x000000ffff187224 */ /* 0x001fc400078e0002 */
[----:B------:R-:W-:Y:S01]  /*5bc0*/  IMAD.MOV.U32 R25, RZ, RZ, R0 ;  /* 0x000000ffff197224 */ /* 0x000fe200078e0000 */
[----:B------:R-:W-:Y:S06]  /*5bd0*/  STL [R1+0xa00], R10 ;  /* 0x000a000a01007387 */ /* 0x000fec0000100800 */
[----:B------:R-:W-:Y:S01]  /*5be0*/  HMMA.16816.F32.BF16 R24, R20, R24, R4 ;  /* 0x000000181418723c */ /* 0x000fe20000041804 */
[----:B------:R-:W3:-:S15]  /*5bf0*/  LDL.LU.64 R4, [R1+0xc60] ;  /* 0x000c600001047983 */ /* 0x000ede0000300a00 */
[----:B------:R-:W-:-:S03]  /*5c00*/  NOP ;  /* 0x0000000000007918 */ /* 0x000fc60000000000 */
[----:B------:R0:W-:Y:S04]  /*5c10*/  STL.64 [R1+0x1f0], R24 ;  /* 0x0001f01801007387 */ /* 0x0001e80000100a00 */
[----:B------:R-:W-:Y:S04]  /*5c20*/  STL.64 [R1+0x1f8], R26 ;  /* 0x0001f81a01007387 */ /* 0x000fe80000100a00 */
[----:B0-----:R-:W4:Y:S01]  /*5c30*/  LDL.64 R24, [R1+0x40] ;  /* 0x0000400001187983 */ /* 0x001f220000100a00 */
[----:B---3--:R-:W-:Y:S03]  /*5c40*/  HMMA.16816.F32.BF16 R4, R20, R4, R12 ;  /* 0x000000041404723c */ /* 0x008fe6000004180c */
[----:B------:R-:W3:-:S15]  /*5c50*/  LDL.LU.64 R12, [R1+0xc58] ;  /* 0x000c5800010c7983 */ /* 0x000ede0000300a00 */
[----:B------:R-:W-:Y:S01]  /*5c60*/  NOP ;  /* 0x0000000000007918 */ /* 0x000fe20000000000 */
[----:B------:R0:W-:Y:S04]  /*5c70*/  STL.64 [R1+0x1e0], R4 ;  /* 0x0001e00401007387 */ /* 0x0001e80000100a00 */
[----:B0-----:R-:W2:Y:S01]  /*5c80*/  LDL.LU.64 R4, [R1+0xc50] ;  /* 0x000c500001047983 */ /* 0x001ea20000300a00 */
[----:B------:R-:W-:Y:S02]  /*5c90*/  IMAD.MOV.U32 R14, RZ, RZ, R6 ;  /* 0x000000ffff0e7224 */ /* 0x000fe400078e0006 */
[----:B------:R-:W-:Y:S02]  /*5ca0*/  IMAD.MOV.U32 R15, RZ, RZ, R7 ;  /* 0x000000ffff0f7224 */ /* 0x000fe400078e0007 */
[----:B--2---:R-:W-:Y:S01]  /*5cb0*/  HMMA.16816.F32.BF16 R4, R20, R4, R16 ;  /* 0x000000041404723c */ /* 0x004fe20000041810 */
[----:B------:R-:W2:Y:S04]  /*5cc0*/  LDL.LU.64 R18, [R1+0xc48] ;  /* 0x000c480001127983 */ /* 0x000ea80000300a00 */
[----:B------:R-:W2:-:S14]  /*5cd0*/  LDL.LU.64 R16, [R1+0xc40] ;  /* 0x000c400001107983 */ /* 0x000e9c0000300a00 */
[----:B------:R-:W-:Y:S04]  /*5ce0*/  STL.64 [R1+0x1d0], R4 ;  /* 0x0001d00401007387 */ /* 0x000fe80000100a00 */
[----:B------:R0:W-:Y:S04]  /*5cf0*/  STL.64 [R1+0x1d8], R6 ;  /* 0x0001d80601007387 */ /* 0x0001e80000100a00 */
[----:B0-----:R-:W2:Y:S04]  /*5d00*/  LDL.LU.64 R6, [R1+0xc38] ;  /* 0x000c380001067983 */ /* 0x001ea80000300a00 */
[----:B------:R-:W2:Y:S02]  /*5d10*/  LDL.LU.64 R4, [R1+0xc30] ;  /* 0x000c300001047983 */ /* 0x000ea40000300a00 */
[----:B--2---:R-:W-:-:S15]  /*5d20*/  HMMA.16816.F32.BF16 R16, R20, R4, R16 ;  /* 0x000000041410723c */ /* 0x004fde0000041810 */
[----:B------:R-:W-:-:S04]  /*5d30*/  NOP ;  /* 0x0000000000007918 */ /* 0x000fc80000000000 */
[----:B------:R-:W-:Y:S04]  /*5d40*/  STL.64 [R1+0x1c0], R16 ;  /* 0x0001c01001007387 */ /* 0x000fe80000100a00 */
[----:B------:R0:W-:Y:S04]  /*5d50*/  STL.64 [R1+0x1c8], R18 ;  /* 0x0001c81201007387 */ /* 0x0001e80000100a00 */
[----:B0-----:R-:W3:Y:S04]  /*5d60*/  LDL.LU.64 R18, [R1+0xc28] ;  /* 0x000c280001127983 */ /* 0x001ee80000300a00 */
[----:B------:R-:W3:Y:S04]  /*5d70*/  LDL.LU.64 R16, [R1+0xc20] ;  /* 0x000c200001107983 */ /* 0x000ee80000300a00 */
[----:B------:R-:W-:Y:S04]  /*5d80*/  STL.64 [R1+0xbd8], R6 ;  /* 0x000bd80601007387 */ /* 0x000fe80000100a00 */
[----:B------:R0:W-:Y:S04]  /*5d90*/  STL.64 [R1+0xbd0], R4 ;  /* 0x000bd00401007387 */ /* 0x0001e80000100a00 */
[----:B0-----:R-:W2:Y:S04]  /*5da0*/  LDL.64 R4, [R1+0x10] ;  /* 0x0000100001047983 */ /* 0x001ea80000100a00 */
[----:B--2---:R0:W-:Y:S04]  /*5db0*/  STL.64 [R1+0xbe8], R4 ;  /* 0x000be80401007387 */ /* 0x0041e80000100a00 */
[----:B0-----:R-:W2:Y:S04]  /*5dc0*/  LDL.64 R4, [R1+0x20] ;  /* 0x0000200001047983 */ /* 0x001ea80000100a00 */
[----:B--2---:R0:W-:Y:S04]  /*5dd0*/  STL.64 [R1+0xc00], R4 ;  /* 0x000c000401007387 */ /* 0x0041e80000100a00 */
[----:B0-----:R-:W2:Y:S04]  /*5de0*/  LDL.LU.64 R4, [R1+0x1b0] ;  /* 0x0001b00001047983 */ /* 0x001ea80000300a00 */
[----:B------:R-:W2:Y:S04]  /*5df0*/  LDL.LU.64 R6, [R1+0x1b8] ;  /* 0x0001b80001067983 */ /* 0x000ea80000300a00 */
[----:B------:R-:W-:Y:S01]  /*5e00*/  STL.64 [R1+0xbe0], R8 ;  /* 0x000be00801007387 */ /* 0x000fe20000100a00 */
[----:B--2---:R-:W-:-:S15]  /*5e10*/  HMMA.16816.F32.BF16 R4, R20, R8, R4 ;  /* 0x000000081404723c */ /* 0x004fde0000041804 */
[----:B------:R-:W-:-:S04]  /*5e20*/  NOP ;  /* 0x0000000000007918 */ /* 0x000fc80000000000 */
[----:B------:R0:W-:Y:S04]  /*5e30*/  STL.64 [R1+0x1b0], R4 ;  /* 0x0001b00401007387 */ /* 0x0001e80000100a00 */
[----:B------:R1:W-:Y:S04]  /*5e40*/  STL.64 [R1+0x1b8], R6 ;  /* 0x0001b80601007387 */ /* 0x0003e80000100a00 */
[----:B0-----:R-:W2:Y:S04]  /*5e50*/  LDL.LU.64 R4, [R1+0x370] ;  /* 0x0003700001047983 */ /* 0x001ea80000300a00 */
[----:B-1----:R-:W2:Y:S01]  /*5e60*/  LDL.LU.64 R6, [R1+0x378] ;  /* 0x0003780001067983 */ /* 0x002ea20000300a00 */
[----:B---3--:R-:W-:Y:S03]  /*5e70*/  HMMA.16816.F32.BF16 R8, R20, R12, R16 ;  /* 0x0000000c1408723c */ /* 0x008fe60000041810 */
[----:B------:R-:W0:Y:S04]  /*5e80*/  LDSM.16.MT88.4 R16, [R29+0x100] ;  /* 0x000100001d10783b */ /* 0x000e280000004200 */
[----:B------:R-:W1:-:S12]  /*5e90*/  LDSM.16.MT88.4 R20, [R29+0x180] ;  /* 0x000180001d14783b */ /* 0x000e580000004200 */
[----:B------:R-:W-:Y:S04]  /*5ea0*/  STL.64 [R1+0x70], R8 ;  /* 0x0000700801007387 */ /* 0x000fe80000100a00 */
[----:B------:R-:W-:Y:S04]  /*5eb0*/  STL.64 [R1+0x78], R10 ;  /* 0x0000780a01007387 */ /* 0x000fe80000100a00 */
[----:B--2---:R-:W-:Y:S04]  /*5ec0*/  STL.64 [R1+0xc18], R6 ;  /* 0x000c180601007387 */ /* 0x004fe80000100a00 */
[----:B------:R2:W-:Y:S04]  /*5ed0*/  STL.64 [R1+0xc10], R4 ;  /* 0x000c100401007387 */ /* 0x0005e80000100a00 */
[----:B--2---:R-:W0:Y:S04]  /*5ee0*/  LDL.LU.64 R4, [R1+0x430] ;  /* 0x0004300001047983 */ /* 0x004e280000300a00 */
[----:B------:R-:W0:Y:S04]  /*5ef0*/  LDL.LU.64 R6, [R1+0x438] ;  /* 0x0004380001067983 */ /* 0x000e280000300a00 */
[----:B------:R-:W2:Y:S04]  /*5f00*/  LDL.LU.64 R8, [R1+0x350] ;  /* 0x0003500001087983 */ /* 0x000ea80000300a00 */
[----:B------:R-:W3:Y:S01]  /*5f10*/  LDL.LU.64 R10, [R1+0x358] ;  /* 0x00035800010a7983 */ /* 0x000ee20000300a00 */
[----:B----4-:R-:W-:-:S02]  /*5f20*/  IMAD.MOV.U32 R2, RZ, RZ, R24 ;  /* 0x000000ffff027224 */ /* 0x010fc400078e0018 */
[----:B------:R-:W-:Y:S01]  /*5f30*/  IMAD.MOV.U32 R0, RZ, RZ, R25 ;  /* 0x000000ffff007224 */ /* 0x000fe200078e0019 */
[C---:B0-----:R-:W-:Y:S01]  /*5f40*/  HMMA.16816.F32.BF16 R4, R16.reuse, R24, R4 ;  /* 0x000000181004723c */ /* 0x041fe20000041804 */
[----:B---3--:R-:W-:Y:S04]  /*5f50*/  STL.64 [R1+0xbf8], R10 ;  /* 0x000bf80a01007387 */ /* 0x008fe80000100a00 */
[----:B--2---:R0:W-:Y:S04]  /*5f60*/  STL.64 [R1+0xbf0], R8 ;  /* 0x000bf00801007387 */ /* 0x0041e80000100a00 */
[----:B0-----:R-:W2:Y:S04]  /*5f70*/  LDL.LU.64 R8, [R1+0x360] ;  /* 0x0003600001087983 */ /* 0x001ea80000300a00 */
[----:B------:R-:W2:Y:S04]  /*5f80*/  LDL.LU.64 R10, [R1+0x368] ;  /* 0x00036800010a7983 */ /* 0x000ea80000300a00 */
[----:B------:R-:W-:Y:S04]  /*5f90*/  STL.64 [R1+0xbc0], R14 ;  /* 0x000bc00e01007387 */ /* 0x000fe80000100a00 */
[----:B------:R0:W-:Y:S04]  /*5fa0*/  STL.64 [R1+0xbb8], R12 ;  /* 0x000bb80c01007387 */ /* 0x0001e80000100a00 */
[----:B0-----:R-:W3:Y:S04]  /*5fb0*/  LDL.64 R12, [R1] ;  /* 0x00000000010c7983 */ /* 0x001ee80000100a00 */
[----:B-1----:R-:W-:Y:S04]  /*5fc0*/  STL.64 [R1+0xbb0], R22 ;  /* 0x000bb01601007387 */ /* 0x002fe80000100a00 */
[----:B------:R0:W-:Y:S04]  /*5fd0*/  STL.64 [R1+0xba8], R20 ;  /* 0x000ba81401007387 */ /* 0x0001e80000100a00 */
[----:B0-----:R-:W3:Y:S04]  /*5fe0*/  LDL.LU.64 R20, [R1+0x340] ;  /* 0x0003400001147983 */ /* 0x001ee80000300a00 */
[----:B------:R-:W3:Y:S04]  /*5ff0*/  LDL.LU.64 R22, [R1+0x348] ;  /* 0x0003480001167983 */ /* 0x000ee80000300a00 */
[----:B------:R-:W-:Y:S04]  /*6000*/  STL.64 [R1+0x430], R4 ;  /* 0x0004300401007387 */ /* 0x000fe80000100a00 */
[----:B------:R0:W-:Y:S04]  /*6010*/  STL.64 [R1+0x438], R6 ;  /* 0x0004380601007387 */ /* 0x0001e80000100a00 */
[----:B0-----:R-:W4:Y:S04]  /*6020*/  LDL.LU.64 R6, [R1+0xc18] ;  /* 0x000c180001067983 */ /* 0x001f280000300a00 */
[----:B------:R-:W4:Y:S04]  /*6030*/  LDL.LU.64 R4, [R1+0xc10] ;  /* 0x000c100001047983 */ /* 0x000f280000300a00 */
[----:B------:R-:W4:Y:S02]  /*6040*/  LDL.LU.64 R24, [R1+0xc08] ;  /* 0x000c080001187983 */ /* 0x000f240000300a00 */
[----:B----4-:R-:W-:-:S15]  /*6050*/  HMMA.16816.F32.BF16 R4, R16, R24, R4 ;  /* 0x000000181004723c */ /* 0x010fde0000041804 */
[----:B------:R-:W-:-:S04]  /*6060*/  NOP ;  /* 0x0000000000007918 */ /* 0x000fc80000000000 */
[----:B------:R0:W-:Y:S04]  /*6070*/  STL.64 [R1+0x370], R4 ;  /* 0x0003700401007387 */ /* 0x0001e80000100a00 */
[----:B------:R-:W-:Y:S04]  /*6080*/  STL.64 [R1+0x378], R6 ;  /* 0x0003780601007387 */ /* 0x000fe80000100a00 */
[----:B0-----:R-:W2:Y:S04]  /*6090*/  LDL.LU.64 R4, [R1+0xc00] ;  /* 0x000c000001047983 */ /* 0x001ea80000300a00 */
[----:B------:R0:W-:Y:S02]  /*60a0*/  STL.64 [R1+0xb98], R24 ;  /* 0x000b981801007387 */ /* 0x0001e40000100a00 */
[----:B0-----:R-:W-:-:S02]  /*60b0*/  IMAD.MOV.U32 R24, RZ, RZ, R2 ;  /* 0x000000ffff187224 */ /* 0x001fc400078e0002 */
[----:B------:R-:W-:-:S05]  /*60c0*/  IMAD.MOV.U32 R25, RZ, RZ, R0 ;  /* 0x000000ffff197224 */ /* 0x000fca00078e0000 */
[----:B------:R0:W-:Y:S04]  /*60d0*/  STL.64 [R1+0xbc8], R24 ;  /* 0x000bc81801007387 */ /* 0x0001e80000100a00 */
[----:B0-----:R-:W4:Y:S04]  /*60e0*/  LDL.LU.64 R24, [R1+0x330] ;  /* 0x0003300001187983 */ /* 0x001f280000300a00 */
[----:B------:R-:W4:Y:S01]  /*60f0*/  LDL.LU.64 R26, [R1+0x338] ;  /* 0x00033800011a7983 */ /* 0x000f220000300a00 */
[----:B--2---:R-:W-:Y:S01]  /*6100*/  HMMA.16816.F32.BF16 R8, R16, R4, R8 ;  /* 0x000000041008723c */ /* 0x004fe20000041808 */
[----:B------:R-:W-:-:S02]  /*6110*/  IMAD.MOV.U32 R2, RZ, RZ, R4 ;  /* 0x000000ffff027224 */ /* 0x000fc400078e0004 */
[----:B------:R-:W-:-:S15]  /*6120*/  IMAD.MOV.U32 R0, RZ, RZ, R5 ;  /* 0x000000ffff007224 */ /* 0x000fde00078e0005 */
[----:B------:R-:W-:Y:S01]  /*6130*/  NOP ;  /* 0x0000000000007918 */ /* 0x000fe20000000000 */
[----:B------:R-:W-:Y:S04]  /*6140*/  STL.64 [R1+0x360], R8 ;  /* 0x0003600801007387 */ /* 0x000fe80000100a00 */
[----:B------:R0:W-:Y:S04]  /*6150*/  STL.64 [R1+0x368], R10 ;  /* 0x0003680a01007387 */ /* 0x0001e80000100a00 */
[----:B0-----:R-:W2:Y:S04]  /*6160*/  LDL.LU.64 R10, [R1+0xbf8] ;  /* 0x000bf800010a7983 */ /* 0x001ea80000300a00 */
[----:B------:R-:W2:Y:S04]  /*6170*/  LDL.LU.64 R8, [R1+0xbf0] ;  /* 0x000bf00001087983 */ /* 0x000ea80000300a00 */
[----:B------:R-:W2:Y:S01]  /*6180*/  LDL.LU.64 R4, [R1+0xbe8] ;  /* 0x000be80001047983 */ /* 0x000ea20000300a00 */
[C---:B---3--:R-:W-:Y:S08]  /*6190*/  HMMA.16816.F32.BF16 R20, R16.reuse, R12, R20 ;  /* 0x0000000c1014723c */ /* 0x048ff00000041814 */
[----:B--2---:R-:W-:Y:S01]  /*61a0*/  HMMA.16816.F32.BF16 R8, R16, R4, R8 ;  /* 0x000000041008723c */ /* 0x004fe20000041808 */
[----:B------:R-:W-:-:S15]  /*61b0*/  IMAD.MOV.U32 R3, RZ, RZ, R5 ;  /* 0x000000ffff037224 */ /* 0x000fde00078e0005 */
[----:B------:R-:W-:-:S03]  /*61c0*/  NOP ;  /* 0x0000000000007918 */ /* 0x000fc60000000000 */
[----:B------:R0:W-:Y:S04]  /*61d0*/  STL.64 [R1+0x350], R8 ;  /* 0x0003500801007387 */ /* 0x0001e80000100a00 */
[----:B------:R1:W-:Y:S04]  /*61e0*/  STL.64 [R1+0x358], R10 ;  /* 0x0003580a01007387 */ /* 0x0003e80000100a00 */
[----:B0-----:R-:W2:Y:S01]  /*61f0*/  LDL.LU.64 R8, [R1+0xbe0] ;  /* 0x000be00001087983 */ /* 0x001ea20000300a00 */
[----:B-1----:R-:W-:-:S03]  /*6200*/  IMAD.MOV.U32 R10, RZ, RZ, R4 ;  /* 0x000000ffff0a7224 */ /* 0x002fc600078e0004 */
[----:B------:R-:W3:Y:S04]  /*6210*/  LDL.LU.64 R6, [R1+0xbd8] ;  /* 0x000bd80001067983 */ /* 0x000ee80000300a00 */
[----:B------:R-:W4:Y:S01]  /*6220*/  LDL.LU.64 R4, [R1+0xbd0] ;  /* 0x000bd00001047983 */ /* 0x000f220000300a00 */
[----:B------:R-:W-:-:S03]  /*6230*/  IMAD.MOV.U32 R11, RZ, RZ, R13 ;  /* 0x000000ffff0b7224 */ /* 0x000fc600078e000d */
[----:B------:R0:W-:Y:S04]  /*6240*/  STL.64 [R1+0x340], R20 ;  /* 0x0003401401007387 */ /* 0x0001e80000100a00 */
[----:B------:R-:W-:Y:S01]  /*6250*/  STL.64 [R1+0x348], R22 ;  /* 0x0003481601007387 */ /* 0x000fe20000100a00 */
[----:B0-----:R-:W-:-:S03]  /*6260*/  IMAD.MOV.U32 R20, RZ, RZ, R12 ;  /* 0x000000ffff147224 */ /* 0x001fc600078e000c */
[----:B------:R-:W2:Y:S04]  /*6270*/  LDL.LU.64 R12, [R1+0x320] ;  /* 0x00032000010c7983 */ /* 0x000ea80000300a00 */
[----:B------:R-:W2:Y:S01]  /*6280*/  LDL.LU.64 R14, [R1+0x328] ;  /* 0x00032800010e7983 */ /* 0x000ea20000300a00 */
[----:B----4-:R-:W-:-:S15]  /*6290*/  HMMA.16816.F32.BF16 R24, R16, R4, R24 ;  /* 0x000000041018723c */ /* 0x010fde0000041818 */
[----:B------:R-:W-:-:S04]  /*62a0*/  NOP ;  /* 0x0000000000007918 */ /* 0x000fc80000000000 */
[----:B------:R0:W-:Y:S04]  /*62b0*/  STL.64 [R1+0x330], R24 ;  /* 0x0003301801007387 */ /* 0x0001e80000100a00 */
[----:B------:R-:W-:Y:S01]  /*62c0*/  STL.64 [R1+0x338], R26 ;  /* 0x0003381a01007387 */ /* 0x000fe20000100a00 */
[----:B--2---:R-:W-:Y:S03]  /*62d0*/  HMMA.16816.F32.BF16 R12, R16, R8, R12 ;  /* 0x00000008100c723c */ /* 0x004fe6000004180c */
[----:B0-----:R-:W2:Y:S04]  /*62e0*/  LDL.LU.64 R24, [R1+0xbc8] ;  /* 0x000bc80001187983 */ /* 0x001ea80000300a00 */
[----:B---3--:R-:W-:Y:S04]  /*62f0*/  STL.64 [R1+0xb58], R6 ;  /* 0x000b580601007387 */ /* 0x008fe80000100a00 */
[----:B------:R0:W-:Y:S02]  /*6300*/  STL.64 [R1+0xb50], R4 ;  /* 0x000b500401007387 */ /* 0x0001e40000100a00 */
[----:B0-----:R-:W-:-:S02]  /*6310*/  IMAD.MOV.U32 R4, RZ, RZ, R20 ;  /* 0x000000ffff047224 */ /* 0x001fc400078e0014 */
[----:B------:R-:W-:-:S05]  /*6320*/  IMAD.MOV.U32 R5, RZ, RZ, R11 ;  /* 0x000000ffff057224 */ /* 0x000fca00078e000b */
[----:B------:R0:W-:Y:S04]  /*6330*/  STL.64 [R1+0xb68], R4 ;  /* 0x000b680401007387 */ /* 0x0001e80000100a00 */
[----:B------:R-:W3:Y:S04]  /*6340*/  LDL.LU.64 R20, [R1+0x1a0] ;  /* 0x0001a00001147983 */ /* 0x000ee80000300a00 */
[----:B------:R-:W3:Y:S01]  /*6350*/  LDL.LU.64 R22, [R1+0x1a8] ;  /* 0x0001a80001167983 */ /* 0x000ee20000300a00 */
[----:B0-----:R-:W-:Y:S02]  /*6360*/  IMAD.MOV.U32 R4, RZ, RZ, R10 ;  /* 0x000000ffff047224 */ /* 0x001fe400078e000a */
[----:B------:R-:W-:-:S05]  /*6370*/  IMAD.MOV.U32 R5, RZ, RZ, R3 ;  /* 0x000000ffff057224 */ /* 0x000fca00078e0003 */
[----:B------:R0:W-:Y:S02]  /*6380*/  STL.64 [R1+0xb80], R4 ;  /* 0x000b800401007387 */ /* 0x0001e40000100a00 */
[----:B0-----:R-:W-:Y:S02]  /*6390*/  IMAD.MOV.U32 R4, RZ, RZ, R2 ;  /* 0x000000ffff047224 */ /* 0x001fe400078e0002 */
[----:B------:R-:W-:-:S05]  /*63a0*/  IMAD.MOV.U32 R5, RZ, RZ, R0 ;  /* 0x000000ffff057224 */ /* 0x000fca00078e0000 */
[----:B------:R0:W-:Y:S04]  /*63b0*/  STL.64 [R1+0xba0], R4 ;  /* 0x000ba00401007387 */ /* 0x0001e80000100a00 */
[----:B0-----:R-:W2:Y:S04]  /*63c0*/  LDL.LU.64 R4, [R1+0x190] ;  /* 0x0001900001047983 */ /* 0x001ea80000300a00 */
[----:B------:R-:W2:Y:S04]  /*63d0*/  LDL.LU.64 R6, [R1+0x198] ;  /* 0x0001980001067983 */ /* 0x000ea80000300a00 */
[----:B------:R-:W-:Y:S04]  /*63e0*/  STL.64 [R1+0x320], R12 ;  /* 0x0003200c01007387 */ /* 0x000fe80000100a00 */
[----:B------:R0:W-:Y:S04]  /*63f0*/  STL.64 [R1+0x328], R14 ;  /* 0x0003280e01007387 */ /* 0x0001e80000100a00 */
[----:B0-----:R-:W4:Y:S04]  /*6400*/  LDL.LU.64 R14, [R1+0xbc0] ;  /* 0x000bc000010e7983 */ /* 0x001f280000300a00 */
[----:B------:R-:W3:Y:S04]  /*6410*/  LDL.LU.64 R12, [R1+0xbb8] ;  /* 0x000bb800010c7983 */ /* 0x000ee80000300a00 */
[----:B------:R0:W-:Y:S04]  /*6420*/  STL.64 [R1+0xb60], R8 ;  /* 0x000b600801007387 */ /* 0x0001e80000100a00 */
[----:B0-----:R-:W2:Y:S04]  /*6430*/  LDL.LU.64 R8, [R1+0x150] ;  /* 0x0001500001087983 */ /* 0x001ea80000300a00 */
[----:B------:R-:W2:Y:S04]  /*6440*/  LDL.LU.64 R10, [R1+0x158] ;  /* 0x00015800010a7983 */ /* 0x000ea80000300a00 */
[----:B--2---:R-:W-:Y:S04]  /*6450*/  STL.64 [R1+0xb78], R10 ;  /* 0x000b780a01007387 */ /* 0x004fe80000100a00 */
[----:B------:R0:W-:Y:S04]  /*6460*/  STL.64 [R1+0xb70], R8 ;  /* 0x000b700801007387 */ /* 0x0001e80000100a00 */
[----:B0-----:R-:W2:Y:S04]  /*6470*/  LDL.LU.64 R8, [R1+0x160] ;  /* 0x0001600001087983 */ /* 0x001ea80000300a00 */
[----:B------:R-:W2:Y:S01]  /*6480*/  LDL.LU.64 R10, [R1+0x168] ;  /* 0x00016800010a7983 */ /* 0x000ea20000300a00 */
[----:B---3--:R-:W-:Y:S03]  /*6490*/  HMMA.16816.F32.BF16 R16, R16, R12, R20 ;  /* 0x0000000c1010723c */ /* 0x008fe60000041814 */
[----:B--2---:R-:W-:Y:S04]  /*64a0*/  STL.64 [R1+0xb90], R10 ;  /* 0x000b900a01007387 */ /* 0x004fe80000100a00 */
[----:B------:R0:W-:Y:S04]  /*64b0*/  STL.64 [R1+0xb88], R8 ;  /* 0x000b880801007387 */ /* 0x0001e80000100a00 */
[----:B0-----:R-:W2:Y:S04]  /*64c0*/  LDL.LU.64 R8, [R1+0x170] ;  /* 0x0001700001087983 */ /* 0x001ea80000300a00 */
[----:B------:R-:W2:Y:S04]  /*64d0*/  LDL.LU.64 R10, [R1+0x178] ;  /* 0x00017800010a7983 */ /* 0x000ea80000300a00 */
[----:B------:R-:W3:Y:S04]  /*64e0*/  LDL.LU.64 R22, [R1+0xbb0] ;  /* 0x000bb00001167983 */ /* 0x000ee80000300a00 */
[----:B------:R-:W3:Y:S04]  /*64f0*/  LDL.LU.64 R20, [R1+0xba8] ;  /* 0x000ba80001147983 */ /* 0x000ee80000300a00 */
[----:B------:R0:W-:Y:S04]  /*6500*/  STL.64 [R1+0x1a0], R16 ;  /* 0x0001a01001007387 */ /* 0x0001e80000100a00 */
[----:B------:R1:W-:Y:S04]  /*6510*/  STL.64 [R1+0x1a8], R18 ;  /* 0x0001a81201007387 */ /* 0x0003e80000100a00 */
[----:B0-----:R-:W2:Y:S04]  /*6520*/  LDL.LU.64 R16, [R1+0x180] ;  /* 0x0001800001107983 */ /* 0x001ea80000300a00 */
[----:B-1----:R-:W2:Y:S01]  /*6530*/  LDL.LU.64 R18, [R1+0x188] ;  /* 0x0001880001127983 */ /* 0x002ea20000300a00 */
[----:B---3--:R-:W-:Y:S03]  /*6540*/  HMMA.16816.F32.BF16 R24, R20, R24, R4 ;  /* 0x000000181418723c */ /* 0x008fe60000041804 */
[----:B------:R-:W2:-:S15]  /*6550*/  LDL.LU.64 R4, [R1+0xba0] ;  /* 0x000ba00001047983 */ /* 0x000e9e0000300a00 */
[----:B------:R-:W-:Y:S01]  /*6560*/  NOP ;  /* 0x0000000000007918 */ /* 0x000fe20000000000 */
[----:B------:R0:W-:Y:S04]  /*6570*/  STL.64 [R1+0x190], R24 ;  /* 0x0001901801007387 */ /* 0x0001e80000100a00 */
[----:B------:R-:W-:Y:S04]  /*6580*/  STL.64 [R1+0x198], R26 ;  /* 0x0001981a01007387 */ /* 0x000fe80000100a00 */
[----:B0-----:R-:W3:Y:S01]  /*6590*/  LDL.LU.64 R24, [R1+0xb98] ;  /* 0x000b980001187983 */ /* 0x001ee20000300a00 */
[C---:B--2---:R-:W-:Y:S08]  /*65a0*/  HMMA.16816.F32.BF16 R4, R20.reuse, R4, R8 ;  /* 0x000000041404723c */ /* 0x044ff00000041808 */
[----:B---3--:R-:W-:-:S15]  /*65b0*/  HMMA.16816.F32.BF16 R16, R20, R24, R16 ;  /* 0x000000181410723c */ /* 0x008fde0000041810 */
[----:B------:R-:W-:-:S04]  /*65c0*/  NOP ;  /* 0x0000000000007918 */ /* 0x000fc80000000000 */
[----:B------:R0:W-:Y:S04]  /*65d0*/  STL.64 [R1+0x180], R16 ;  /* 0x0001801001007387 */ /* 0x0001e80000100a00 */
[----:B------:R1:W-:Y:S04]  /*65e0*/  STL.64 [R1+0x188], R18 ;  /* 0x0001881201007387 */ /* 0x0003e80000100a00 */
[----:B0-----:R-:W2:Y:S04]  /*65f0*/  LDL.LU.64 R16, [R1+0x60] ;  /* 0x0000600001107983 */ /* 0x001ea80000300a00 */
[----:B-1----:R-:W2:Y:S04]  /*6600*/  LDL.LU.64 R18, [R1+0x68] ;  /* 0x0000680001127983 */ /* 0x002ea80000300a00 */
[----:B------:R0:W-:Y:S04]  /*6610*/  STL.64 [R1+0xb40], R24 ;  /* 0x000b401801007387 */ /* 0x0001e80000100a00 */
[----:B0-----:R-:W3:Y:S04]  /*6620*/  LDL.LU.64 R24, [R1+0x140] ;  /* 0x0001400001187983 */ /* 0x001ee80000300a00 */
[----:B------:R-:W3:Y:S04]  /*6630*/  LDL.LU.64 R26, [R1+0x148] ;  /* 0x00014800011a7983 */ /* 0x000ee80000300a00 */
[----:B------:R-:W2:Y:S04]  /*6640*/  LDL.LU.64 R10, [R1+0xb90] ;  /* 0x000b9000010a7983 */ /* 0x000ea80000300a00 */
[----:B------:R-:W2:Y:S04]  /*6650*/  LDL.LU.64 R8, [R1+0xb88] ;  /* 0x000b880001087983 */ /* 0x000ea80000300a00 */
[----:B------:R0:W-:Y:S04]  /*6660*/  STL.64 [R1+0x170], R4 ;  /* 0x0001700401007387 */ /* 0x0001e80000100a00 */
[----:B------:R2:W-:Y:S04]  /*6670*/  STL.64 [R1+0x178], R6 ;  /* 0x0001780601007387 */ /* 0x0005e80000100a00 */
[----:B0-----:R-:W2:Y:S02]  /*6680*/  LDL.LU.64 R4, [R1+0xb80] ;  /* 0x000b800001047983 */ /* 0x001ea40000300a00 */
[----:B--2---:R-:W-:Y:S02]  /*6690*/  HMMA.16816.F32.BF16 R4, R20, R4, R8 ;  /* 0x000000041404723c */ /* 0x004fe40000041808 */
[----:B------:R-:W2:Y:S04]  /*66a0*/  LDL.LU.64 R10, [R1+0xb78] ;  /* 0x000b7800010a7983 */ /* 0x000ea80000300a00 */
[----:B------:R-:W2:-:S13]  /*66b0*/  LDL.LU.64 R8, [R1+0xb70] ;  /* 0x000b700001087983 */ /* 0x000e9a0000300a00 */
[----:B------:R0:W-:Y:S04]  /*66c0*/  STL.64 [R1+0x160], R4 ;  /* 0x0001600401007387 */ /* 0x0001e80000100a00 */
[----:B------:R2:W-:Y:S04]  /*66d0*/  STL.64 [R1+0x168], R6 ;  /* 0x0001680601007387 */ /* 0x0005e80000100a00 */
[----:B0-----:R-:W2:Y:S02]  /*66e0*/  LDL.LU.64 R4, [R1+0xb68] ;  /* 0x000b680001047983 */ /* 0x001ea40000300a00 */
[----:B--2---:R-:W-:Y:S02]  /*66f0*/  HMMA.16816.F32.BF16 R4, R20, R4, R8 ;  /* 0x000000041404723c */ /* 0x004fe40000041808 */
[----:B------:R-:W2:-:S15]  /*6700*/  LDL.LU.64 R8, [R1+0xb60] ;  /* 0x000b600001087983 */ /* 0x000e9e0000300a00 */
[----:B------:R-:W-:Y:S02]  /*6710*/  NOP ;  /* 0x0000000000007918 */ /* 0x000fe40000000000 */
[----:B------:R-:W-:Y:S04]  /*6720*/  STL.64 [R1+0x150], R4 ;  /* 0x0001500401007387 */ /* 0x000fe80000100a00 */
[----:B------:R0:W-:Y:S04]  /*6730*/  STL.64 [R1+0x158], R6 ;  /* 0x0001580601007387 */ /* 0x0001e80000100a00 */
[----:B0-----:R-:W2:Y:S04]  /*6740*/  LDL.LU.64 R6, [R1+0xb58] ;  /* 0x000b580001067983 */ /* 0x001ea80000300a00 */
[----:B------:R-:W3:Y:S02]  /*6750*/  LDL.LU.64 R4, [R1+0xb50] ;  /* 0x000b500001047983 */ /* 0x000ee40000300a00 */
[----:B---3--:R-:W-:-:S15]  /*6760*/  HMMA.16816.F32.BF16 R24, R20, R4, R24 ;  /* 0x000000041418723c */ /* 0x008fde0000041818 */
[----:B------:R-:W-:-:S04]  /*6770*/  NOP ;  /* 0x0000000000007918 */ /* 0x000fc80000000000 */
[----:B------:R0:W-:Y:S04]  /*6780*/  STL.64 [R1+0x140], R24 ;  /* 0x0001401801007387 */ /* 0x0001e80000100a00 */
[----:B------:R-:W-:Y:S04]  /*6790*/  STL.64 [R1+0x148], R26 ;  /* 0x0001481a01007387 */ /* 0x000fe80000100a00 */
[----:B0-----:R-:W3:Y:S04]  /*67a0*/  LDL.64 R24, [R1+0x40] ;  /* 0x0000400001187983 */ /* 0x001ee80000100a00 */
[----:B--2---:R-:W-:Y:S04]  /*67b0*/  STL.64 [R1+0xb00], R6 ;  /* 0x000b000601007387 */ /* 0x004fe80000100a00 */
[----:B------:R0:W-:Y:S04]  /*67c0*/  STL.64 [R1+0xaf8], R4 ;  /* 0x000af80401007387 */ /* 0x0001e80000100a00 */
[----:B0-----:R-:W2:Y:S04]  /*67d0*/  LDL.64 R4, [R1] ;  /* 0x0000000001047983 */ /* 0x001ea80000100a00 */
[----:B--2---:R0:W-:Y:S04]  /*67e0*/  STL.64 [R1+0xb18], R4 ;  /* 0x000b180401007387 */ /* 0x0041e80000100a00 */
[----:B0-----:R-:W2:Y:S04]  /*67f0*/  LDL.64 R4, [R1+0x10] ;  /* 0x0000100001047983 */ /* 0x001ea80000100a00 */
[----:B--2---:R0:W-:Y:S04]  /*6800*/  STL.64 [R1+0xb28], R4 ;  /* 0x000b280401007387 */ /* 0x0041e80000100a00 */
[----:B0-----:R-:W2:Y:S04]  /*6810*/  LDL.64 R4, [R1+0x20] ;  /* 0x0000200001047983 */ /* 0x001ea80000100a00 */
[----:B--2---:R0:W-:Y:S04]  /*6820*/  STL.64 [R1+0xb48], R4 ;  /* 0x000b480401007387 */ /* 0x0041e80000100a00 */
[----:B0-----:R-:W2:Y:S04]  /*6830*/  LDL.LU.64 R4, [R1+0x130] ;  /* 0x0001300001047983 */ /* 0x001ea80000300a00 */
[----:B------:R-:W2:Y:S04]  /*6840*/  LDL.LU.64 R6, [R1+0x138] ;  /* 0x0001380001067983 */ /* 0x000ea80000300a00 */
[----:B------:R0:W-:Y:S01]  /*6850*/  STL.64 [R1+0xb20], R8 ;  /* 0x000b200801007387 */ /* 0x0001e20000100a00 */
[C---:B--2---:R-:W-:Y:S08]  /*6860*/  HMMA.16816.F32.BF16 R4, R20.reuse, R8, R4 ;  /* 0x000000081404723c */ /* 0x044ff00000041804 */
[----:B0-----:R-:W-:Y:S01]  /*6870*/  HMMA.16816.F32.BF16 R8, R20, R12, R16 ;  /* 0x0000000c1408723c */ /* 0x001fe20000041810 */
[----:B------:R-:W3:Y:S04]  /*6880*/  LDSM.16.MT88.4 R16, [R29+0x200] ;  /* 0x000200001d10783b */ /* 0x000ee80000004200 */
[----:B------:R-:W0:Y:S06]  /*6890*/  LDSM.16.MT88.4 R20, [R29+0x280] ;  /* 0x000280001d14783b */ /* 0x000e2c0000004200 */
[----:B------:R1:W-:Y:S04]  /*68a0*/  STL.64 [R1+0x130], R4 ;  /* 0x0001300401007387 */ /* 0x0003e80000100a00 */
[----:B------:R2:W-:Y:S04]  /*68b0*/  STL.64 [R1+0x138], R6 ;  /* 0x0001380601007387 */ /* 0x0005e80000100a00 */
[----:B-1----:R-:W3:Y:S04]  /*68c0*/  LDL.LU.64 R4, [R1+0x310] ;  /* 0x0003100001047983 */ /* 0x002ee80000300a00 */
[----:B--2---:R-:W3:Y:S04]  /*68d0*/  LDL.LU.64 R6, [R1+0x318] ;  /* 0x0003180001067983 */ /* 0x004ee80000300a00 */
[----:B------:R1:W-:Y:S04]  /*68e0*/  STL.64 [R1+0x60], R8 ;  /* 0x0000600801007387 */ /* 0x0003e80000100a00 */
[----:B------:R2:W-:Y:S04]  /*68f0*/  STL.64 [R1+0x68], R10 ;  /* 0x0000680a01007387 */ /* 0x0005e80000100a00 */
[----:B-1----:R-:W3:Y:S04]  /*6900*/  LDL.LU.64 R8, [R1+0x2e0] ;  /* 0x0002e00001087983 */ /* 0x002ee80000300a00 */
[----:B--2---:R-:W2:Y:S04]  /*6910*/  LDL.LU.64 R10, [R1+0x2e8] ;  /* 0x0002e800010a7983 */ /* 0x004ea80000300a00 */
[----:B--2---:R-:W-:Y:S04]  /*6920*/  STL.64 [R1+0xb38], R10 ;  /* 0x000b380a01007387 */ /* 0x004fe80000100a00 */
[----:B---3--:R1:W-:Y:S04]  /*6930*/  STL.64 [R1+0xb30], R8 ;  /* 0x000b300801007387 */ /* 0x0083e80000100a00 */
[----:B-1----:R-:W2:Y:S04]  /*6940*/  LDL.LU.64 R8, [R1+0x2f0] ;  /* 0x0002f00001087983 */ /* 0x002ea80000300a00 */
[----:B------:R-:W2:Y:S04]  /*6950*/  LDL.LU.64 R10, [R1+0x2f8] ;  /* 0x0002f800010a7983 */ /* 0x000ea80000300a00 */
[----:B----4-:R-:W-:Y:S04]  /*6960*/  STL.64 [R1+0xaf0], R14 ;  /* 0x000af00e01007387 */ /* 0x010fe80000100a00 */
[----:B------:R1:W-:Y:S04]  /*6970*/  STL.64 [R1+0xae8], R12 ;  /* 0x000ae80c01007387 */ /* 0x0003e80000100a00 */
[----:B-1----:R-:W3:Y:S04]  /*6980*/  LDL.LU.64 R12, [R1+0x2c0] ;  /* 0x0002c000010c7983 */ /* 0x002ee80000300a00 */
[----:B------:R-:W4:Y:S01]  /*6990*/  LDL.LU.64 R14, [R1+0x2c8] ;  /* 0x0002c800010e7983 */ /* 0x000f220000300a00 */
[----:B------:R-:W-:Y:S01]  /*69a0*/  HMMA.16816.F32.BF16 R4, R16, R24, R4 ;  /* 0x000000181004723c */ /* 0x000fe20000041804 */
[----:B------:R-:W-:-:S02]  /*69b0*/  IMAD.MOV.U32 R28, RZ, RZ, R24 ;  /* 0x000000ffff1c7224 */ /* 0x000fc400078e0018 */
[----:B------:R-:W-:Y:S01]  /*69c0*/  IMAD.MOV.U32 R27, RZ, RZ, R25 ;  /* 0x000000ffff1b7224 */ /* 0x000fe200078e0019 */
[----:B----4-:R-:W-:Y:S04]  /*69d0*/  STL.64 [R1+0xb10], R14 ;  /* 0x000b100e01007387 */ /* 0x010fe80000100a00 */
[----:B---3--:R1:W-:Y:S04]  /*69e0*/  STL.64 [R1+0xb08], R12 ;  /* 0x000b080c01007387 */ /* 0x0083e80000100a00 */
[----:B-1----:R-:W3:Y:S04]  /*69f0*/  LDL.LU.64 R12, [R1+0x2d0] ;  /* 0x0002d000010c7983 */ /* 0x002ee80000300a00 */
[----:B------:R-:W3:Y:S04]  /*6a00*/  LDL.LU.64 R14, [R1+0x2d8] ;  /* 0x0002d800010e7983 */ /* 0x000ee80000300a00 */
[----:B0-----:R-:W-:Y:S04]  /*6a10*/  STL.64 [R1+0xae0], R22 ;  /* 0x000ae01601007387 */ /* 0x001fe80000100a00 */
[----:B------:R0:W-:Y:S04]  /*6a20*/  STL.64 [R1+0xad8], R20 ;  /* 0x000ad81401007387 */ /* 0x0001e80000100a00 */
[----:B0-----:R-:W4:Y:S04]  /*6a30*/  LDL.LU.64 R20, [R1+0x300] ;  /* 0x0003000001147983 */ /* 0x001f280000300a00 */
[----:B------:R-:W4:Y:S04]  /*6a40*/  LDL.LU.64 R22, [R1+0x308] ;  /* 0x0003080001167983 */ /* 0x000f280000300a00 */
[----:B------:R0:W-:Y:S04]  /*6a50*/  STL.64 [R1+0x310], R4 ;  /* 0x0003100401007387 */ /* 0x0001e80000100a00 */
[----:B------:R-:W-:Y:S04]  /*6a60*/  STL.64 [R1+0x318], R6 ;  /* 0x0003180601007387 */ /* 0x000fe80000100a00 */
[----:B0-----:R-:W2:Y:S04]  /*6a70*/  LDL.LU.64 R4, [R1+0xb48] ;  /* 0x000b480001047983 */ /* 0x001ea80000300a00 */
[----:B------:R-:W4:Y:S02]  /*6a80*/  LDL.LU.64 R24, [R1+0xb40] ;  /* 0x000b400001187983 */ /* 0x000f240000300a00 */
[C---:B----4-:R-:W-:Y:S08]  /*6a90*/  HMMA.16816.F32.BF16 R20, R16.reuse, R24, R20 ;  /* 0x000000181014723c */ /* 0x050ff00000041814 */
[----:B--2---:R-:W-:Y:S01]  /*6aa0*/  HMMA.16816.F32.BF16 R8, R16, R4, R8 ;  /* 0x000000041008723c */ /* 0x004fe20000041808 */
[----:B------:R-:W-:-:S02]  /*6ab0*/  IMAD.MOV.U32 R2, RZ, RZ, R4 ;  /* 0x000000ffff027224 */ /* 0x000fc400078e0004 */
[----:B------:R-:W-:-:S08]  /*6ac0*/  IMAD.MOV.U32 R0, RZ, RZ, R5 ;  /* 0x000000ffff007224 */ /* 0x000fd000078e0005 */
[----:B------:R0:W-:Y:S04]  /*6ad0*/  STL.64 [R1+0x300], R20 ;  /* 0x0003001401007387 */ /* 0x0001e80000100a00 */
[----:B------:R1:W-:Y:S04]  /*6ae0*/  STL.64 [R1+0x308], R22 ;  /* 0x0003081601007387 */ /* 0x0003e80000100a00 */
[----:B0-----:R-:W2:Y:S04]  /*6af0*/  LDL.LU.64 R20, [R1+0x2b0] ;  /* 0x0002b00001147983 */ /* 0x001ea80000300a00 */
[----:B-1----:R-:W2:Y:S04]  /*6b00*/  LDL.LU.64 R22, [R1+0x2b8] ;  /* 0x0002b80001167983 */ /* 0x002ea80000300a00 */
[----:B------:R-:W-:Y:S04]  /*6b10*/  STL.64 [R1+0xac0], R24 ;  /* 0x000ac01801007387 */ /* 0x000fe80000100a00 */
[----:B------:R-:W-:Y:S04]  /*6b20*/  STL.64 [R1+0x2f0], R8 ;  /* 0x0002f00801007387 */ /* 0x000fe80000100a00 */
[----:B------:R0:W-:Y:S04]  /*6b30*/  STL.64 [R1+0x2f8], R10 ;  /* 0x0002f80a01007387 */ /* 0x0001e80000100a00 */
[----:B0-----:R-:W4:Y:S04]  /*6b40*/  LDL.LU.64 R10, [R1+0xb38] ;  /* 0x000b3800010a7983 */ /* 0x001f280000300a00 */
[----:B------:R-:W4:Y:S04]  /*6b50*/  LDL.LU.64 R8, [R1+0xb30] ;  /* 0x000b300001087983 */ /* 0x000f280000300a00 */
[----:B------:R-:W4:Y:S02]  /*6b60*/  LDL.LU.64 R4, [R1+0xb28] ;  /* 0x000b280001047983 */ /* 0x000f240000300a00 */
[----:B----4-:R-:W-:Y:S01]  /*6b70*/  HMMA.16816.F32.BF16 R8, R16, R4, R8 ;  /* 0x000000041008723c */ /* 0x010fe20000041808 */
[----:B------:R-:W-:-:S15]  /*6b80*/  IMAD.MOV.U32 R3, RZ, RZ, R5 ;  /* 0x000000ffff037224 */ /* 0x000fde00078e0005 */
[----:B------:R-:W-:-:S03]  /*6b90*/  NOP ;  /* 0x0000000000007918 */ /* 0x000fc60000000000 */
[----:B------:R0:W-:Y:S04]  /*6ba0*/  STL.64 [R1+0x2e0], R8 ;  /* 0x0002e00801007387 */ /* 0x0001e80000100a00 */
[----:B------:R1:W-:Y:S04]  /*6bb0*/  STL.64 [R1+0x2e8], R10 ;  /* 0x0002e80a01007387 */ /* 0x0003e80000100a00 */
[----:B0-----:R-:W2:Y:S01]  /*6bc0*/  LDL.LU.64 R8, [R1+0xb20] ;  /* 0x000b200001087983 */ /* 0x001ea20000300a00 */
[----:B-1----:R-:W-:-:S03]  /*6bd0*/  IMAD.MOV.U32 R10, RZ, RZ, R4 ;  /* 0x000000ffff0a7224 */ /* 0x002fc600078e0004 */
[----:B------:R-:W3:Y:S02]  /*6be0*/  LDL.LU.64 R4, [R1+0xb18] ;  /* 0x000b180001047983 */ /* 0x000ee40000300a00 */
[----:B---3--:R-:W-:Y:S01]  /*6bf0*/  HMMA.16816.F32.BF16 R12, R16, R4, R12 ;  /* 0x00000004100c723c */ /* 0x008fe2000004180c */
[----:B------:R-:W-:Y:S02]  /*6c00*/  IMAD.MOV.U32 R26, RZ, RZ, R4 ;  /* 0x000000ffff1a7224 */ /* 0x000fe400078e0004 */
[----:B------:R-:W-:-:S15]  /*6c10*/  IMAD.MOV.U32 R11, RZ, RZ, R5 ;  /* 0x000000ffff0b7224 */ /* 0x000fde00078e0005 */
[----:B------:R-:W-:Y:S01]  /*6c20*/  NOP ;  /* 0x0000000000007918 */ /* 0x000fe20000000000 */
[----:B------:R-:W-:Y:S04]  /*6c30*/  STL.64 [R1+0x2d0], R12 ;  /* 0x0002d00c01007387 */ /* 0x000fe80000100a00 */
[----:B------:R0:W-:Y:S04]  /*6c40*/  STL.64 [R1+0x2d8], R14 ;  /* 0x0002d80e01007387 */ /* 0x0001e80000100a00 */
[----:B0-----:R-:W3:Y:S04]  /*6c50*/  LDL.LU.64 R14, [R1+0xb10] ;  /* 0x000b1000010e7983 */ /* 0x001ee80000300a00 */
[----:B------:R-:W3:Y:S04]  /*6c60*/  LDL.LU.64 R12, [R1+0xb08] ;  /* 0x000b0800010c7983 */ /* 0x000ee80000300a00 */
[----:B------:R-:W4:Y:S04]  /*6c70*/  LDL.LU.64 R6, [R1+0xb00] ;  /* 0x000b000001067983 */ /* 0x000f280000300a00 */
[----:B------:R-:W3:Y:S02]  /*6c80*/  LDL.LU.64 R4, [R1+0xaf8] ;  /* 0x000af80001047983 */ /* 0x000ee40000300a00 */
[----:B---3--:R-:W-:-:S15]  /*6c90*/  HMMA.16816.F32.BF16 R12, R16, R4, R12 ;  /* 0x00000004100c723c */ /* 0x008fde000004180c */
[----:B------:R-:W-:-:S04]  /*6ca0*/  NOP ;  /* 0x0000000000007918 */ /* 0x000fc80000000000 */
[----:B------:R-:W-:Y:S04]  /*6cb0*/  STL.64 [R1+0x2c0], R12 ;  /* 0x0002c00c01007387 */ /* 0x000fe80000100a00 */
[----:B------:R0:W-:Y:S04]  /*6cc0*/  STL.64 [R1+0x2c8], R14 ;  /* 0x0002c80e01007387 */ /* 0x0001e80000100a00 */
[----:B0-----:R-:W3:Y:S04]  /*6cd0*/  LDL.LU.64 R14, [R1+0xaf0] ;  /* 0x000af000010e7983 */ /* 0x001ee80000300a00 */
[----:B------:R-:W3:Y:S04]  /*6ce0*/  LDL.LU.64 R12, [R1+0xae8] ;  /* 0x000ae800010c7983 */ /* 0x000ee80000300a00 */
[----:B----4-:R-:W-:Y:S04]  /*6cf0*/  STL.64 [R1+0xa78], R6 ;  /* 0x000a780601007387 */ /* 0x010fe80000100a00 */
[----:B------:R0:W-:Y:S02]  /*6d00*/  STL.64 [R1+0xa70], R4 ;  /* 0x000a700401007387 */ /* 0x0001e40000100a00 */
[----:B0-----:R-:W-:-:S02]  /*6d10*/  IMAD.MOV.U32 R4, RZ, RZ, R26 ;  /* 0x000000ffff047224 */ /* 0x001fc400078e001a */
[----:B------:R-:W-:-:S05]  /*6d20*/  IMAD.MOV.U32 R5, RZ, RZ, R11 ;  /* 0x000000ffff057224 */ /* 0x000fca00078e000b */
[----:B------:R0:W-:Y:S02]  /*6d30*/  STL.64 [R1+0xa90], R4 ;  /* 0x000a900401007387 */ /* 0x0001e40000100a00 */
[----:B0-----:R-:W-:Y:S02]  /*6d40*/  IMAD.MOV.U32 R4, RZ, RZ, R10 ;  /* 0x000000ffff047224 */ /* 0x001fe400078e000a */
[----:B------:R-:W-:-:S05]  /*6d50*/  IMAD.MOV.U32 R5, RZ, RZ, R3 ;  /* 0x000000ffff057224 */ /* 0x000fca00078e0003 */
[----:B------:R2:W-:Y:S02]  /*6d60*/  STL.64 [R1+0xaa8], R4 ;  /* 0x000aa80401007387 */ /* 0x0005e40000100a00 */
[----:B--2---:R-:W-:Y:S02]  /*6d70*/  HMMA.16816.F32.BF16 R4, R16, R8, R20 ;  /* 0x000000081004723c */ /* 0x004fe40000041814 */
[----:B------:R-:W3:Y:S04]  /*6d80*/  LDL.LU.64 R20, [R1+0x120] ;  /* 0x0001200001147983 */ /* 0x000ee80000300a00 */
[----:B------:R-:W3:-:S13]  /*6d90*/  LDL.LU.64 R22, [R1+0x128] ;  /* 0x0001280001167983 */ /* 0x000eda0000300a00 */
[----:B------:R0:W-:Y:S04]  /*6da0*/  STL.64 [R1+0x2b0], R4 ;  /* 0x0002b00401007387 */ /* 0x0001e80000100a00 */
[----:B------:R1:W-:Y:S04]  /*6db0*/  STL.64 [R1+0x2b8], R6 ;  /* 0x0002b80601007387 */ /* 0x0003e80000100a00 */
[----:B0-----:R-:W2:Y:S04]  /*6dc0*/  LDL.LU.64 R4, [R1+0xf0] ;  /* 0x0000f00001047983 */ /* 0x001ea80000300a00 */
[----:B-1----:R-:W4:Y:S04]  /*6dd0*/  LDL.LU.64 R6, [R1+0xf8] ;  /* 0x0000f80001067983 */ /* 0x002f280000300a00 */
[----:B----4-:R-:W-:Y:S04]  /*6de0*/  STL.64 [R1+0xab8], R6 ;  /* 0x000ab80601007387 */ /* 0x010fe80000100a00 */
[----:B--2---:R0:W-:Y:S04]  /*6df0*/  STL.64 [R1+0xab0], R4 ;  /* 0x000ab00401007387 */ /* 0x0041e80000100a00 */
[----:B0-----:R-:W2:Y:S04]  /*6e00*/  LDL.LU.64 R4, [R1+0x100] ;  /* 0x0001000001047983 */ /* 0x001ea80000300a00 */
[----:B------:R-:W4:Y:S04]  /*6e10*/  LDL.LU.64 R6, [R1+0x108] ;  /* 0x0001080001067983 */ /* 0x000f280000300a00 */
[----:B----4-:R-:W-:Y:S04]  /*6e20*/  STL.64 [R1+0xad0], R6 ;  /* 0x000ad00601007387 */ /* 0x010fe80000100a00 */
[----:B--2---:R0:W-:Y:S04]  /*6e30*/  STL.64 [R1+0xac8], R4 ;  /* 0x000ac80401007387 */ /* 0x0041e80000100a00 */
[----:B0-----:R-:W2:Y:S04]  /*6e40*/  LDL.LU.64 R4, [R1+0x110] ;  /* 0x0001100001047983 */ /* 0x001ea80000300a00 */
[----:B------:R-:W2:Y:S04]  /*6e50*/  LDL.LU.64 R6, [R1+0x118] ;  /* 0x0001180001067983 */ /* 0x000ea80000300a00 */
[----:B------:R0:W-:Y:S04]  /*6e60*/  STL.64 [R1+0xa68], R8 ;  /* 0x000a680801007387 */ /* 0x0001e80000100a00 */
[----:B0-----:R-:W4:Y:S04]  /*6e70*/  LDL.LU.64 R8, [R1+0xc0] ;  /* 0x0000c00001087983 */ /* 0x001f280000300a00 */
[----:B------:R-:W2:Y:S04]  /*6e80*/  LDL.LU.64 R10, [R1+0xc8] ;  /* 0x0000c800010a7983 */ /* 0x000ea80000300a00 */
[----:B--2---:R-:W-:Y:S04]  /*6e90*/  STL.64 [R1+0xa88], R10 ;  /* 0x000a880a01007387 */ /* 0x004fe80000100a00 */
[----:B----4-:R0:W-:Y:S04]  /*6ea0*/  STL.64 [R1+0xa80], R8 ;  /* 0x000a800801007387 */ /* 0x0101e80000100a00 */
[----:B0-----:R-:W2:Y:S04]  /*6eb0*/  LDL.LU.64 R8, [R1+0xd0] ;  /* 0x0000d00001087983 */ /* 0x001ea80000300a00 */
[----:B------:R-:W4:Y:S01]  /*6ec0*/  LDL.LU.64 R10, [R1+0xd8] ;  /* 0x0000d800010a7983 */ /* 0x000f220000300a00 */
[----:B---3--:R-:W-:Y:S01]  /*6ed0*/  HMMA.16816.F32.BF16 R16, R16, R12, R20 ;  /* 0x0000000c1010723c */ /* 0x008fe20000041814 */
[----:B------:R-:W-:-:S02]  /*6ee0*/  IMAD.MOV.U32 R24, RZ, RZ, R28 ;  /* 0x000000ffff187224 */ /* 0x000fc400078e001c */
[----:B----4-:R-:W-:Y:S04]  /*6ef0*/  STL.64 [R1+0xaa0], R10 ;  /* 0x000aa00a01007387 */ /* 0x010fe80000100a00 */
[----:B--2---:R0:W-:Y:S04]  /*6f00*/  STL.64 [R1+0xa98], R8 ;  /* 0x000a980801007387 */ /* 0x0041e80000100a00 */
[----:B0-----:R-:W2:Y:S04]  /*6f10*/  LDL.LU.64 R8, [R1+0xe0] ;  /* 0x0000e00001087983 */ /* 0x001ea80000300a00 */
[----:B------:R-:W2:Y:S04]  /*6f20*/  LDL.LU.64 R10, [R1+0xe8] ;  /* 0x0000e800010a7983 */ /* 0x000ea80000300a00 */
[----:B------:R-:W3:Y:S04]  /*6f30*/  LDL.LU.64 R22, [R1+0xae0] ;  /* 0x000ae00001167983 */ /* 0x000ee80000300a00 */
[----:B------:R-:W3:Y:S01]  /*6f40*/  LDL.LU.64 R20, [R1+0xad8] ;  /* 0x000ad80001147983 */ /* 0x000ee20000300a00 */
[----:B------:R-:W-:-:S03]  /*6f50*/  IMAD.MOV.U32 R25, RZ, RZ, R27 ;  /* 0x000000ffff197224 */ /* 0x000fc600078e001b */
[----:B------:R0:W-:Y:S04]  /*6f60*/  STL.64 [R1+0x120], R16 ;  /* 0x0001201001007387 */ /* 0x0001e80000100a00 */
[----:B------:R1:W-:Y:S04]  /*6f70*/  STL.64 [R1+0x128], R18 ;  /* 0x0001281201007387 */ /* 0x0003e80000100a00 */
[----:B0-----:R-:W4:Y:S04]  /*6f80*/  LDL.LU.64 R16, [R1+0x50] ;  /* 0x0000500001107983 */ /* 0x001f280000300a00 */
[----:B-1----:R-:W4:Y:S01]  /*6f90*/  LDL.LU.64 R18, [R1+0x58] ;  /* 0x0000580001127983 */ /* 0x002f220000300a00 */
[----:B---3--:R-:W-:Y:S03]  /*6fa0*/  HMMA.16816.F32.BF16 R24, R20, R24, R4 ;  /* 0x000000181418723c */ /* 0x008fe60000041804 */
[----:B------:R-:W3:Y:S04]  /*6fb0*/  LDL.LU.64 R6, [R1+0xad0] ;  /* 0x000ad00001067983 */ /* 0x000ee80000300a00 */
[----:B------:R-:W3:-:S12]  /*6fc0*/  LDL.LU.64 R4, [R1+0xac8] ;  /* 0x000ac80001047983 */ /* 0x000ed80000300a00 */
[----:B------:R0:W-:Y:S04]  /*6fd0*/  STL.64 [R1+0x110], R24 ;  /* 0x0001101801007387 */ /* 0x0001e80000100a00 */
[----:B------:R-:W-:Y:S04]  /*6fe0*/  STL.64 [R1+0x118], R26 ;  /* 0x0001181a01007387 */ /* 0x000fe80000100a00 */
[----:B0-----:R-:W3:Y:S02]  /*6ff0*/  LDL.LU.64 R24, [R1+0xac0] ;  /* 0x000ac00001187983 */ /* 0x001ee40000300a00 */
[----:B---3--:R-:W-:-:S15]  /*7000*/  HMMA.16816.F32.BF16 R4, R20, R24, R4 ;  /* 0x000000181404723c */ /* 0x008fde0000041804 */
[----:B------:R-:W-:-:S04]  /*7010*/  NOP ;  /* 0x0000000000007918 */ /* 0x000fc80000000000 */
[----:B------:R-:W-:Y:S04]  /*7020*/  STL.64 [R1+0x100], R4 ;  /* 0x0001000401007387 */ /* 0x000fe80000100a00 */
[----:B------:R0:W-:Y:S04]  /*7030*/  STL.64 [R1+0x108], R6 ;  /* 0x0001080601007387 */ /* 0x0001e80000100a00 */
[----:B0-----:R-:W3:Y:S04]  /*7040*/  LDL.LU.64 R6, [R1+0xab8] ;  /* 0x000ab80001067983 */ /* 0x001ee80000300a00 */
[----:B------:R-:W3:Y:S04]  /*7050*/  LDL.LU.64 R4, [R1+0xab0] ;  /* 0x000ab00001047983 */ /* 0x000ee80000300a00 */
[----:B------:R0:W-:Y:S02]  /*7060*/  STL.64 [R1+0xa58], R24 ;  /* 0x000a581801007387 */ /* 0x0001e40000100a00 */
[----:B0-----:R-:W-:-:S02]  /*7070*/  IMAD.MOV.U32 R24, RZ, RZ, R2 ;  /* 0x000000ffff187224 */ /* 0x001fc400078e0002 */
[----:B------:R-:W-:-:S07]  /*7080*/  IMAD.MOV.U32 R25, RZ, RZ, R0 ;  /* 0x000000ffff197224 */ /* 0x000fce00078e0000 */
[----:B---3--:R-:W-:Y:S01]  /*7090*/  HMMA.16816.F32.BF16 R24, R20, R24, R4 ;  /* 0x000000181418723c */ /* 0x008fe20000041804 */
[----:B------:R-:W2:-:S15]  /*70a0*/  LDL.LU.64 R4, [R1+0xaa8] ;  /* 0x000aa80001047983 */ /* 0x000e9e0000300a00 */
[----:B------:R-:W-:-:S03]  /*70b0*/  NOP ;  /* 0x0000000000007918 */ /* 0x000fc60000000000 */
[----:B------:R0:W-:Y:S04]  /*70c0*/  STL.64 [R1+0xf0], R24 ;  /* 0x0000f01801007387 */ /* 0x0001e80000100a00 */
[----:B------:R-:W-:Y:S04]  /*70d0*/  STL.64 [R1+0xf8], R26 ;  /* 0x0000f81a01007387 */ /* 0x000fe80000100a00 */
[----:B0-----:R-:W3:Y:S01]  /*70e0*/  LDL.LU.64 R24, [R1+0x40] ;  /* 0x0000400001187983 */ /* 0x001ee20000300a00 */
[----:B--2---:R-:W-:Y:S03]  /*70f0*/  HMMA.16816.F32.BF16 R4, R20, R4, R8 ;  /* 0x000000041404723c */ /* 0x004fe60000041808 */
[----:B------:R-:W2:Y:S04]  /*7100*/  LDL.LU.64 R10, [R1+0xaa0] ;  /* 0x000aa000010a7983 */ /* 0x000ea80000300a00 */
[----:B------:R-:W2:-:S12]  /*7110*/  LDL.LU.64 R8, [R1+0xa98] ;  /* 0x000a980001087983 */ /* 0x000e980000300a00 */
[----:B------:R0:W-:Y:S04]  /*7120*/  STL.64 [R1+0xe0], R4 ;  /* 0x0000e00401007387 */ /* 0x0001e80000100a00 */
[----:B------:R2:W-:Y:S04]  /*7130*/  STL.64 [R1+0xe8], R6 ;  /* 0x0000e80601007387 */ /* 0x0005e80000100a00 */
[----:B0-----:R-:W2:Y:S02]  /*7140*/  LDL.LU.64 R4, [R1+0xa90] ;  /* 0x000a900001047983 */ /* 0x001ea40000300a00 */
[----:B--2---:R-:W-:Y:S02]  /*7150*/  HMMA.16816.F32.BF16 R4, R20, R4, R8 ;  /* 0x000000041404723c */ /* 0x004fe40000041808 */
[----:B------:R-:W2:Y:S04]  /*7160*/  LDL.LU.64 R10, [R1+0xa88] ;  /* 0x000a8800010a7983 */ /* 0x000ea80000300a00 */
[----:B------:R-:W2:-:S13]  /*7170*/  LDL.LU.64 R8, [R1+0xa80] ;  /* 0x000a800001087983 */ /* 0x000e9a0000300a00 */
[----:B------:R-:W-:Y:S04]  /*7180*/  STL.64 [R1+0xd0], R4 ;  /* 0x0000d00401007387 */ /* 0x000fe80000100a00 */
[----:B------:R0:W-:Y:S04]  /*7190*/  STL.64 [R1+0xd8], R6 ;  /* 0x0000d80601007387 */ /* 0x0001e80000100a00 */
[----:B0-----:R-:W2:Y:S04]  /*71a0*/  LDL.LU.64 R6, [R1+0xa78] ;  /* 0x000a780001067983 */ /* 0x001ea80000300a00 */
[----:B------:R-:W2:Y:S02]  /*71b0*/  LDL.LU.64 R4, [R1+0xa70] ;  /* 0x000a700001047983 */ /* 0x000ea40000300a00 */
[----:B--2---:R-:W-:-:S15]  /*71c0*/  HMMA.16816.F32.BF16 R8, R20, R4, R8 ;  /* 0x000000041408723c */ /* 0x004fde0000041808 */
[----:B------:R-:W-:-:S04]  /*71d0*/  NOP ;  /* 0x0000000000007918 */ /* 0x000fc80000000000 */
[----:B------:R0:W-:Y:S04]  /*71e0*/  STL.64 [R1+0xc0], R8 ;  /* 0x0000c00801007387 */ /* 0x0001e80000100a00 */
[----:B------:R-:W-:Y:S04]  /*71f0*/  STL.64 [R1+0xc8], R10 ;  /* 0x0000c80a01007387 */ /* 0x000fe80000100a00 */
[----:B0-----:R-:W2:Y:S04]  /*7200*/  LDL.LU.64 R8, [R1+0xa68] ;  /* 0x000a680001087983 */ /* 0x001ea80000300a00 */
[----:B------:R-:W-:Y:S04]  /*7210*/  STL.64 [R1+0xa20], R6 ;  /* 0x000a200601007387 */ /* 0x000fe80000100a00 */
[----:B------:R0:W-:Y:S04]  /*7220*/  STL.64 [R1+0xa18], R4 ;  /* 0x000a180401007387 */ /* 0x0001e80000100a00 */
[----:B0-----:R-:W2:Y:S04]  /*7230*/  LDL.LU.64 R4, [R1] ;  /* 0x0000000001047983 */ /* 0x001ea80000300a00 */
[----:B--2---:R0:W-:Y:S04]  /*7240*/  STL.64 [R1+0xa38], R4 ;  /* 0x000a380401007387 */ /* 0x0041e80000100a00 */
[----:B0-----:R-:W2:Y:S04]  /*7250*/  LDL.LU.64 R4, [R1+0x10] ;  /* 0x0000100001047983 */ /* 0x001ea80000300a00 */
[----:B--2---:R0:W-:Y:S04]  /*7260*/  STL.64 [R1+0xa40], R4 ;  /* 0x000a400401007387 */ /* 0x0041e80000100a00 */
[----:B0-----:R-:W2:Y:S04]  /*7270*/  LDL.LU.64 R4, [R1+0xb0] ;  /* 0x0000b00001047983 */ /* 0x001ea80000300a00 */
[----:B------:R-:W2:Y:S04]  /*7280*/  LDL.LU.64 R6, [R1+0xb8] ;  /* 0x0000b80001067983 */ /* 0x000ea80000300a00 */
[----:B------:R0:W-:Y:S01]  /*7290*/  STL.64 [R1+0xa60], R8 ;  /* 0x000a600801007387 */ /* 0x0001e20000100a00 */
[----:B--2---:R-:W-:-:S15]  /*72a0*/  HMMA.16816.F32.BF16 R4, R20, R8, R4 ;  /* 0x000000081404723c */ /* 0x004fde0000041804 */
[----:B------:R-:W-:-:S04]  /*72b0*/  NOP ;  /* 0x0000000000007918 */ /* 0x000fc80000000000 */
[----:B------:R-:W-:Y:S04]  /*72c0*/  STL.64 [R1+0xb0], R4 ;  /* 0x0000b00401007387 */ /* 0x000fe80000100a00 */
[----:B------:R4:W-:Y:S04]  /*72d0*/  STL.64 [R1+0xb8], R6 ;  /* 0x0000b80601007387 */ /* 0x0009e80000100a00 */
[----:B0-----:R-:W3:Y:S04]  /*72e0*/  LDL.LU.64 R8, [R1+0x2a0] ;  /* 0x0002a00001087983 */ /* 0x001ee80000300a00 */
[----:B------:R-:W3:Y:S01]  /*72f0*/  LDL.LU.64 R10, [R1+0x2a8] ;  /* 0x0002a800010a7983 */ /* 0x000ee20000300a00 */
[----:B----4-:R-:W-:Y:S03]  /*7300*/  HMMA.16816.F32.BF16 R4, R20, R12, R16 ;  /* 0x0000000c1404723c */ /* 0x010fe60000041810 */
[----:B------:R-:W3:Y:S04]  /*7310*/  LDSM.16.MT88.4 R20, [R29+0x300] ;  /* 0x000300001d14783b */ /* 0x000ee80000004200 */
[----:B------:R-:W0:-:S12]  /*7320*/  LDSM.16.MT88.4 R16, [R29+0x380] ;  /* 0x000380001d10783b */ /* 0x000e180000004200 */
[----:B------:R1:W-:Y:S04]  /*7330*/  STL.64 [R1+0x50], R4 ;  /* 0x0000500401007387 */ /* 0x0003e80000100a00 */
[----:B------:R2:W-:Y:S04]  /*7340*/  STL.64 [R1+0x58], R6 ;  /* 0x0000580601007387 */ /* 0x0005e80000100a00 */
[----:B-1----:R-:W4:Y:S04]  /*7350*/  LDL.LU.64 R4, [R1+0x280] ;  /* 0x0002800001047983 */ /* 0x002f280000300a00 */
[----:B--2---:R-:W2:Y:S04]  /*7360*/  LDL.LU.64 R6, [R1+0x288] ;  /* 0x0002880001067983 */ /* 0x004ea80000300a00 */
[----:B--2---:R-:W-:Y:S04]  /*7370*/  STL.64 [R1+0xa50], R6 ;  /* 0x000a500601007387 */ /* 0x004fe80000100a00 */
[----:B----4-:R1:W-:Y:S04]  /*7380*/  STL.64 [R1+0xa48], R4 ;  /* 0x000a480401007387 */ /* 0x0103e80000100a00 */
[----:B-1----:R-:W2:Y:S04]  /*7390*/  LDL.LU.64 R4, [R1+0x290] ;  /* 0x0002900001047983 */ /* 0x002ea80000300a00 */
[----:B------:R-:W2:Y:S04]  /*73a0*/  LDL.LU.64 R6, [R1+0x298] ;  /* 0x0002980001067983 */ /* 0x000ea80000300a00 */
[----:B------:R-:W-:Y:S04]  /*73b0*/  STL.64 [R1+0xa10], R14 ;  /* 0x000a100e01007387 */ /* 0x000fe80000100a00 */
[----:B------:R1:W-:Y:S04]  /*73c0*/  STL.64 [R1+0xa08], R12 ;  /* 0x000a080c01007387 */ /* 0x0003e80000100a00 */
[----:B-1----:R-:W4:Y:S04]  /*73d0*/  LDL.LU.64 R12, [R1+0x250] ;  /* 0x00025000010c7983 */ /* 0x002f280000300a00 */
[----:B------:R-:W2:Y:S01]  /*73e0*/  LDL.LU.64 R14, [R1+0x258] ;  /* 0x00025800010e7983 */ /* 0x000ea20000300a00 */
[----:B---3--:R-:W-:Y:S03]  /*73f0*/  HMMA.16816.F32.BF16 R8, R20, R24, R8 ;  /* 0x000000181408723c */ /* 0x008fe60000041808 */
[----:B--2---:R-:W-:Y:S04]  /*7400*/  STL.64 [R1+0xa30], R14 ;  /* 0x000a300e01007387 */ /* 0x004fe80000100a00 */
[----:B----4-:R1:W-:Y:S04]  /*7410*/  STL.64 [R1+0xa28], R12 ;  /* 0x000a280c01007387 */ /* 0x0103e80000100a00 */
[----:B-1----:R-:W2:Y:S04]  /*7420*/  LDL.LU.64 R12, [R1+0x260] ;  /* 0x00026000010c7983 */ /* 0x002ea80000300a00 */
[----:B------:R-:W2:Y:S04]  /*7430*/  LDL.LU.64 R14, [R1+0x268] ;  /* 0x00026800010e7983 */ /* 0x000ea80000300a00 */
[----:B0-----:R-:W-:Y:S04]  /*7440*/  STL.64 [R1+0x9f8], R18 ;  /* 0x0009f81201007387 */ /* 0x001fe80000100a00 */
[----:B------:R0:W-:Y:S04]  /*7450*/  STL.64 [R1+0x9f0], R16 ;  /* 0x0009f01001007387 */ /* 0x0001e80000100a00 */
[----:B0-----:R-:W3:Y:S04]  /*7460*/  LDL.LU.64 R16, [R1+0x20] ;  /* 0x0000200001107983 */ /* 0x001ee80000300a00 */
[----:B------:R0:W-:Y:S04]  /*7470*/  STL.64 [R1+0x2a0], R8 ;  /* 0x0002a00801007387 */ /* 0x0001e80000100a00 */
[----:B------:R1:W-:Y:S04]  /*7480*/  STL.64 [R1+0x2a8], R10 ;  /* 0x0002a80a01007387 */ /* 0x0003e80000100a00 */
[----:B0-----:R-:W4:Y:S01]  /*7490*/  LDL.LU.64 R8, [R1+0xa60] ;  /* 0x000a600001087983 */ /* 0x001f220000300a00 */
[----:B-1----:R-:W-:-:S02]  /*74a0*/  IMAD.MOV.U32 R11, RZ, RZ, R24 ;  /* 0x000000ffff0b7224 */ /* 0x002fc400078e0018 */
[----:B------:R-:W-:Y:S02]  /*74b0*/  IMAD.MOV.U32 R10, RZ, RZ, R25 ;  /* 0x000000ffff0a7224 */ /* 0x000fe400078e0019 */
[----:B------:R-:W2:Y:S02]  /*74c0*/  LDL.LU.64 R24, [R1+0xa58] ;  /* 0x000a580001187983 */ /* 0x000ea40000300a00 */
[----:B--2---:R-:W-:-:S15]  /*74d0*/  HMMA.16816.F32.BF16 R4, R20, R24, R4 ;  /* 0x000000181404723c */ /* 0x004fde0000041804 */
[----:B------:R-:W-:-:S04]  /*74e0*/  NOP ;  /* 0x0000000000007918 */ /* 0x000fc80000000000 */
[----:B------:R-:W-:Y:S04]  /*74f0*/  STL.64 [R1+0x290], R4 ;  /* 0x0002900401007387 */ /* 0x000fe80000100a00 */
[----:B------:R0:W-:Y:S04]  /*7500*/  STL.64 [R1+0x298], R6 ;  /* 0x0002980601007387 */ /* 0x0001e80000100a00 */
[----:B0-----:R-:W3:Y:S04]  /*7510*/  LDL.LU.64 R6, [R1+0xa50] ;  /* 0x000a500001067983 */ /* 0x001ee80000300a00 */
[----:B------:R-:W3:Y:S04]  /*7520*/  LDL.LU.64 R4, [R1+0xa48] ;  /* 0x000a480001047983 */ /* 0x000ee80000300a00 */
[----:B------:R0:W-:Y:S04]  /*7530*/  STL.64 [R1+0x9e0], R24 ;  /* 0x0009e01801007387 */ /* 0x0001e80000100a00 */
[----:B0-----:R-:W2:Y:S04]  /*7540*/  LDL.LU.64 R24, [R1+0x270] ;  /* 0x0002700001187983 */ /* 0x001ea80000300a00 */
[----:B------:R-:W2:Y:S01]  /*7550*/  LDL.LU.64 R26, [R1+0x278] ;  /* 0x00027800011a7983 */ /* 0x000ea20000300a00 */
[----:B---3--:R-:W-:-:S15]  /*7560*/  HMMA.16816.F32.BF16 R4, R20, R16, R4 ;  /* 0x000000101404723c */ /* 0x008fde0000041804 */
[----:B------:R-:W-:-:S04]  /*7570*/  NOP ;  /* 0x0000000000007918 */ /* 0x000fc80000000000 */
[----:B------:R0:W-:Y:S04]  /*7580*/  STL.64 [R1+0x280], R4 ;  /* 0x0002800401007387 */ /* 0x0001e80000100a00 */
[----:B------:R-:W-:Y:S04]  /*7590*/  STL.64 [R1+0x288], R6 ;  /* 0x0002880601007387 */ /* 0x000fe80000100a00 */
[----:B0-----:R-:W2:Y:S01]  /*75a0*/  LDL.LU.64 R4, [R1+0xa40] ;  /* 0x000a400001047983 */ /* 0x001ea20000300a00 */
[----:B------:R-:W-:Y:S02]  /*75b0*/  IMAD.MOV.U32 R2, RZ, RZ, R16 ;  /* 0x000000ffff027224 */ /* 0x000fe400078e0010 */
[----:B------:R-:W-:-:S02]  /*75c0*/  IMAD.MOV.U32 R0, RZ, RZ, R17 ;  /* 0x000000ffff007224 */ /* 0x000fc400078e0011 */
[----:B------:R-:W4:Y:S04]  /*75d0*/  LDL.LU.64 R16, [R1+0x240] ;  /* 0x0002400001107983 */ /* 0x000f280000300a00 */
[----:B------:R-:W4:Y:S01]  /*75e0*/  LDL.LU.64 R18, [R1+0x248] ;  /* 0x0002480001127983 */ /* 0x000f220000300a00 */
[----:B--2---:R-:W-:Y:S01]  /*75f0*/  HMMA.16816.F32.BF16 R24, R20, R4, R24 ;  /* 0x000000041418723c */ /* 0x004fe20000041818 */
[----:B------:R-:W-:-:S15]  /*7600*/  IMAD.MOV.U32 R3, RZ, RZ, R5 ;  /* 0x000000ffff037224 */ /* 0x000fde00078e0005 */
[----:B------:R-:W-:-:S03]  /*7610*/  NOP ;  /* 0x0000000000007918 */ /* 0x000fc60000000000 */
[----:B------:R-:W-:Y:S04]  /*7620*/  STL.64 [R1+0x270], R24 ;  /* 0x0002701801007387 */ /* 0x000fe80000100a00 */
[----:B------:R0:W-:Y:S02]  /*7630*/  STL.64 [R1+0x278], R26 ;  /* 0x0002781a01007387 */ /* 0x0001e40000100a00 */
[----:B0-----:R-:W-:Y:S02]  /*7640*/  IMAD.MOV.U32 R26, RZ, RZ, R4 ;  /* 0x000000ffff1a7224 */ /* 0x001fe400078e0004 */
[----:B------:R-:W2:Y:S02]  /*7650*/  LDL.LU.64 R4, [R1+0xa38] ;  /* 0x000a380001047983 */ /* 0x000ea40000300a00 */
        /* <DEDUP_REMOVED lines=8> */
[----:B------:R-:W3:Y:S04]  /*76e0*/  LDL.LU.64 R6, [R1+0xa20] ;  /* 0x000a200001067983 */ /* 0x000ee80000300a00 */
[----:B------:R-:W2:Y:S01]  /*76f0*/  LDL.LU.64 R4, [R1+0xa18] ;  /* 0x000a180001047983 */ /* 0x000ea20000300a00 */
[----:B------:R-:W-:-:S02]  /*7700*/  IMAD.MOV.U32 R24, RZ, RZ, R11 ;  /* 0x000000ffff187224 */ /* 0x000fc400078e000b */
[----:B------:R-:W-:Y:S01]  /*7710*/  IMAD.MOV.U32 R25, RZ, RZ, R10 ;  /* 0x000000ffff197224 */ /* 0x000fe200078e000a */
[----:B--2---:R-:W-:-:S15]  /*7720*/  HMMA.16816.F32.BF16 R12, R20, R4, R12 ;  /* 0x00000004140c723c */ /* 0x004fde000004180c */
[----:B------:R-:W-:-:S04]  /*7730*/  NOP ;  /* 0x0000000000007918 */ /* 0x000fc80000000000 */
[----:B------:R-:W-:Y:S04]  /*7740*/  STL.64 [R1+0x250], R12 ;  /* 0x0002500c01007387 */ /* 0x000fe80000100a00 */
[----:B------:R0:W-:Y:S04]  /*7750*/  STL.64 [R1+0x258], R14 ;  /* 0x0002580e01007387 */ /* 0x0001e80000100a00 */
[----:B0-----:R-:W2:Y:S04]  /*7760*/  LDL.LU.64 R14, [R1+0xa10] ;  /* 0x000a1000010e7983 */ /* 0x001ea80000300a00 */
[----:B------:R-:W2:Y:S04]  /*7770*/  LDL.LU.64 R12, [R1+0xa08] ;  /* 0x000a0800010c7983 */ /* 0x000ea80000300a00 */
[----:B------:R-:W2:Y:S04]  /*7780*/  LDL.LU R11, [R1+0xa04] ;  /* 0x000a0400010b7983 */ /* 0x000ea80000300800 */
[----:B------:R-:W2:Y:S04]  /*7790*/  LDL.LU R10, [R1+0xa00] ;  /* 0x000a0000010a7983 */ /* 0x000ea80000300800 */
[----:B---3--:R-:W-:Y:S04]  /*77a0*/  STL.64 [R1+0x998], R6 ;  /* 0x0009980601007387 */ /* 0x008fe80000100a00 */
[----:B------:R0:W-:Y:S02]  /*77b0*/  STL.64 [R1+0x990], R4 ;  /* 0x0009900401007387 */ /* 0x0001e40000100a00 */
[----:B0-----:R-:W-:-:S02]  /*77c0*/  IMAD.MOV.U32 R4, RZ, RZ, R28 ;  /* 0x000000ffff047224 */ /* 0x001fc400078e001c */
[----:B------:R-:W-:-:S05]  /*77d0*/  IMAD.MOV.U32 R5, RZ, RZ, R27 ;  /* 0x000000ffff057224 */ /* 0x000fca00078e001b */
[----:B------:R0:W-:Y:S02]  /*77e0*/  STL.64 [R1+0x9b0], R4 ;  /* 0x0009b00401007387 */ /* 0x0001e40000100a00 */
[----:B0-----:R-:W-:Y:S02]  /*77f0*/  IMAD.MOV.U32 R4, RZ, RZ, R26 ;  /* 0x000000ffff047224 */ /* 0x001fe400078e001a */
[----:B------:R-:W-:-:S05]  /*7800*/  IMAD.MOV.U32 R5, RZ, RZ, R3 ;  /* 0x000000ffff057224 */ /* 0x000fca00078e0003 */
[----:B------:R0:W-:Y:S02]  /*7810*/  STL.64 [R1+0x9c8], R4 ;  /* 0x0009c80401007387 */ /* 0x0001e40000100a00 */
[----:B0-----:R-:W-:Y:S02]  /*7820*/  IMAD.MOV.U32 R4, RZ, RZ, R2 ;  /* 0x000000ffff047224 */ /* 0x001fe400078e0002 */
[----:B------:R-:W-:-:S05]  /*7830*/  IMAD.MOV.U32 R5, RZ, RZ, R0 ;  /* 0x000000ffff057224 */ /* 0x000fca00078e0000 */
[----:B------:R4:W-:Y:S02]  /*7840*/  STL.64 [R1+0x9e8], R4 ;  /* 0x0009e80401007387 */ /* 0x0009e40000100a00 */
[----:B----4-:R-:W-:Y:S02]  /*7850*/  HMMA.16816.F32.BF16 R4, R20, R8, R16 ;  /* 0x000000081404723c */ /* 0x010fe40000041810 */
[----:B------:R-:W3:Y:S04]  /*7860*/  LDL.LU.64 R16, [R1+0xa0] ;  /* 0x0000a00001107983 */ /* 0x000ee80000300a00 */
[----:B------:R-:W3:-:S13]  /*7870*/  LDL.LU.64 R18, [R1+0xa8] ;  /* 0x0000a80001127983 */ /* 0x000eda0000300a00 */
[----:B------:R0:W-:Y:S04]  /*7880*/  STL.64 [R1+0x240], R4 ;  /* 0x0002400401007387 */ /* 0x0001e80000100a00 */
[----:B------:R1:W-:Y:S04]  /*7890*/  STL.64 [R1+0x248], R6 ;  /* 0x0002480601007387 */ /* 0x0003e80000100a00 */
[----:B0-----:R-:W4:Y:S04]  /*78a0*/  LDL.LU.64 R4, [R1+0x90] ;  /* 0x0000900001047983 */ /* 0x001f280000300a00 */
[----:B-1----:R-:W4:Y:S04]  /*78b0*/  LDL.LU.64 R6, [R1+0x98] ;  /* 0x0000980001067983 */ /* 0x002f280000300a00 */
[----:B--2---:R-:W-:Y:S04]  /*78c0*/  STL.64 [R1+0x988], R10 ;  /* 0x0009880a01007387 */ /* 0x004fe80000100a00 */
[----:B------:R0:W-:Y:S04]  /*78d0*/  STL.64 [R1+0x980], R8 ;  /* 0x0009800801007387 */ /* 0x0001e80000100a00 */
[----:B0-----:R-:W2:Y:S04]  /*78e0*/  LDL.LU.64 R8, [R1+0x3f0] ;  /* 0x0003f00001087983 */ /* 0x001ea80000300a00 */
[----:B------:R-:W2:Y:S04]  /*78f0*/  LDL.LU.64 R10, [R1+0x3f8] ;  /* 0x0003f800010a7983 */ /* 0x000ea80000300a00 */
[----:B--2---:R-:W-:Y:S04]  /*7900*/  STL.64 [R1+0x9a8], R10 ;  /* 0x0009a80a01007387 */ /* 0x004fe80000100a00 */
        /* <DEDUP_REMOVED lines=12> */
[----:B------:R-:W4:Y:S04]  /*79d0*/  LDL.LU.64 R18, [R1+0x9f8] ;  /* 0x0009f80001127983 */ /* 0x000f280000300a00 */
[----:B------:R-:W4:Y:S04]  /*79e0*/  LDL.LU.64 R16, [R1+0x9f0] ;  /* 0x0009f00001107983 */ /* 0x000f280000300a00 */
[----:B------:R0:W-:Y:S04]  /*79f0*/  STL.64 [R1+0xa0], R20 ;  /* 0x0000a01401007387 */ /* 0x0001e80000100a00 */
[----:B------:R1:W-:Y:S04]  /*7a00*/  STL.64 [R1+0xa8], R22 ;  /* 0x0000a81601007387 */ /* 0x0003e80000100a00 */
[----:B0-----:R-:W3:Y:S04]  /*7a10*/  LDL.LU.64 R20, [R1+0x80] ;  /* 0x0000800001147983 */ /* 0x001ee80000300a00 */
[----:B-1----:R-:W3:Y:S01]  /*7a20*/  LDL.LU.64 R22, [R1+0x88] ;  /* 0x0000880001167983 */ /* 0x002ee20000300a00 */
[----:B----4-:R-:W-:Y:S03]  /*7a30*/  HMMA.16816.F32.BF16 R24, R16, R24, R4 ;  /* 0x000000181018723c */ /* 0x010fe60000041804 */
[----:B------:R-:W2:-:S15]  /*7a40*/  LDL.LU.64 R4, [R1+0x9e8] ;  /* 0x0009e80001047983 */ /* 0x000e9e0000300a00 */
[----:B------:R-:W-:Y:S01]  /*7a50*/  NOP ;  /* 0x0000000000007918 */ /* 0x000fe20000000000 */
[----:B------:R0:W-:Y:S04]  /*7a60*/  STL.64 [R1+0x90], R24 ;  /* 0x0000901801007387 */ /* 0x0001e80000100a00 */
[----:B------:R3:W-:Y:S04]  /*7a70*/  STL.64 [R1+0x98], R26 ;  /* 0x0000981a01007387 */ /* 0x0007e80000100a00 */
[----:B0-----:R-:W3:Y:S02]  /*7a80*/  LDL.LU.64 R24, [R1+0x9e0] ;  /* 0x0009e00001187983 */ /* 0x001ee40000300a00 */
[----:B---3--:R-:W-:Y:S02]  /*7a90*/  HMMA.16816.F32.BF16 R24, R16, R24, R20 ;  /* 0x000000181018723c */ /* 0x008fe40000041814 */
[----:B------:R-:W-:-:S15]  /*7aa0*/  LDSM.16.MT88.4 R20, [R29+0x4000] ;  /* 0x004000001d14783b */ /* 0x000fde0000004200 */
[----:B------:R-:W-:Y:S02]  /*7ab0*/  NOP ;  /* 0x0000000000007918 */ /* 0x000fe40000000000 */
[----:B------:R-:W-:Y:S04]  /*7ac0*/  STL.64 [R1+0x80], R24 ;  /* 0x0000801801007387 */ /* 0x000fe80000100a00 */
[----:B------:R-:W-:Y:S04]  /*7ad0*/  STL.64 [R1+0x88], R26 ;  /* 0x0000881a01007387 */ /* 0x000fe80000100a00 */
[----:B------:R-:W0:Y:S01]  /*7ae0*/  LDSM.16.MT88.4 R24, [R29+0x4080] ;  /* 0x004080001d18783b */ /* 0x000e220000004200 */
[C---:B--2---:R-:W-:Y:S03]  /*7af0*/  HMMA.16816.F32.BF16 R4, R16.reuse, R4, R8 ;  /* 0x000000041004723c */ /* 0x044fe60000041808 */
[----:B0-----:R-:W-:Y:S04]  /*7b00*/  STL.64 [R1+0x908], R26 ;  /* 0x0009081a01007387 */ /* 0x001fe80000100a00 */
[----:B------:R0:W-:Y:S04]  /*7b10*/  STL.64 [R1+0x900], R24 ;  /* 0x0009001801007387 */ /* 0x0001e80000100a00 */
[----:B0-----:R-:W2:Y:S04]  /*7b20*/  LDL.LU.64 R24, [R1+0x230] ;  /* 0x0002300001187983 */ /* 0x001ea80000300a00 */
[----:B------:R-:W2:Y:S04]  /*7b30*/  LDL.LU.64 R26, [R1+0x238] ;  /* 0x00023800011a7983 */ /* 0x000ea80000300a00 */
[----:B------:R-:W3:Y:S04]  /*7b40*/  LDL.LU.64 R10, [R1+0x9d8] ;  /* 0x0009d800010a7983 */ /* 0x000ee80000300a00 */
[----:B------:R-:W3:Y:S04]  /*7b50*/  LDL.LU.64 R8, [R1+0x9d0] ;  /* 0x0009d00001087983 */ /* 0x000ee80000300a00 */
[----:B------:R0:W-:Y:S04]  /*7b60*/  STL.64 [R1+0x420], R4 ;  /* 0x0004200401007387 */ /* 0x0001e80000100a00 */
[----:B------:R3:W-:Y:S04]  /*7b70*/  STL.64 [R1+0x428], R6 ;  /* 0x0004280601007387 */ /* 0x0007e80000100a00 */
[----:B0-----:R-:W3:Y:S02]  /*7b80*/  LDL.LU.64 R4, [R1+0x9c8] ;  /* 0x0009c80001047983 */ /* 0x001ee40000300a00 */
[----:B---3--:R-:W-:Y:S02]  /*7b90*/  HMMA.16816.F32.BF16 R4, R16, R4, R8 ;  /* 0x000000041004723c */ /* 0x008fe40000041808 */
[----:B------:R-:W3:Y:S04]  /*7ba0*/  LDL.LU.64 R10, [R1+0x9c0] ;  /* 0x0009c000010a7983 */ /* 0x000ee80000300a00 */
[----:B------:R-:W3:-:S13]  /*7bb0*/  LDL.LU.64 R8, [R1+0x9b8] ;  /* 0x0009b80001087983 */ /* 0x000eda0000300a00 */
[----:B------:R0:W-:Y:S04]  /*7bc0*/  STL.64 [R1+0x410], R4 ;  /* 0x0004100401007387 */ /* 0x0001e80000100a00 */
[----:B------:R3:W-:Y:S04]  /*7bd0*/  STL.64 [R1+0x418], R6 ;  /* 0x0004180601007387 */ /* 0x0007e80000100a00 */
[----:B0-----:R-:W3:Y:S02]  /*7be0*/  LDL.LU.64 R4, [R1+0x9b0] ;  /* 0x0009b00001047983 */ /* 0x001ee40000300a00 */
[----:B---3--:R-:W-:Y:S02]  /*7bf0*/  HMMA.16816.F32.BF16 R4, R16, R4, R8 ;  /* 0x000000041004723c */ /* 0x008fe40000041808 */
[----:B------:R-:W3:Y:S04]  /*7c00*/  LDL.LU.64 R10, [R1+0x9a8] ;  /* 0x0009a800010a7983 */ /* 0x000ee80000300a00 */
[----:B------:R-:W3:-:S13]  /*7c10*/  LDL.LU.64 R8, [R1+0x9a0] ;  /* 0x0009a00001087983 */ /* 0x000eda0000300a00 */
[----:B------:R-:W-:Y:S04]  /*7c20*/  STL.64 [R1+0x400], R4 ;  /* 0x0004000401007387 */ /* 0x000fe80000100a00 */
[----:B------:R0:W-:Y:S04]  /*7c30*/  STL.64 [R1+0x408], R6 ;  /* 0x0004080601007387 */ /* 0x0001e80000100a00 */
[----:B0-----:R-:W4:Y:S04]  /*7c40*/  LDL.LU.64 R6, [R1+0x998] ;  /* 0x0009980001067983 */ /* 0x001f280000300a00 */
[----:B------:R-:W3:Y:S02]  /*7c50*/  LDL.LU.64 R4, [R1+0x990] ;  /* 0x0009900001047983 */ /* 0x000ee40000300a00 */
[----:B---3--:R-:W-:-:S15]  /*7c60*/  HMMA.16816.F32.BF16 R8, R16, R4, R8 ;  /* 0x000000041008723c */ /* 0x008fde0000041808 */
[----:B------:R-:W-:-:S04]  /*7c70*/  NOP ;  /* 0x0000000000007918 */ /* 0x000fc80000000000 */
[----:B------:R-:W-:Y:S04]  /*7c80*/  STL.64 [R1+0x3f0], R8 ;  /* 0x0003f00801007387 */ /* 0x000fe80000100a00 */
[----:B------:R0:W-:Y:S04]  /*7c90*/  STL.64 [R1+0x3f8], R10 ;  /* 0x0003f80a01007387 */ /* 0x0001e80000100a00 */
[----:B0-----:R-:W3:Y:S04]  /*7ca0*/  LDL.LU.64 R10, [R1+0x988] ;  /* 0x00098800010a7983 */ /* 0x001ee80000300a00 */
[----:B------:R-:W2:Y:S04]  /*7cb0*/  LDL.LU.64 R8, [R1+0x980] ;  /* 0x0009800001087983 */ /* 0x000ea80000300a00 */
[----:B----4-:R0:W-:Y:S04]  /*7cc0*/  STL.64 [R1+0x940], R6 ;  /* 0x0009400601007387 */ /* 0x0101e80000100a00 */
[----:B------:R-:W2:Y:S04]  /*7cd0*/  LDL.LU.64 R4, [R1+0x3e0] ;  /* 0x0003e00001047983 */ /* 0x000ea80000300a00 */
[----:B0-----:R-:W2:Y:S04]  /*7ce0*/  LDL.LU.64 R6, [R1+0x3e8] ;  /* 0x0003e80001067983 */ /* 0x001ea80000300a00 */
[----:B---3--:R-:W-:Y:S01]  /*7cf0*/  STL.64 [R1+0x928], R10 ;  /* 0x0009280a01007387 */ /* 0x008fe20000100a00 */
[----:B--2---:R-:W-:-:S15]  /*7d00*/  HMMA.16816.F32.BF16 R4, R16, R8, R4 ;  /* 0x000000081004723c */ /* 0x004fde0000041804 */
[----:B------:R-:W-:-:S04]  /*7d10*/  NOP ;  /* 0x0000000000007918 */ /* 0x000fc80000000000 */
[----:B------:R-:W-:Y:S04]  /*7d20*/  STL.64 [R1+0x3e0], R4 ;  /* 0x0003e00401007387 */ /* 0x000fe80000100a00 */
[----:B------:R0:W-:Y:S02]  /*7d30*/  STL.64 [R1+0x3e8], R6 ;  /* 0x0003e80601007387 */ /* 0x0001e40000100a00 */
[----:B0-----:R-:W-:Y:S02]  /*7d40*/  HMMA.16816.F32.BF16 R4, R16, R12, R24 ;  /* 0x0000000c1004723c */ /* 0x001fe40000041818 */
[----:B------:R-:W2:Y:S04]  /*7d50*/  LDL.LU R24, [R1+0x3a0] ;  /* 0x0003a00001187983 */ /* 0x000ea80000300800 */
[----:B------:R-:W2:Y:S04]  /*7d60*/  LDL.LU R25, [R1+0x3a4] ;  /* 0x0003a40001197983 */ /* 0x000ea80000300800 */
[----:B------:R-:W3:Y:S04]  /*7d70*/  LDL.LU R26, [R1+0x3a8] ;  /* 0x0003a800011a7983 */ /* 0x000ee80000300800 */
[----:B------:R-:W3:Y:S05]  /*7d80*/  LDL.LU R27, [R1+0x3ac] ;  /* 0x0003ac00011b7983 */ /* 0x000eea0000300800 */
[----:B------:R-:W-:-:S02]  /*7d90*/  IMAD.MOV.U32 R2, RZ, RZ, R4 ;  /* 0x000000ffff027224 */ /* 0x000fc400078e0004 */
[----:B------:R-:W-:Y:S01]  /*7da0*/  IMAD.MOV.U32 R3, RZ, RZ, R5 ;  /* 0x000000ffff037224 */ /* 0x000fe200078e0005 */
[----:B------:R-:W4:Y:S01]  /*7db0*/  LDL.LU R4, [R1+0x3b0] ;  /* 0x0003b00001047983 */ /* 0x000f220000300800 */
[----:B------:R-:W-:Y:S02]  /*7dc0*/  IMAD.MOV.U32 R0, RZ, RZ, R6 ;  /* 0x000000ffff007224 */ /* 0x000fe400078e0006 */
[----:B------:R-:W-:Y:S01]  /*7dd0*/  IMAD.MOV.U32 R28, RZ, RZ, R7 ;  /* 0x000000ffff1c7224 */ /* 0x000fe200078e0007 */
[----:B------:R-:W4:Y:S04]  /*7de0*/  LDL.LU R5, [R1+0x3b4] ;  /* 0x0003b40001057983 */ /* 0x000f280000300800 */
[----:B------:R-:W2:Y:S04]  /*7df0*/  LDL.LU R6, [R1+0x3b8] ;  /* 0x0003b80001067983 */ /* 0x000ea80000300800 */
[----:B------:R-:W2:Y:S04]  /*7e00*/  LDL.LU R7, [R1+0x3bc] ;  /* 0x0003bc0001077983 */ /* 0x000ea80000300800 */
[----:B--2---:R0:W-:Y:S04]  /*7e10*/  STL.64 [R1+0x950], R6 ;  /* 0x0009500601007387 */ /* 0x0041e80000100a00 */
[----:B----4-:R-:W-:Y:S04]  /*7e20*/  STL.64 [R1+0x948], R4 ;  /* 0x0009480401007387 */ /* 0x010fe80000100a00 */
[----:B0-----:R-:W2:Y:S04]  /*7e30*/  LDL R6, [R1+0x28] ;  /* 0x0000280001067983 */ /* 0x001ea80000100800 */
[----:B------:R-:W2:Y:S04]  /*7e40*/  LDL R7, [R1+0x2c] ;  /* 0x00002c0001077983 */ /* 0x000ea80000100800 */
[----:B--2---:R0:W-:Y:S04]  /*7e50*/  STL.64 [R1+0x960], R6 ;  /* 0x0009600601007387 */ /* 0x0041e80000100a00 */
[----:B0-----:R-:W2:Y:S04]  /*7e60*/  LDL R6, [R1+0x38] ;  /* 0x0000380001067983 */ /* 0x001ea80000100800 */
[----:B------:R-:W2:Y:S04]  /*7e70*/  LDL R7, [R1+0x3c] ;  /* 0x00003c0001077983 */ /* 0x000ea80000100800 */
[----:B--2---:R0:W-:Y:S04]  /*7e80*/  STL.64 [R1+0x978], R6 ;  /* 0x0009780601007387 */ /* 0x0041e80000100a00 */
[----:B------:R-:W2:Y:S04]  /*7e90*/  LDL.LU R4, [R1+0x440] ;  /* 0x0004400001047983 */ /* 0x000ea80000300800 */
[----:B------:R-:W2:Y:S04]  /*7ea0*/  LDL.LU R5, [R1+0x444] ;  /* 0x0004440001057983 */ /* 0x000ea80000300800 */
[----:B0-----:R-:W2:Y:S04]  /*7eb0*/  LDL.LU R6, [R1+0x448] ;  /* 0x0004480001067983 */ /* 0x001ea80000300800 */
[----:B------:R-:W2:Y:S04]  /*7ec0*/  LDL.LU R7, [R1+0x44c] ;  /* 0x00044c0001077983 */ /* 0x000ea80000300800 */
[----:B---3--:R0:W-:Y:S04]  /*7ed0*/  STL.64 [R1+0x938], R26 ;  /* 0x0009381a01007387 */ /* 0x0081e80000100a00 */
[----:B------:R1:W-:Y:S04]  /*7ee0*/  STL.64 [R1+0x930], R24 ;  /* 0x0009301801007387 */ /* 0x0003e80000100a00 */
[----:B0-----:R-:W3:Y:S04]  /*7ef0*/  LDL.64 R26, [R1+0x18] ;  /* 0x00001800011a7983 */ /* 0x001ee80000100a00 */
[----:B---3--:R0:W-:Y:S04]  /*7f00*/  STL.64 [R1+0x958], R26 ;  /* 0x0009581a01007387 */ /* 0x0081e80000100a00 */
[----:B-1----:R-:W3:Y:S04]  /*7f10*/  LDL.LU R24, [R1+0x3c0] ;  /* 0x0003c00001187983 */ /* 0x002ee80000300800 */
[----:B------:R-:W3:Y:S04]  /*7f20*/  LDL.LU R25, [R1+0x3c4] ;  /* 0x0003c40001197983 */ /* 0x000ee80000300800 */
[----:B0-----:R-:W4:Y:S04]  /*7f30*/  LDL.LU R26, [R1+0x3c8] ;  /* 0x0003c800011a7983 */ /* 0x001f280000300800 */
[----:B------:R-:W4:Y:S04]  /*7f40*/  LDL.LU R27, [R1+0x3cc] ;  /* 0x0003cc00011b7983 */ /* 0x000f280000300800 */
[----:B----4-:R-:W-:Y:S04]  /*7f50*/  STL.64 [R1+0x970], R26 ;  /* 0x0009701a01007387 */ /* 0x010fe80000100a00 */
[----:B---3--:R0:W-:Y:S04]  /*7f60*/  STL.64 [R1+0x968], R24 ;  /* 0x0009681801007387 */ /* 0x0081e80000100a00 */
[----:B0-----:R-:W3:Y:S04]  /*7f70*/  LDL.LU R24, [R1+0x3d0] ;  /* 0x0003d00001187983 */ /* 0x001ee80000300800 */
[----:B------:R-:W3:Y:S04]  /*7f80*/  LDL.LU R25, [R1+0x3d4] ;  /* 0x0003d40001197983 */ /* 0x000ee80000300800 */
[----:B------:R-:W3:Y:S04]  /*7f90*/  LDL.LU R26, [R1+0x3d8] ;  /* 0x0003d800011a7983 */ /* 0x000ee80000300800 */
[----:B------:R-:W3:Y:S04]  /*7fa0*/  LDL.LU R27, [R1+0x3dc] ;  /* 0x0003dc00011b7983 */ /* 0x000ee80000300800 */
[----:B------:R0:W-:Y:S04]  /*7fb0*/  STL.64 [R1+0x918], R14 ;  /* 0x0009180e01007387 */ /* 0x0001e80000100a00 */
[----:B0-----:R-:W2:Y:S04]  /*7fc0*/  LDL.64 R14, [R1+0x48] ;  /* 0x00004800010e7983 */ /* 0x001ea80000100a00 */
[----:B------:R-:W4:Y:S04]  /*7fd0*/  LDL.LU R16, [R1+0x70] ;  /* 0x0000700001107983 */ /* 0x000f280000300800 */
[----:B------:R-:W4:Y:S04]  /*7fe0*/  LDL.LU R17, [R1+0x74] ;  /* 0x0000740001117983 */ /* 0x000f280000300800 */
[----:B------:R-:W2:Y:S04]  /*7ff0*/  LDL.LU R18, [R1+0x78] ;  /* 0x0000780001127983 */ /* 0x000ea80000300800 */
[----:B------:R-:W2:Y:S04]  /*8000*/  LDL.LU R19, [R1+0x7c] ;  /* 0x00007c0001137983 */ /* 0x000ea80000300800 */
[----:B--2---:R-:W-:Y:S04]  /*8010*/  STL.64 [R1+0x888], R18 ;  /* 0x0008881201007387 */ /* 0x004fe80000100a00 */
[----:B----4-:R0:W-:Y:S04]  /*8020*/  STL.64 [R1+0x880], R16 ;  /* 0x0008801001007387 */ /* 0x0101e80000100a00 */
[----:B0-----:R-:W2:Y:S04]  /*8030*/  LDL.LU R16, [R1+0x1c0] ;  /* 0x0001c00001107983 */ /* 0x001ea80000300800 */
[----:B------:R-:W2:Y:S04]  /*8040*/  LDL.LU R17, [R1+0x1c4] ;  /* 0x0001c40001117983 */ /* 0x000ea80000300800 */
[----:B------:R-:W4:Y:S04]  /*8050*/  LDL.LU R18, [R1+0x1c8] ;  /* 0x0001c80001127983 */ /* 0x000f280000300800 */
[----:B------:R-:W4:Y:S01]  /*8060*/  LDL.LU R19, [R1+0x1cc] ;  /* 0x0001cc0001137983 */ /* 0x000f220000300800 */
[----:B------:R-:W-:Y:S03]  /*8070*/  HMMA.16816.F32.BF16 R4, R20, R14, R4 ;  /* 0x0000000e1404723c */ /* 0x000fe60000041804 */
[----:B------:R-:W2:Y:S04]  /*8080*/  LDL.LU R8, [R1+0x390] ;  /* 0x0003900001087983 */ /* 0x000ea80000300800 */
[----:B------:R-:W3:Y:S04]  /*8090*/  LDL.LU R9, [R1+0x394] ;  /* 0x0003940001097983 */ /* 0x000ee80000300800 */
[----:B------:R-:W3:Y:S04]  /*80a0*/  LDL.LU R10, [R1+0x398] ;  /* 0x00039800010a7983 */ /* 0x000ee80000300800 */
[----:B------:R-:W3:Y:S04]  /*80b0*/  LDL.LU R11, [R1+0x39c] ;  /* 0x00039c00010b7983 */ /* 0x000ee80000300800 */
[----:B----4-:R0:W-:Y:S04]  /*80c0*/  STL.64 [R1+0x898], R18 ;  /* 0x0008981201007387 */ /* 0x0101e80000100a00 */
[----:B--2---:R-:W-:Y:S04]  /*80d0*/  STL.64 [R1+0x890], R16 ;  /* 0x0008901001007387 */ /* 0x004fe80000100a00 */
[----:B0-----:R-:W2:Y:S04]  /*80e0*/  LDL.64 R18, [R1+0x8] ;  /* 0x0000080001127983 */ /* 0x001ea80000100a00 */
[----:B------:R-:W-:Y:S04]  /*80f0*/  STL [R1+0x5dc], R28 ;  /* 0x0005dc1c01007387 */ /* 0x000fe80000100800 */
[----:B------:R-:W-:Y:S04]  /*8100*/  STL [R1+0x5d8], R0 ;  /* 0x0005d80001007387 */ /* 0x000fe80000100800 */
[----:B------:R-:W-:Y:S04]  /*8110*/  STL [R1+0x5d4], R3 ;  /* 0x0005d40301007387 */ /* 0x000fe80000100800 */
[----:B------:R-:W-:Y:S04]  /*8120*/  STL [R1+0x5d0], R2 ;  /* 0x0005d00201007387 */ /* 0x000fe80000100800 */
[----:B------:R-:W-:Y:S04]  /*8130*/  STL.64 [R1+0x440], R4 ;  /* 0x0004400401007387 */ /* 0x000fe80000100a00 */
[----:B------:R0:W-:Y:S04]  /*8140*/  STL.64 [R1+0x448], R6 ;  /* 0x0004480601007387 */ /* 0x0001e80000100a00 */
[----:B0-----:R-:W3:Y:S01]  /*8150*/  LDL.LU.64 R6, [R1+0x978] ;  /* 0x0009780001067983 */ /* 0x001ee20000300a00 */
[----:B------:R-:W-:-:S03]  /*8160*/  IMAD.MOV.U32 R2, RZ, RZ, R14 ;  /* 0x000000ffff027224 */ /* 0x000fc600078e000e */
[----:B------:R-:W4:Y:S01]  /*8170*/  LDL.LU R12, [R1+0x380] ;  /* 0x00038000010c7983 */ /* 0x000f220000300800 */
[----:B------:R-:W-:-:S03]  /*8180*/  IMAD.MOV.U32 R0, RZ, RZ, R15 ;  /* 0x000000ffff007224 */ /* 0x000fc600078e000f */
[----:B------:R-:W4:Y:S04]  /*8190*/  LDL.LU R13, [R1+0x384] ;  /* 0x00038400010d7983 */ /* 0x000f280000300800 */
[----:B------:R-:W4:Y:S04]  /*81a0*/  LDL.LU R14, [R1+0x388] ;  /* 0x00038800010e7983 */ /* 0x000f280000300800 */
[----:B------:R-:W4:Y:S01]  /*81b0*/  LDL.LU R15, [R1+0x38c] ;  /* 0x00038c00010f7983 */ /* 0x000f220000300800 */
[----:B---3--:R-:W-:Y:S03]  /*81c0*/  HMMA.16816.F32.BF16 R4, R20, R6, R24 ;  /* 0x000000061404723c */ /* 0x008fe60000041818 */
[----:B------:R-:W3:Y:S04]  /*81d0*/  LDL.LU.64 R26, [R1+0x970] ;  /* 0x00097000011a7983 */ /* 0x000ee80000300a00 */
[----:B------:R-:W3:-:S12]  /*81e0*/  LDL.LU.64 R24, [R1+0x968] ;  /* 0x0009680001187983 */ /* 0x000ed80000300a00 */
[----:B------:R-:W-:Y:S04]  /*81f0*/  STL.64 [R1+0x3d0], R4 ;  /* 0x0003d00401007387 */ /* 0x000fe80000100a00 */
[----:B------:R0:W-:Y:S04]  /*8200*/  STL.64 [R1+0x3d8], R6 ;  /* 0x0003d80601007387 */ /* 0x0001e80000100a00 */
[----:B0-----:R-:W3:Y:S02]  /*8210*/  LDL.LU.64 R6, [R1+0x960] ;  /* 0x0009600001067983 */ /* 0x001ee40000300a00 */
[----:B---3--:R-:W-:Y:S02]  /*8220*/  HMMA.16816.F32.BF16 R4, R20, R6, R24 ;  /* 0x000000061404723c */ /* 0x008fe40000041818 */
[----:B------:R-:W3:-:S15]  /*8230*/  LDL.LU.64 R26, [R1+0x958] ;  /* 0x00095800011a7983 */ /* 0x000ede0000300a00 */
[----:B------:R-:W-:Y:S02]  /*8240*/  NOP ;  /* 0x0000000000007918 */ /* 0x000fe40000000000 */
[----:B------:R-:W-:Y:S04]  /*8250*/  STL.64 [R1+0x3c0], R4 ;  /* 0x0003c00401007387 */ /* 0x000fe80000100a00 */
[----:B------:R0:W-:Y:S04]  /*8260*/  STL.64 [R1+0x3c8], R6 ;  /* 0x0003c80601007387 */ /* 0x0001e80000100a00 */
[----:B0-----:R-:W2:Y:S04]  /*8270*/  LDL.LU.64 R6, [R1+0x950] ;  /* 0x0009500001067983 */ /* 0x001ea80000300a00 */
[----:B------:R-:W2:Y:S01]  /*8280*/  LDL.LU.64 R4, [R1+0x948] ;  /* 0x0009480001047983 */ /* 0x000ea20000300a00 */
[----:B---3--:R-:W-:Y:S01]  /*8290*/  IMAD.MOV.U32 R3, RZ, RZ, R27 ;  /* 0x000000ffff037224 */ /* 0x008fe200078e001b */
[----:B--2---:R-:W-:-:S15]  /*82a0*/  HMMA.16816.F32.BF16 R4, R20, R26, R4 ;  /* 0x0000001a1404723c */ /* 0x004fde0000041804 */
[----:B------:R-:W-:-:S04]  /*82b0*/  NOP ;  /* 0x0000000000007918 */ /* 0x000fc80000000000 */
[----:B------:R0:W-:Y:S04]  /*82c0*/  STL.64 [R1+0x3b0], R4 ;  /* 0x0003b00401007387 */ /* 0x0001e80000100a00 */
[----:B------:R1:W-:Y:S01]  /*82d0*/  STL.64 [R1+0x3b8], R6 ;  /* 0x0003b80601007387 */ /* 0x0003e20000100a00 */
[----:B0-----:R-:W-:-:S03]  /*82e0*/  IMAD.MOV.U32 R4, RZ, RZ, R26 ;  /* 0x000000ffff047224 */ /* 0x001fc600078e001a */
[----:B-1----:R-:W2:Y:S04]  /*82f0*/  LDL.LU.64 R6, [R1+0x940] ;  /* 0x0009400001067983 */ /* 0x002ea80000300a00 */
[----:B------:R-:W3:Y:S04]  /*8300*/  LDL.LU.64 R26, [R1+0x938] ;  /* 0x00093800011a7983 */ /* 0x000ee80000300a00 */
[----:B------:R-:W3:Y:S04]  /*8310*/  LDL.LU.64 R24, [R1+0x930] ;  /* 0x0009300001187983 */ /* 0x000ee80000300a00 */
[----:B------:R0:W-:Y:S01]  /*8320*/  STL.64 [R1+0x8a8], R18 ;  /* 0x0008a81201007387 */ /* 0x0001e20000100a00 */
[----:B---3--:R-:W-:Y:S01]  /*8330*/  HMMA.16816.F32.BF16 R24, R20, R18, R24 ;  /* 0x000000121418723c */ /* 0x008fe20000041818 */
[----:B0-----:R-:W-:-:S02]  /*8340*/  IMAD.MOV.U32 R18, RZ, RZ, R4 ;  /* 0x000000ffff127224 */ /* 0x001fc400078e0004 */
[----:B------:R-:W-:-:S15]  /*8350*/  IMAD.MOV.U32 R19, RZ, RZ, R3 ;  /* 0x000000ffff137224 */ /* 0x000fde00078e0003 */
[----:B------:R-:W-:Y:S01]  /*8360*/  NOP ;  /* 0x0000000000007918 */ /* 0x000fe20000000000 */
[----:B------:R-:W-:Y:S04]  /*8370*/  STL.64 [R1+0x3a0], R24 ;  /* 0x0003a01801007387 */ /* 0x000fe80000100a00 */
[----:B------:R-:W-:Y:S04]  /*8380*/  STL.64 [R1+0x3a8], R26 ;  /* 0x0003a81a01007387 */ /* 0x000fe80000100a00 */
[----:B------:R0:W-:Y:S04]  /*8390*/  STL.64 [R1+0x8c0], R18 ;  /* 0x0008c01201007387 */ /* 0x0001e80000100a00 */
[----:B0-----:R-:W3:Y:S01]  /*83a0*/  LDL.64 R18, [R1+0x28] ;  /* 0x0000280001127983 */ /* 0x001ee20000100a00 */
[----:B--2---:R-:W-:Y:S03]  /*83b0*/  HMMA.16816.F32.BF16 R8, R20, R6, R8 ;  /* 0x000000061408723c */ /* 0x004fe60000041808 */
[----:B---3--:R0:W-:Y:S04]  /*83c0*/  STL.64 [R1+0x8d8], R18 ;  /* 0x0008d81201007387 */ /* 0x0081e80000100a00 */
[----:B0-----:R-:W2:Y:S04]  /*83d0*/  LDL.64 R18, [R1+0x38] ;  /* 0x0000380001127983 */ /* 0x001ea80000100a00 */
[----:B--2---:R-:W-:Y:S04]  /*83e0*/  STL.64 [R1+0x8e8], R18 ;  /* 0x0008e81201007387 */ /* 0x004fe80000100a00 */
[----:B------:R-:W2:Y:S04]  /*83f0*/  LDL.LU R24, [R1+0x220] ;  /* 0x0002200001187983 */ /* 0x000ea80000300800 */
[----:B------:R-:W2:Y:S04]  /*8400*/  LDL.LU R25, [R1+0x224] ;  /* 0x0002240001197983 */ /* 0x000ea80000300800 */
[----:B------:R-:W2:Y:S04]  /*8410*/  LDL.LU R26, [R1+0x228] ;  /* 0x00022800011a7983 */ /* 0x000ea80000300800 */
[----:B------:R-:W2:Y:S04]  /*8420*/  LDL.LU R27, [R1+0x22c] ;  /* 0x00022c00011b7983 */ /* 0x000ea80000300800 */
[----:B------:R-:W-:Y:S04]  /*8430*/  STL.64 [R1+0x390], R8 ;  /* 0x0003900801007387 */ /* 0x000fe80000100a00 */
[----:B------:R0:W-:Y:S04]  /*8440*/  STL.64 [R1+0x398], R10 ;  /* 0x0003980a01007387 */ /* 0x0001e80000100a00 */
[----:B0-----:R-:W3:Y:S04]  /*8450*/  LDL.LU.64 R10, [R1+0x928] ;  /* 0x00092800010a7983 */ /* 0x001ee80000300a00 */
[----:B------:R3:W-:Y:S04]  /*8460*/  STL.64 [R1+0x8e0], R6 ;  /* 0x0008e00601007387 */ /* 0x0007e80000100a00 */
[----:B------:R-:W2:Y:S04]  /*8470*/  LDL.LU R4, [R1+0x200] ;  /* 0x0002000001047983 */ /* 0x000ea80000300800 */
[----:B------:R-:W2:Y:S01]  /*8480*/  LDL.LU R5, [R1+0x204] ;  /* 0x0002040001057983 */ /* 0x000ea20000300800 */
[----:B---3--:R-:W-:-:S03]  /*8490*/  IMAD.MOV.U32 R6, RZ, RZ, R10 ;  /* 0x000000ffff067224 */ /* 0x008fc600078e000a */
[----:B------:R-:W4:Y:S01]  /*84a0*/  LDL.LU R10, [R1+0x924] ;  /* 0x00092400010a7983 */ /* 0x000f220000300800 */
[----:B------:R-:W-:-:S03]  /*84b0*/  IMAD.MOV.U32 R7, RZ, RZ, R11 ;  /* 0x000000ffff077224 */ /* 0x000fc600078e000b */
[----:B------:R-:W4:Y:S04]  /*84c0*/  LDL.LU R11, [R1+0x920] ;  /* 0x00092000010b7983 */ /* 0x000f280000300800 */
[----:B------:R-:W-:Y:S04]  /*84d0*/  STL.64 [R1+0x8f8], R6 ;  /* 0x0008f80601007387 */ /* 0x000fe80000100a00 */
[----:B--2---:R0:W-:Y:S04]  /*84e0*/  STL.64 [R1+0x8f0], R4 ;  /* 0x0008f00401007387 */ /* 0x0041e80000100a00 */
[----:B0-----:R-:W2:Y:S04]  /*84f0*/  LDL.LU R4, [R1+0x210] ;  /* 0x0002100001047983 */ /* 0x001ea80000300800 */
[----:B------:R-:W2:Y:S04]  /*8500*/  LDL.LU R5, [R1+0x214] ;  /* 0x0002140001057983 */ /* 0x000ea80000300800 */
[----:B------:R-:W2:Y:S04]  /*8510*/  LDL.LU R6, [R1+0x218] ;  /* 0x0002180001067983 */ /* 0x000ea80000300800 */
[----:B------:R-:W2:Y:S01]  /*8520*/  LDL.LU R7, [R1+0x21c] ;  /* 0x00021c0001077983 */ /* 0x000ea20000300800 */
[----:B----4-:R-:W-:-:S15]  /*8530*/  HMMA.16816.F32.BF16 R12, R20, R10, R12 ;  /* 0x0000000a140c723c */ /* 0x010fde000004180c */
[----:B------:R-:W-:-:S04]  /*8540*/  NOP ;  /* 0x0000000000007918 */ /* 0x000fc80000000000 */
[----:B------:R-:W-:Y:S04]  /*8550*/  STL.64 [R1+0x380], R12 ;  /* 0x0003800c01007387 */ /* 0x000fe80000100a00 */
[----:B------:R0:W-:Y:S04]  /*8560*/  STL.64 [R1+0x388], R14 ;  /* 0x0003880e01007387 */ /* 0x0001e80000100a00 */
[----:B0-----:R-:W3:Y:S04]  /*8570*/  LDL.LU.64 R14, [R1+0x918] ;  /* 0x00091800010e7983 */ /* 0x001ee80000300a00 */
[----:B------:R0:W-:Y:S04]  /*8580*/  STL.64 [R1+0x8a0], R10 ;  /* 0x0008a00a01007387 */ /* 0x0001e80000100a00 */
[----:B------:R-:W4:Y:S04]  /*8590*/  LDL.LU R8, [R1+0x1d0] ;  /* 0x0001d00001087983 */ /* 0x000f280000300800 */
[----:B------:R-:W4:Y:S04]  /*85a0*/  LDL.LU R9, [R1+0x1d4] ;  /* 0x0001d40001097983 */ /* 0x000f280000300800 */
[----:B0-----:R-:W2:Y:S04]  /*85b0*/  LDL.LU R10, [R1+0x1d8] ;  /* 0x0001d800010a7983 */ /* 0x001ea80000300800 */
[----:B------:R-:W2:Y:S04]  /*85c0*/  LDL.LU R11, [R1+0x1dc] ;  /* 0x0001dc00010b7983 */ /* 0x000ea80000300800 */
[----:B--2---:R3:W-:Y:S04]  /*85d0*/  STL.64 [R1+0x8b8], R10 ;  /* 0x0008b80a01007387 */ /* 0x0047e80000100a00 */
[----:B----4-:R0:W-:Y:S01]  /*85e0*/  STL.64 [R1+0x8b0], R8 ;  /* 0x0008b00801007387 */ /* 0x0101e20000100a00 */
[----:B---3--:R-:W-:-:S03]  /*85f0*/  IMAD.MOV.U32 R10, RZ, RZ, R14 ;  /* 0x000000ffff0a7224 */ /* 0x008fc600078e000e */
[----:B0-----:R-:W2:Y:S01]  /*8600*/  LDL.LU R8, [R1+0x1e0] ;  /* 0x0001e00001087983 */ /* 0x001ea20000300800 */
[----:B------:R-:W-:-:S03]  /*8610*/  IMAD.MOV.U32 R11, RZ, RZ, R15 ;  /* 0x000000ffff0b7224 */ /* 0x000fc600078e000f */
[----:B------:R-:W2:Y:S04]  /*8620*/  LDL.LU R9, [R1+0x1e4] ;  /* 0x0001e40001097983 */ /* 0x000ea80000300800 */
[----:B------:R-:W3:Y:S04]  /*8630*/  LDL.LU R14, [R1+0x914] ;  /* 0x00091400010e7983 */ /* 0x000ee80000300800 */
[----:B------:R-:W3:Y:S04]  /*8640*/  LDL.LU R15, [R1+0x910] ;  /* 0x00091000010f7983 */ /* 0x000ee80000300800 */
[----:B------:R-:W-:Y:S04]  /*8650*/  STL.64 [R1+0x8d0], R10 ;  /* 0x0008d00a01007387 */ /* 0x000fe80000100a00 */
[----:B--2---:R0:W-:Y:S01]  /*8660*/  STL.64 [R1+0x8c8], R8 ;  /* 0x0008c80801007387 */ /* 0x0041e20000100a00 */
[----:B---3--:R-:W-:Y:S03]  /*8670*/  HMMA.16816.F32.BF16 R20, R20, R14, R24 ;  /* 0x0000000e1414723c */ /* 0x008fe60000041818 */
[----:B0-----:R-:W2:Y:S04]  /*8680*/  LDL.LU R8, [R1+0x1f0] ;  /* 0x0001f00001087983 */ /* 0x001ea80000300800 */
[----:B------:R-:W2:Y:S04]  /*8690*/  LDL.LU R9, [R1+0x1f4] ;  /* 0x0001f40001097983 */ /* 0x000ea80000300800 */
[----:B------:R-:W2:Y:S04]  /*86a0*/  LDL.LU R10, [R1+0x1f8] ;  /* 0x0001f800010a7983 */ /* 0x000ea80000300800 */
[----:B------:R-:W2:Y:S04]  /*86b0*/  LDL.LU R11, [R1+0x1fc] ;  /* 0x0001fc00010b7983 */ /* 0x000ea80000300800 */
[----:B------:R-:W3:Y:S04]  /*86c0*/  LDL.LU.64 R26, [R1+0x908] ;  /* 0x00090800011a7983 */ /* 0x000ee80000300a00 */
[----:B------:R-:W3:Y:S01]  /*86d0*/  LDL.LU.64 R24, [R1+0x900] ;  /* 0x0009000001187983 */ /* 0x000ee20000300a00 */
[----:B------:R-:W-:-:S02]  /*86e0*/  IMAD.MOV.U32 R18, RZ, RZ, R2 ;  /* 0x000000ffff127224 */ /* 0x000fc400078e0002 */
[----:B------:R-:W-:Y:S01]  /*86f0*/  IMAD.MOV.U32 R19, RZ, RZ, R0 ;  /* 0x000000ffff137224 */ /* 0x000fe200078e0000 */
[----:B------:R0:W-:Y:S04]  /*8700*/  STL.64 [R1+0x220], R20 ;  /* 0x0002201401007387 */ /* 0x0001e80000100a00 */
[----:B------:R1:W-:Y:S04]  /*8710*/  STL.64 [R1+0x228], R22 ;  /* 0x0002281601007387 */ /* 0x0003e80000100a00 */
[----:B0-----:R-:W4:Y:S04]  /*8720*/  LDL.LU R20, [R1+0x1b0] ;  /* 0x0001b00001147983 */ /* 0x001f280000300800 */
[----:B------:R-:W4:Y:S04]  /*8730*/  LDL.LU R21, [R1+0x1b4] ;  /* 0x0001b40001157983 */ /* 0x000f280000300800 */
[----:B-1----:R-:W4:Y:S04]  /*8740*/  LDL.LU R22, [R1+0x1b8] ;  /* 0x0001b80001167983 */ /* 0x002f280000300800 */
[----:B------:R-:W4:Y:S01]  /*8750*/  LDL.LU R23, [R1+0x1bc] ;  /* 0x0001bc0001177983 */ /* 0x000f220000300800 */
[----:B---3--:R-:W-:Y:S03]  /*8760*/  HMMA.16816.F32.BF16 R16, R24, R18, R4 ;  /* 0x000000121810723c */ /* 0x008fe60000041804 */
[----:B------:R-:W3:Y:S04]  /*8770*/  LDL.LU.64 R6, [R1+0x8f8] ;  /* 0x0008f80001067983 */ /* 0x000ee80000300a00 */
[----:B------:R-:W3:-:S12]  /*8780*/  LDL.LU.64 R4, [R1+0x8f0] ;  /* 0x0008f00001047983 */ /* 0x000ed80000300a00 */
[----:B------:R-:W-:Y:S04]  /*8790*/  STL.64 [R1+0x210], R16 ;  /* 0x0002101001007387 */ /* 0x000fe80000100a00 */
[----:B------:R0:W-:Y:S04]  /*87a0*/  STL.64 [R1+0x218], R18 ;  /* 0x0002181201007387 */ /* 0x0001e80000100a00 */
[----:B0-----:R-:W3:Y:S02]  /*87b0*/  LDL.LU.64 R18, [R1+0x8e8] ;  /* 0x0008e80001127983 */ /* 0x001ee40000300a00 */
[----:B---3--:R-:W-:Y:S01]  /*87c0*/  HMMA.16816.F32.BF16 R4, R24, R18, R4 ;  /* 0x000000121804723c */ /* 0x008fe20000041804 */
[----:B------:R-:W-:-:S15]  /*87d0*/  IMAD.MOV.U32 R3, RZ, RZ, R19 ;  /* 0x000000ffff037224 */ /* 0x000fde00078e0013 */
[----:B------:R-:W-:-:S03]  /*87e0*/  NOP ;  /* 0x0000000000007918 */ /* 0x000fc60000000000 */
[----:B------:R0:W-:Y:S04]  /*87f0*/  STL.64 [R1+0x200], R4 ;  /* 0x0002000401007387 */ /* 0x0001e80000100a00 */
[----:B------:R1:W-:Y:S01]  /*8800*/  STL.64 [R1+0x208], R6 ;  /* 0x0002080601007387 */ /* 0x0003e20000100a00 */
[----:B0-----:R-:W-:-:S03]  /*8810*/  IMAD.MOV.U32 R4, RZ, RZ, R18 ;  /* 0x000000ffff047224 */ /* 0x001fc600078e0012 */
[----:B-1----:R-:W3:Y:S04]  /*8820*/  LDL.LU.64 R6, [R1+0x8e0] ;  /* 0x0008e00001067983 */ /* 0x002ee80000300a00 */
        /* <DEDUP_REMOVED lines=9> */
[----:B------:R-:W2:Y:S02]  /*88c0*/  LDL.LU.64 R18, [R1+0x8c0] ;  /* 0x0008c00001127983 */ /* 0x000ea40000300a00 */
[----:B--2---:R-:W-:Y:S02]  /*88d0*/  HMMA.16816.F32.BF16 R16, R24, R18, R8 ;  /* 0x000000121810723c */ /* 0x004fe40000041808 */
[----:B------:R-:W2:Y:S04]  /*88e0*/  LDL.LU.64 R10, [R1+0x8b8] ;  /* 0x0008b800010a7983 */ /* 0x000ea80000300a00 */
[----:B------:R-:W2:-:S13]  /*88f0*/  LDL.LU.64 R8, [R1+0x8b0] ;  /* 0x0008b00001087983 */ /* 0x000e9a0000300a00 */
[----:B------:R-:W-:Y:S04]  /*8900*/  STL.64 [R1+0x1e0], R16 ;  /* 0x0001e01001007387 */ /* 0x000fe80000100a00 */
[----:B------:R0:W-:Y:S04]  /*8910*/  STL.64 [R1+0x1e8], R18 ;  /* 0x0001e81201007387 */ /* 0x0001e80000100a00 */
[----:B0-----:R-:W2:Y:S02]  /*8920*/  LDL.LU.64 R18, [R1+0x8a8] ;  /* 0x0008a80001127983 */ /* 0x001ea40000300a00 */
[----:B--2---:R-:W-:Y:S01]  /*8930*/  HMMA.16816.F32.BF16 R8, R24, R18, R8 ;  /* 0x000000121808723c */ /* 0x004fe20000041808 */
[----:B------:R-:W-:-:S02]  /*8940*/  IMAD.MOV.U32 R12, RZ, RZ, R18 ;  /* 0x000000ffff0c7224 */ /* 0x000fc400078e0012 */
[----:B------:R-:W-:-:S15]  /*8950*/  IMAD.MOV.U32 R5, RZ, RZ, R19 ;  /* 0x000000ffff057224 */ /* 0x000fde00078e0013 */
[----:B------:R-:W-:Y:S01]  /*8960*/  NOP ;  /* 0x0000000000007918 */ /* 0x000fe20000000000 */
[----:B------:R-:W-:Y:S04]  /*8970*/  STL.64 [R1+0x1d0], R8 ;  /* 0x0001d00801007387 */ /* 0x000fe80000100a00 */
[----:B------:R0:W-:Y:S04]  /*8980*/  STL.64 [R1+0x1d8], R10 ;  /* 0x0001d80a01007387 */ /* 0x0001e80000100a00 */
[----:B0-----:R-:W4:Y:S04]  /*8990*/  LDL.LU.64 R10, [R1+0x8a0] ;  /* 0x0008a000010a7983 */ /* 0x001f280000300a00 */
[----:B------:R-:W3:Y:S04]  /*89a0*/  LDL.LU.64 R18, [R1+0x898] ;  /* 0x0008980001127983 */ /* 0x000ee80000300a00 */
[----:B------:R-:W3:Y:S02]  /*89b0*/  LDL.LU.64 R16, [R1+0x890] ;  /* 0x0008900001107983 */ /* 0x000ee40000300a00 */
[----:B---3--:R-:W-:-:S15]  /*89c0*/  HMMA.16816.F32.BF16 R16, R24, R6, R16 ;  /* 0x000000061810723c */ /* 0x008fde0000041810 */
[----:B------:R-:W-:-:S04]  /*89d0*/  NOP ;  /* 0x0000000000007918 */ /* 0x000fc80000000000 */
[----:B------:R-:W-:Y:S04]  /*89e0*/  STL.64 [R1+0x1c0], R16 ;  /* 0x0001c01001007387 */ /* 0x000fe80000100a00 */
[----:B------:R0:W-:Y:S04]  /*89f0*/  STL.64 [R1+0x1c8], R18 ;  /* 0x0001c81201007387 */ /* 0x0001e80000100a00 */
[----:B0-----:R-:W2:Y:S04]  /*8a00*/  LDL.LU.64 R18, [R1+0x888] ;  /* 0x0008880001127983 */ /* 0x001ea80000300a00 */
[----:B------:R-:W2:Y:S01]  /*8a10*/  LDL.LU.64 R16, [R1+0x880] ;  /* 0x0008800001107983 */ /* 0x000ea20000300a00 */
[----:B----4-:R-:W-:Y:S03]  /*8a20*/  HMMA.16816.F32.BF16 R20, R24, R10, R20 ;  /* 0x0000000a1814723c */ /* 0x010fe60000041814 */
[----:B------:R0:W-:Y:S04]  /*8a30*/  STL.64 [R1+0x818], R6 ;  /* 0x0008180601007387 */ /* 0x0001e80000100a00 */
[----:B------:R1:W-:-:S12]  /*8a40*/  STL.64 [R1+0x810], R10 ;  /* 0x0008100a01007387 */ /* 0x0003d80000100a00 */
[----:B------:R-:W-:Y:S04]  /*8a50*/  STL.64 [R1+0x1b0], R20 ;  /* 0x0001b01401007387 */ /* 0x000fe80000100a00 */
[----:B------:R-:W-:Y:S04]  /*8a60*/  STL.64 [R1+0x1b8], R22 ;  /* 0x0001b81601007387 */ /* 0x000fe80000100a00 */
[----:B------:R-:W3:Y:S01]  /*8a70*/  LDL.LU R8, [R1+0x330] ;  /* 0x0003300001087983 */ /* 0x000ee20000300800 */
[----:B--2---:R-:W-:Y:S01]  /*8a80*/  HMMA.16816.F32.BF16 R16, R24, R14, R16 ;  /* 0x0000000e1810723c */ /* 0x004fe20000041810 */
[----:B0-----:R-:W-:-:S02]  /*8a90*/  IMAD.MOV.U32 R6, RZ, RZ, R12 ;  /* 0x000000ffff067224 */ /* 0x001fc400078e000c */
[----:B------:R-:W0:Y:S01]  /*8aa0*/  LDSM.16.MT88.4 R20, [R29+0x4180] ;  /* 0x004180001d14783b */ /* 0x000e220000004200 */
[----:B------:R-:W-:-:S03]  /*8ab0*/  IMAD.MOV.U32 R7, RZ, RZ, R5 ;  /* 0x000000ffff077224 */ /* 0x000fc600078e0005 */
[----:B------:R-:W2:-:S12]  /*8ac0*/  LDSM.16.MT88.4 R24, [R29+0x4200] ;  /* 0x004200001d18783b */ /* 0x000e980000004200 */
[----:B------:R-:W-:Y:S04]  /*8ad0*/  STL.64 [R1+0x70], R16 ;  /* 0x0000701001007387 */ /* 0x000fe80000100a00 */
[----:B------:R-:W-:Y:S04]  /*8ae0*/  STL.64 [R1+0x78], R18 ;  /* 0x0000781201007387 */ /* 0x000fe80000100a00 */
[----:B------:R-:W3:Y:S04]  /*8af0*/  LDL.LU R9, [R1+0x334] ;  /* 0x0003340001097983 */ /* 0x000ee80000300800 */
[----:B-1----:R-:W4:Y:S04]  /*8b00*/  LDL.LU R10, [R1+0x338] ;  /* 0x00033800010a7983 */ /* 0x002f280000300800 */
[----:B------:R-:W4:Y:S04]  /*8b10*/  LDL.LU R11, [R1+0x33c] ;  /* 0x00033c00010b7983 */ /* 0x000f280000300800 */
[----:B------:R-:W1:Y:S04]  /*8b20*/  LDSM.16.MT88.4 R16, [R29+0x4100] ;  /* 0x004100001d10783b */ /* 0x000e680000004200 */
[----:B----4-:R-:W-:Y:S04]  /*8b30*/  STL.64 [R1+0x828], R10 ;  /* 0x0008280a01007387 */ /* 0x010fe80000100a00 */
[----:B---3--:R3:W-:Y:S04]  /*8b40*/  STL.64 [R1+0x820], R8 ;  /* 0x0008200801007387 */ /* 0x0087e80000100a00 */
[----:B------:R-:W-:Y:S04]  /*8b50*/  STL.64 [R1+0x878], R6 ;  /* 0x0008780601007387 */ /* 0x000fe80000100a00 */
[----:B---3--:R-:W3:Y:S04]  /*8b60*/  LDL.LU R8, [R1+0x340] ;  /* 0x0003400001087983 */ /* 0x008ee80000300800 */
[----:B------:R-:W3:Y:S04]  /*8b70*/  LDL.LU R9, [R1+0x344] ;  /* 0x0003440001097983 */ /* 0x000ee80000300800 */
[----:B------:R-:W4:Y:S04]  /*8b80*/  LDL.LU R10, [R1+0x348] ;  /* 0x00034800010a7983 */ /* 0x000f280000300800 */
[----:B------:R-:W4:Y:S04]  /*8b90*/  LDL.LU R11, [R1+0x34c] ;  /* 0x00034c00010b7983 */ /* 0x000f280000300800 */
[----:B----4-:R-:W-:Y:S04]  /*8ba0*/  STL.64 [R1+0x838], R10 ;  /* 0x0008380a01007387 */ /* 0x010fe80000100a00 */
[----:B---3--:R3:W-:Y:S04]  /*8bb0*/  STL.64 [R1+0x830], R8 ;  /* 0x0008300801007387 */ /* 0x0087e80000100a00 */
        /* <DEDUP_REMOVED lines=10> */
[----:B----4-:R4:W-:Y:S04]  /*8c60*/  STL.64 [R1+0x858], R10 ;  /* 0x0008580a01007387 */ /* 0x0109e80000100a00 */
[----:B---3--:R-:W-:Y:S01]  /*8c70*/  STL.64 [R1+0x850], R8 ;  /* 0x0008500801007387 */ /* 0x008fe20000100a00 */
[----:B----4-:R-:W-:-:S02]  /*8c80*/  IMAD.MOV.U32 R10, RZ, RZ, R4 ;  /* 0x000000ffff0a7224 */ /* 0x010fc400078e0004 */
[----:B------:R-:W-:Y:S01]  /*8c90*/  IMAD.MOV.U32 R11, RZ, RZ, R3 ;  /* 0x000000ffff0b7224 */ /* 0x000fe200078e0003 */
[----:B------:R-:W1:Y:S04]  /*8ca0*/  LDL.LU R4, [R1+0x430] ;  /* 0x0004300001047983 */ /* 0x000e680000300800 */
[----:B------:R-:W1:Y:S04]  /*8cb0*/  LDL.LU R5, [R1+0x434] ;  /* 0x0004340001057983 */ /* 0x000e680000300800 */
[----:B------:R-:W1:Y:S04]  /*8cc0*/  LDL.LU R6, [R1+0x438] ;  /* 0x0004380001067983 */ /* 0x000e680000300800 */
[----:B------:R-:W1:Y:S04]  /*8cd0*/  LDL.LU R7, [R1+0x43c] ;  /* 0x00043c0001077983 */ /* 0x000e680000300800 */
[----:B------:R3:W-:Y:S04]  /*8ce0*/  STL.64 [R1+0x870], R10 ;  /* 0x0008700a01007387 */ /* 0x0007e80000100a00 */
[----:B---3--:R-:W1:Y:S04]  /*8cf0*/  LDL.64 R10, [R1+0x48] ;  /* 0x00004800010a7983 */ /* 0x008e680000100a00 */
[----:B------:R-:W-:Y:S04]  /*8d00*/  STL.64 [R1+0x808], R14 ;  /* 0x0008080e01007387 */ /* 0x000fe80000100a00 */
[----:B0-----:R-:W-:Y:S04]  /*8d10*/  STL.64 [R1+0x868], R22 ;  /* 0x0008681601007387 */ /* 0x001fe80000100a00 */
[----:B------:R0:W-:Y:S04]  /*8d20*/  STL.64 [R1+0x860], R20 ;  /* 0x0008601401007387 */ /* 0x0001e80000100a00 */
[----:B0-----:R-:W3:Y:S04]  /*8d30*/  LDL.LU R20, [R1+0x370] ;  /* 0x0003700001147983 */ /* 0x001ee80000300800 */
[----:B------:R-:W3:Y:S04]  /*8d40*/  LDL.LU R21, [R1+0x374] ;  /* 0x0003740001157983 */ /* 0x000ee80000300800 */
[----:B------:R-:W3:Y:S04]  /*8d50*/  LDL.LU R22, [R1+0x378] ;  /* 0x0003780001167983 */ /* 0x000ee80000300800 */
[----:B------:R-:W3:Y:S04]  /*8d60*/  LDL.LU R23, [R1+0x37c] ;  /* 0x00037c0001177983 */ /* 0x000ee80000300800 */
[----:B--2---:R-:W-:Y:S04]  /*8d70*/  STL.64 [R1+0x798], R26 ;  /* 0x0007981a01007387 */ /* 0x004fe80000100a00 */
[----:B------:R0:W-:Y:S04]  /*8d80*/  STL.64 [R1+0x790], R24 ;  /* 0x0007901801007387 */ /* 0x0001e80000100a00 */
[----:B0-----:R-:W2:Y:S04]  /*8d90*/  LDL.LU R24, [R1+0x150] ;  /* 0x0001500001187983 */ /* 0x001ea80000300800 */
[----:B------:R-:W2:Y:S04]  /*8da0*/  LDL.LU R25, [R1+0x154] ;  /* 0x0001540001197983 */ /* 0x000ea80000300800 */
[----:B------:R-:W4:Y:S04]  /*8db0*/  LDL.LU R26, [R1+0x158] ;  /* 0x00015800011a7983 */ /* 0x000f280000300800 */
[----:B------:R-:W4:Y:S04]  /*8dc0*/  LDL.LU R27, [R1+0x15c] ;  /* 0x00015c00011b7983 */ /* 0x000f280000300800 */
[----:B----4-:R-:W-:Y:S04]  /*8dd0*/  STL.64 [R1+0x7b8], R26 ;  /* 0x0007b81a01007387 */ /* 0x010fe80000100a00 */
[----:B--2---:R0:W-:Y:S04]  /*8de0*/  STL.64 [R1+0x7b0], R24 ;  /* 0x0007b01801007387 */ /* 0x0041e80000100a00 */
[----:B0-----:R-:W2:Y:S04]  /*8df0*/  LDL.LU R24, [R1+0x160] ;  /* 0x0001600001187983 */ /* 0x001ea80000300800 */
[----:B------:R-:W2:Y:S04]  /*8e00*/  LDL.LU R25, [R1+0x164] ;  /* 0x0001640001197983 */ /* 0x000ea80000300800 */
[----:B------:R-:W4:Y:S04]  /*8e10*/  LDL.LU R26, [R1+0x168] ;  /* 0x00016800011a7983 */ /* 0x000f280000300800 */
[----:B------:R-:W4:Y:S01]  /*8e20*/  LDL.LU R27, [R1+0x16c] ;  /* 0x00016c00011b7983 */ /* 0x000f220000300800 */
[----:B-1----:R-:W-:Y:S01]  /*8e30*/  HMMA.16816.F32.BF16 R4, R16, R10, R4 ;  /* 0x0000000a1004723c */ /* 0x002fe20000041804 */
[----:B------:R-:W-:-:S02]  /*8e40*/  IMAD.MOV.U32 R3, RZ, RZ, R11 ;  /* 0x000000ffff037224 */ /* 0x000fc400078e000b */
[----:B----4-:R-:W-:Y:S04]  /*8e50*/  STL.64 [R1+0x7c8], R26 ;  /* 0x0007c81a01007387 */ /* 0x010fe80000100a00 */
[----:B--2---:R-:W-:Y:S04]  /*8e60*/  STL.64 [R1+0x7c0], R24 ;  /* 0x0007c01801007387 */ /* 0x004fe80000100a00 */
[----:B------:R-:W2:Y:S04]  /*8e70*/  LDL.LU R12, [R1+0x320] ;  /* 0x00032000010c7983 */ /* 0x000ea80000300800 */
[----:B------:R-:W2:Y:S04]  /*8e80*/  LDL.LU R13, [R1+0x324] ;  /* 0x00032400010d7983 */ /* 0x000ea80000300800 */
[----:B------:R-:W2:Y:S04]  /*8e90*/  LDL.LU R14, [R1+0x328] ;  /* 0x00032800010e7983 */ /* 0x000ea80000300800 */
[----:B------:R-:W2:Y:S04]  /*8ea0*/  LDL.LU R15, [R1+0x32c] ;  /* 0x00032c00010f7983 */ /* 0x000ea80000300800 */
[----:B------:R0:W-:Y:S04]  /*8eb0*/  STL.64 [R1+0x430], R4 ;  /* 0x0004300401007387 */ /* 0x0001e80000100a00 */
[----:B------:R1:W-:Y:S01]  /*8ec0*/  STL.64 [R1+0x438], R6 ;  /* 0x0004380601007387 */ /* 0x0003e20000100a00 */
[----:B0-----:R-:W-:-:S03]  /*8ed0*/  IMAD.MOV.U32 R4, RZ, RZ, R10 ;  /* 0x000000ffff047224 */ /* 0x001fc600078e000a */
[----:B-1----:R-:W4:Y:S04]  /*8ee0*/  LDL.LU.64 R6, [R1+0x878] ;  /* 0x0008780001067983 */ /* 0x002f280000300a00 */
[----:B------:R-:W3:Y:S02]  /*8ef0*/  LDL.LU.64 R10, [R1+0x870] ;  /* 0x00087000010a7983 */ /* 0x000ee40000300a00 */
[----:B---3--:R-:W-:Y:S02]  /*8f00*/  HMMA.16816.F32.BF16 R8, R16, R10, R20 ;  /* 0x0000000a1008723c */ /* 0x008fe40000041814 */
[----:B------:R-:W3:Y:S04]  /*8f10*/  LDL.LU.64 R22, [R1+0x868] ;  /* 0x0008680001167983 */ /* 0x000ee80000300a00 */
[----:B------:R-:W3:-:S13]  /*8f20*/  LDL.LU.64 R20, [R1+0x860] ;  /* 0x0008600001147983 */ /* 0x000eda0000300a00 */
[----:B------:R-:W-:Y:S04]  /*8f30*/  STL.64 [R1+0x370], R8 ;  /* 0x0003700801007387 */ /* 0x000fe80000100a00 */
[----:B------:R0:W-:Y:S04]  /*8f40*/  STL.64 [R1+0x378], R10 ;  /* 0x0003780a01007387 */ /* 0x0001e80000100a00 */
[----:B0-----:R-:W2:Y:S04]  /*8f50*/  LDL.LU.64 R10, [R1+0x858] ;  /* 0x00085800010a7983 */ /* 0x001ea80000300a00 */
[----:B------:R-:W2:Y:S01]  /*8f60*/  LDL.LU.64 R8, [R1+0x850] ;  /* 0x0008500001087983 */ /* 0x000ea20000300a00 */
[----:B------:R-:W-:-:S02]  /*8f70*/  IMAD.MOV.U32 R26, RZ, RZ, R2 ;  /* 0x000000ffff1a7224 */ /* 0x000fc400078e0002 */
[----:B------:R-:W-:-:S07]  /*8f80*/  IMAD.MOV.U32 R27, RZ, RZ, R0 ;  /* 0x000000ffff1b7224 */ /* 0x000fce00078e0000 */
[----:B--2---:R-:W-:-:S15]  /*8f90*/  HMMA.16816.F32.BF16 R8, R16, R26, R8 ;  /* 0x0000001a1008723c */ /* 0x004fde0000041808 */
[----:B------:R-:W-:-:S04]  /*8fa0*/  NOP ;  /* 0x0000000000007918 */ /* 0x000fc80000000000 */
[----:B------:R-:W-:Y:S04]  /*8fb0*/  STL.64 [R1+0x360], R8 ;  /* 0x0003600801007387 */ /* 0x000fe80000100a00 */
[----:B------:R0:W-:Y:S04]  /*8fc0*/  STL.64 [R1+0x368], R10 ;  /* 0x0003680a01007387 */ /* 0x0001e80000100a00 */
[----:B0-----:R-:W2:Y:S04]  /*8fd0*/  LDL.LU.64 R10, [R1+0x848] ;  /* 0x00084800010a7983 */ /* 0x001ea80000300a00 */
[----:B------:R-:W2:Y:S04]  /*8fe0*/  LDL.LU.64 R8, [R1+0x840] ;  /* 0x0008400001087983 */ /* 0x000ea80000300a00 */
[----:B------:R0:W-:Y:S04]  /*8ff0*/  STL.64 [R1+0x7d8], R26 ;  /* 0x0007d81a01007387 */ /* 0x0001e80000100a00 */
[----:B0-----:R-:W2:Y:S04]  /*9000*/  LDL.64 R26, [R1+0x38] ;  /* 0x00003800011a7983 */ /* 0x001ea80000100a00 */
[----:B--2---:R0:W-:Y:S04]  /*9010*/  STL.64 [R1+0x7f0], R26 ;  /* 0x0007f01a01007387 */ /* 0x0041e80000100a00 */
[----:B0-----:R-:W2:Y:S02]  /*9020*/  LDL.64 R26, [R1+0x18] ;  /* 0x00001800011a7983 */ /* 0x001ea40000100a00 */
[----:B--2---:R-:W-:-:S15]  /*9030*/  HMMA.16816.F32.BF16 R8, R16, R26, R8 ;  /* 0x0000001a1008723c */ /* 0x004fde0000041808 */
[----:B------:R-:W-:-:S04]  /*9040*/  NOP ;  /* 0x0000000000007918 */ /* 0x000fc80000000000 */
[----:B------:R-:W-:Y:S04]  /*9050*/  STL.64 [R1+0x350], R8 ;  /* 0x0003500801007387 */ /* 0x000fe80000100a00 */
[----:B------:R0:W-:Y:S04]  /*9060*/  STL.64 [R1+0x358], R10 ;  /* 0x0003580a01007387 */ /* 0x0001e80000100a00 */
[----:B0-----:R-:W4:Y:S04]  /*9070*/  LDL.LU.64 R10, [R1+0x838] ;  /* 0x00083800010a7983 */ /* 0x001f280000300a00 */
[----:B------:R-:W4:Y:S01]  /*9080*/  LDL.LU.64 R8, [R1+0x830] ;  /* 0x0008300001087983 */ /* 0x000f220000300a00 */
[----:B------:R-:W-:-:S02]  /*9090*/  IMAD.MOV.U32 R2, RZ, RZ, R26 ;  /* 0x000000ffff027224 */ /* 0x000fc400078e001a */
[----:B------:R-:W-:Y:S02]  /*90a0*/  IMAD.MOV.U32 R26, RZ, RZ, R4 ;  /* 0x000000ffff1a7224 */ /* 0x000fe400078e0004 */
[----:B----4-:R-:W-:Y:S01]  /*90b0*/  HMMA.16816.F32.BF16 R4, R16, R6, R8 ;  /* 0x000000061004723c */ /* 0x010fe20000041808 */
[----:B------:R-:W2:Y:S04]  /*90c0*/  LDL.LU.64 R10, [R1+0x828] ;  /* 0x00082800010a7983 */ /* 0x000ea80000300a00 */
[----:B------:R-:W2:-:S14]  /*90d0*/  LDL.LU.64 R8, [R1+0x820] ;  /* 0x0008200001087983 */ /* 0x000e9c0000300a00 */
[----:B------:R-:W-:Y:S04]  /*90e0*/  STL.64 [R1+0x340], R4 ;  /* 0x0003400401007387 */ /* 0x000fe80000100a00 */
[----:B------:R0:W-:Y:S04]  /*90f0*/  STL.64 [R1+0x348], R6 ;  /* 0x0003480601007387 */ /* 0x0001e80000100a00 */
[----:B0-----:R-:W2:Y:S02]  /*9100*/  LDL.LU.64 R6, [R1+0x818] ;  /* 0x0008180001067983 */ /* 0x001ea40000300a00 */
[----:B--2---:R-:W-:-:S15]  /*9110*/  HMMA.16816.F32.BF16 R8, R16, R6, R8 ;  /* 0x000000061008723c */ /* 0x004fde0000041808 */
[----:B------:R-:W-:-:S04]  /*9120*/  NOP ;  /* 0x0000000000007918 */ /* 0x000fc80000000000 */
[----:B------:R-:W-:Y:S04]  /*9130*/  STL.64 [R1+0x330], R8 ;  /* 0x0003300801007387 */ /* 0x000fe80000100a00 */
[----:B------:R0:W-:Y:S04]  /*9140*/  STL.64 [R1+0x338], R10 ;  /* 0x0003380a01007387 */ /* 0x0001e80000100a00 */
[----:B0-----:R-:W2:Y:S04]  /*9150*/  LDL.LU.64 R10, [R1+0x810] ;  /* 0x00081000010a7983 */ /* 0x001ea80000300a00 */
[----:B------:R0:W-:Y:S04]  /*9160*/  STL.64 [R1+0x7d0], R6 ;  /* 0x0007d00601007387 */ /* 0x0001e80000100a00 */
[----:B------:R-:W4:Y:S04]  /*9170*/  LDL.LU R4, [R1+0x170] ;  /* 0x0001700001047983 */ /* 0x000f280000300800 */
[----:B------:R-:W4:Y:S04]  /*9180*/  LDL.LU R5, [R1+0x174] ;  /* 0x0001740001057983 */ /* 0x000f280000300800 */
[----:B0-----:R-:W2:Y:S04]  /*9190*/  LDL.LU R6, [R1+0x178] ;  /* 0x0001780001067983 */ /* 0x001ea80000300800 */
[----:B------:R-:W2:Y:S04]  /*91a0*/  LDL.LU R7, [R1+0x17c] ;  /* 0x00017c0001077983 */ /* 0x000ea80000300800 */
[----:B--2---:R-:W-:Y:S04]  /*91b0*/  STL.64 [R1+0x7e8], R6 ;  /* 0x0007e80601007387 */ /* 0x004fe80000100a00 */
[----:B----4-:R0:W-:Y:S04]  /*91c0*/  STL.64 [R1+0x7e0], R4 ;  /* 0x0007e00401007387 */ /* 0x0101e80000100a00 */
[----:B0-----:R-:W2:Y:S04]  /*91d0*/  LDL.LU R4, [R1+0x180] ;  /* 0x0001800001047983 */ /* 0x001ea80000300800 */
[----:B------:R-:W2:Y:S04]  /*91e0*/  LDL.LU R5, [R1+0x184] ;  /* 0x0001840001057983 */ /* 0x000ea80000300800 */
[----:B------:R-:W4:Y:S04]  /*91f0*/  LDL.LU R6, [R1+0x188] ;  /* 0x0001880001067983 */ /* 0x000f280000300800 */
[----:B------:R-:W4:Y:S01]  /*9200*/  LDL.LU R7, [R1+0x18c] ;  /* 0x00018c0001077983 */ /* 0x000f220000300800 */
[C---:B------:R-:W-:Y:S03]  /*9210*/  HMMA.16816.F32.BF16 R12, R16.reuse, R10, R12 ;  /* 0x0000000a100c723c */ /* 0x040fe6000004180c */
[----:B----4-:R-:W-:Y:S04]  /*9220*/  STL.64 [R1+0x800], R6 ;  /* 0x0008000601007387 */ /* 0x010fe80000100a00 */
[----:B--2---:R0:W-:Y:S04]  /*9230*/  STL.64 [R1+0x7f8], R4 ;  /* 0x0007f80401007387 */ /* 0x0041e80000100a00 */
[----:B0-----:R-:W3:Y:S04]  /*9240*/  LDL.LU R4, [R1+0x190] ;  /* 0x0001900001047983 */ /* 0x001ee80000300800 */
[----:B------:R-:W3:Y:S04]  /*9250*/  LDL.LU R5, [R1+0x194] ;  /* 0x0001940001057983 */ /* 0x000ee80000300800 */
[----:B------:R-:W3:Y:S04]  /*9260*/  LDL.LU R6, [R1+0x198] ;  /* 0x0001980001067983 */ /* 0x000ee80000300800 */
[----:B------:R-:W3:Y:S04]  /*9270*/  LDL.LU R7, [R1+0x19c] ;  /* 0x00019c0001077983 */ /* 0x000ee80000300800 */
[----:B------:R-:W-:Y:S04]  /*9280*/  STL.64 [R1+0x320], R12 ;  /* 0x0003200c01007387 */ /* 0x000fe80000100a00 */
[----:B------:R0:W-:Y:S04]  /*9290*/  STL.64 [R1+0x328], R14 ;  /* 0x0003280e01007387 */ /* 0x0001e80000100a00 */
[----:B0-----:R-:W2:Y:S04]  /*92a0*/  LDL.LU.64 R14, [R1+0x808] ;  /* 0x00080800010e7983 */ /* 0x001ea80000300a00 */
[----:B------:R0:W-:Y:S04]  /*92b0*/  STL.64 [R1+0x7a8], R10 ;  /* 0x0007a80a01007387 */ /* 0x0001e80000100a00 */
[----:B------:R-:W2:Y:S04]  /*92c0*/  LDL.LU R8, [R1+0x1a0] ;  /* 0x0001a00001087983 */ /* 0x000ea80000300800 */
[----:B------:R-:W2:Y:S04]  /*92d0*/  LDL.LU R9, [R1+0x1a4] ;  /* 0x0001a40001097983 */ /* 0x000ea80000300800 */
[----:B0-----:R-:W2:Y:S04]  /*92e0*/  LDL.LU R10, [R1+0x1a8] ;  /* 0x0001a800010a7983 */ /* 0x001ea80000300800 */
[----:B------:R-:W2:Y:S02]  /*92f0*/  LDL.LU R11, [R1+0x1ac] ;  /* 0x0001ac00010b7983 */ /* 0x000ea40000300800 */
[----:B--2---:R-:W-:Y:S02]  /*9300*/  HMMA.16816.F32.BF16 R16, R16, R14, R8 ;  /* 0x0000000e1010723c */ /* 0x004fe40000041808 */
[----:B------:R-:W2:-:S15]  /*9310*/  LDL.LU R8, [R1+0x140] ;  /* 0x0001400001087983 */ /* 0x000e9e0000300800 */
[----:B------:R-:W-:Y:S02]  /*9320*/  NOP ;  /* 0x0000000000007918 */ /* 0x000fe40000000000 */
[----:B------:R0:W-:Y:S04]  /*9330*/  STL.64 [R1+0x1a0], R16 ;  /* 0x0001a01001007387 */ /* 0x0001e80000100a00 */
[----:B------:R1:W-:Y:S04]  /*9340*/  STL.64 [R1+0x1a8], R18 ;  /* 0x0001a81201007387 */ /* 0x0003e80000100a00 */
[----:B------:R-:W2:Y:S04]  /*9350*/  LDL.LU R9, [R1+0x144] ;  /* 0x0001440001097983 */ /* 0x000ea80000300800 */
[----:B------:R-:W2:Y:S04]  /*9360*/  LDL.LU R10, [R1+0x148] ;  /* 0x00014800010a7983 */ /* 0x000ea80000300800 */
[----:B------:R-:W2:Y:S04]  /*9370*/  LDL.LU R11, [R1+0x14c] ;  /* 0x00014c00010b7983 */ /* 0x000ea80000300800 */
[----:B------:R-:W-:Y:S04]  /*9380*/  STL.64 [R1+0x7a0], R14 ;  /* 0x0007a00e01007387 */ /* 0x000fe80000100a00 */
[----:B0-----:R-:W4:Y:S04]  /*9390*/  LDL.LU R16, [R1+0x2b0] ;  /* 0x0002b00001107983 */ /* 0x001f280000300800 */
[----:B------:R-:W4:Y:S04]  /*93a0*/  LDL.LU R17, [R1+0x2b4] ;  /* 0x0002b40001117983 */ /* 0x000f280000300800 */
[----:B-1----:R-:W2:Y:S04]  /*93b0*/  LDL.LU R18, [R1+0x2b8] ;  /* 0x0002b80001127983 */ /* 0x002ea80000300800 */
[----:B------:R-:W2:Y:S01]  /*93c0*/  LDL.LU R19, [R1+0x2bc] ;  /* 0x0002bc0001137983 */ /* 0x000ea20000300800 */
[----:B------:R-:W-:-:S02]  /*93d0*/  IMAD.MOV.U32 R0, RZ, RZ, R27 ;  /* 0x000000ffff007224 */ /* 0x000fc400078e001b */
[----:B------:R-:W-:-:S07]  /*93e0*/  IMAD.MOV.U32 R27, RZ, RZ, R3 ;  /* 0x000000ffff1b7224 */ /* 0x000fce00078e0003 */
[----:B---3--:R-:W-:Y:S01]  /*93f0*/  HMMA.16816.F32.BF16 R24, R20, R26, R4 ;  /* 0x0000001a1418723c */ /* 0x008fe20000041804 */
[----:B--2---:R0:W-:Y:S04]  /*9400*/  STL.64 [R1+0x730], R18 ;  /* 0x0007301201007387 */ /* 0x0041e80000100a00 */
[----:B----4-:R-:W-:Y:S04]  /*9410*/  STL.64 [R1+0x728], R16 ;  /* 0x0007281001007387 */ /* 0x010fe80000100a00 */
[----:B0-----:R-:W2:Y:S04]  /*9420*/  LDL.64 R18, [R1+0x8] ;  /* 0x0000080001127983 */ /* 0x001ea80000100a00 */
[----:B------:R-:W3:Y:S04]  /*9430*/  LDL.LU.64 R6, [R1+0x800] ;  /* 0x0008000001067983 */ /* 0x000ee80000300a00 */
[----:B------:R-:W3:Y:S04]  /*9440*/  LDL.LU.64 R4, [R1+0x7f8] ;  /* 0x0007f80001047983 */ /* 0x000ee80000300a00 */
[----:B------:R-:W-:Y:S04]  /*9450*/  STL.64 [R1+0x190], R24 ;  /* 0x0001901801007387 */ /* 0x000fe80000100a00 */
[----:B------:R0:W-:Y:S04]  /*9460*/  STL.64 [R1+0x198], R26 ;  /* 0x0001981a01007387 */ /* 0x0001e80000100a00 */
[----:B0-----:R-:W3:Y:S01]  /*9470*/  LDL.LU.64 R26, [R1+0x7f0] ;  /* 0x0007f000011a7983 */ /* 0x001ee20000300a00 */
[----:B------:R-:W-:-:S02]  /*9480*/  IMAD.MOV.U32 R14, RZ, RZ, R2 ;  /* 0x000000ffff0e7224 */ /* 0x000fc400078e0002 */
[----:B------:R-:W-:Y:S01]  /*9490*/  IMAD.MOV.U32 R15, RZ, RZ, R0 ;  /* 0x000000ffff0f7224 */ /* 0x000fe200078e0000 */
        /* <DEDUP_REMOVED lines=8> */
[----:B------:R-:W3:Y:S02]  /*9520*/  LDL.LU.64 R26, [R1+0x7d8] ;  /* 0x0007d800011a7983 */ /* 0x000ee40000300a00 */
[----:B---3--:R-:W-:Y:S02]  /*9530*/  HMMA.16816.F32.BF16 R24, R20, R26, R4 ;  /* 0x0000001a1418723c */ /* 0x008fe40000041804 */
[----:B------:R-:W3:-:S15]  /*9540*/  LDL.LU.64 R6, [R1+0x7d0] ;  /* 0x0007d00001067983 */ /* 0x000ede0000300a00 */
[----:B------:R-:W-:Y:S02]  /*9550*/  NOP ;  /* 0x0000000000007918 */ /* 0x000fe40000000000 */
[----:B------:R-:W-:Y:S04]  /*9560*/  STL.64 [R1+0x170], R24 ;  /* 0x0001701801007387 */ /* 0x000fe80000100a00 */
[----:B------:R0:W-:Y:S04]  /*9570*/  STL.64 [R1+0x178], R26 ;  /* 0x0001781a01007387 */ /* 0x0001e80000100a00 */
[----:B0-----:R-:W4:Y:S04]  /*9580*/  LDL.LU.64 R26, [R1+0x7c8] ;  /* 0x0007c800011a7983 */ /* 0x001f280000300a00 */
[----:B------:R-:W4:Y:S02]  /*9590*/  LDL.LU.64 R24, [R1+0x7c0] ;  /* 0x0007c00001187983 */ /* 0x000f240000300a00 */
[----:B----4-:R-:W-:Y:S02]  /*95a0*/  HMMA.16816.F32.BF16 R12, R20, R14, R24 ;  /* 0x0000000e140c723c */ /* 0x010fe40000041818 */
[----:B------:R-:W2:Y:S04]  /*95b0*/  LDL.LU.64 R26, [R1+0x7b8] ;  /* 0x0007b800011a7983 */ /* 0x000ea80000300a00 */
[----:B------:R-:W2:-:S13]  /*95c0*/  LDL.LU.64 R24, [R1+0x7b0] ;  /* 0x0007b00001187983 */ /* 0x000e9a0000300a00 */
[----:B------:R0:W-:Y:S04]  /*95d0*/  STL.64 [R1+0x160], R12 ;  /* 0x0001600c01007387 */ /* 0x0001e80000100a00 */
[----:B------:R1:W-:Y:S04]  /*95e0*/  STL.64 [R1+0x168], R14 ;  /* 0x0001680e01007387 */ /* 0x0003e80000100a00 */
[----:B0-----:R-:W4:Y:S01]  /*95f0*/  LDL.LU R12, [R1+0x130] ;  /* 0x00013000010c7983 */ /* 0x001f220000300800 */
[----:B--2---:R-:W-:-:S15]  /*9600*/  HMMA.16816.F32.BF16 R24, R20, R18, R24 ;  /* 0x000000121418723c */ /* 0x004fde0000041818 */
[----:B------:R-:W-:-:S04]  /*9610*/  NOP ;  /* 0x0000000000007918 */ /* 0x000fc80000000000 */
[----:B------:R0:W-:Y:S04]  /*9620*/  STL.64 [R1+0x150], R24 ;  /* 0x0001501801007387 */ /* 0x0001e80000100a00 */
[----:B------:R2:W-:Y:S04]  /*9630*/  STL.64 [R1+0x158], R26 ;  /* 0x0001581a01007387 */ /* 0x0005e80000100a00 */
[----:B------:R-:W4:Y:S04]  /*9640*/  LDL.LU R13, [R1+0x134] ;  /* 0x00013400010d7983 */ /* 0x000f280000300800 */
[----:B-1----:R-:W4:Y:S04]  /*9650*/  LDL.LU R14, [R1+0x138] ;  /* 0x00013800010e7983 */ /* 0x002f280000300800 */
[----:B------:R-:W4:Y:S04]  /*9660*/  LDL.LU R15, [R1+0x13c] ;  /* 0x00013c00010f7983 */ /* 0x000f280000300800 */
[----:B0-----:R-:W4:Y:S04]  /*9670*/  LDL.LU R24, [R1+0x60] ;  /* 0x0000600001187983 */ /* 0x001f280000300800 */
[----:B------:R-:W4:Y:S04]  /*9680*/  LDL.LU R25, [R1+0x64] ;  /* 0x0000640001197983 */ /* 0x000f280000300800 */
[----:B--2---:R-:W2:Y:S04]  /*9690*/  LDL.LU R26, [R1+0x68] ;  /* 0x00006800011a7983 */ /* 0x004ea80000300800 */
[----:B------:R-:W2:Y:S04]  /*96a0*/  LDL.LU R27, [R1+0x6c] ;  /* 0x00006c00011b7983 */ /* 0x000ea80000300800 */
[----:B------:R0:W-:Y:S04]  /*96b0*/  STL.64 [R1+0x740], R18 ;  /* 0x0007401201007387 */ /* 0x0001e80000100a00 */
[----:B0-----:R-:W2:Y:S01]  /*96c0*/  LDL.64 R18, [R1+0x18] ;  /* 0x0000180001127983 */ /* 0x001ea20000100a00 */
[----:B---3--:R-:W-:Y:S03]  /*96d0*/  HMMA.16816.F32.BF16 R8, R20, R6, R8 ;  /* 0x000000061408723c */ /* 0x008fe60000041808 */
[----:B--2---:R0:W-:Y:S04]  /*96e0*/  STL.64 [R1+0x750], R18 ;  /* 0x0007501201007387 */ /* 0x0041e80000100a00 */
[----:B0-----:R-:W2:Y:S04]  /*96f0*/  LDL.64 R18, [R1+0x28] ;  /* 0x0000280001127983 */ /* 0x001ea80000100a00 */
[----:B--2---:R0:W-:Y:S02]  /*9700*/  STL.64 [R1+0x760], R18 ;  /* 0x0007601201007387 */ /* 0x0041e40000100a00 */
[----:B0-----:R-:W-:-:S02]  /*9710*/  IMAD.MOV.U32 R18, RZ, RZ, R2 ;  /* 0x000000ffff127224 */ /* 0x001fc400078e0002 */
[----:B------:R-:W-:-:S05]  /*9720*/  IMAD.MOV.U32 R19, RZ, RZ, R0 ;  /* 0x000000ffff137224 */ /* 0x000fca00078e0000 */
[----:B------:R0:W-:Y:S04]  /*9730*/  STL.64 [R1+0x778], R18 ;  /* 0x0007781201007387 */ /* 0x0001e80000100a00 */
[----:B0-----:R-:W2:Y:S04]  /*9740*/  LDL.64 R18, [R1+0x48] ;  /* 0x0000480001127983 */ /* 0x001ea80000100a00 */
[----:B------:R-:W-:Y:S04]  /*9750*/  STL.64 [R1+0x140], R8 ;  /* 0x0001400801007387 */ /* 0x000fe80000100a00 */
[----:B------:R0:W-:Y:S04]  /*9760*/  STL.64 [R1+0x148], R10 ;  /* 0x0001480a01007387 */ /* 0x0001e80000100a00 */
[----:B0-----:R-:W4:Y:S04]  /*9770*/  LDL.LU.64 R10, [R1+0x7a8] ;  /* 0x0007a800010a7983 */ /* 0x001f280000300a00 */
[----:B------:R0:W-:Y:S04]  /*9780*/  STL.64 [R1+0x758], R6 ;  /* 0x0007580601007387 */ /* 0x0001e80000100a00 */
[----:B------:R-:W3:Y:S04]  /*9790*/  LDL.LU R4, [R1+0x2f0] ;  /* 0x0002f00001047983 */ /* 0x000ee80000300800 */
[----:B------:R-:W3:Y:S04]  /*97a0*/  LDL.LU R5, [R1+0x2f4] ;  /* 0x0002f40001057983 */ /* 0x000ee80000300800 */
[----:B0-----:R-:W2:Y:S04]  /*97b0*/  LDL.LU R6, [R1+0x2f8] ;  /* 0x0002f80001067983 */ /* 0x001ea80000300800 */
[----:B------:R-:W2:Y:S04]  /*97c0*/  LDL.LU R7, [R1+0x2fc] ;  /* 0x0002fc0001077983 */ /* 0x000ea80000300800 */
[----:B--2---:R-:W-:Y:S04]  /*97d0*/  STL.64 [R1+0x770], R6 ;  /* 0x0007700601007387 */ /* 0x004fe80000100a00 */
[----:B---3--:R0:W-:Y:S04]  /*97e0*/  STL.64 [R1+0x768], R4 ;  /* 0x0007680401007387 */ /* 0x0081e80000100a00 */
[----:B0-----:R-:W2:Y:S04]  /*97f0*/  LDL.LU R4, [R1+0x300] ;  /* 0x0003000001047983 */ /* 0x001ea80000300800 */
[----:B------:R-:W2:Y:S04]  /*9800*/  LDL.LU R5, [R1+0x304] ;  /* 0x0003040001057983 */ /* 0x000ea80000300800 */
[----:B------:R-:W3:Y:S04]  /*9810*/  LDL.LU R6, [R1+0x308] ;  /* 0x0003080001067983 */ /* 0x000ee80000300800 */
[----:B------:R-:W3:Y:S01]  /*9820*/  LDL.LU R7, [R1+0x30c] ;  /* 0x00030c0001077983 */ /* 0x000ee20000300800 */
[C---:B----4-:R-:W-:Y:S03]  /*9830*/  HMMA.16816.F32.BF16 R12, R20.reuse, R10, R12 ;  /* 0x0000000a140c723c */ /* 0x050fe6000004180c */
[----:B---3--:R-:W-:Y:S04]  /*9840*/  STL.64 [R1+0x788], R6 ;  /* 0x0007880601007387 */ /* 0x008fe80000100a00 */
[----:B--2---:R0:W-:Y:S04]  /*9850*/  STL.64 [R1+0x780], R4 ;  /* 0x0007800401007387 */ /* 0x0041e80000100a00 */
[----:B0-----:R-:W2:Y:S04]  /*9860*/  LDL.LU R4, [R1+0x310] ;  /* 0x0003100001047983 */ /* 0x001ea80000300800 */
[----:B------:R-:W2:Y:S04]  /*9870*/  LDL.LU R5, [R1+0x314] ;  /* 0x0003140001057983 */ /* 0x000ea80000300800 */
[----:B------:R-:W2:Y:S04]  /*9880*/  LDL.LU R6, [R1+0x318] ;  /* 0x0003180001067983 */ /* 0x000ea80000300800 */
[----:B------:R-:W2:Y:S04]  /*9890*/  LDL.LU R7, [R1+0x31c] ;  /* 0x00031c0001077983 */ /* 0x000ea80000300800 */
[----:B------:R-:W-:Y:S04]  /*98a0*/  STL.64 [R1+0x130], R12 ;  /* 0x0001300c01007387 */ /* 0x000fe80000100a00 */
[----:B------:R0:W-:Y:S04]  /*98b0*/  STL.64 [R1+0x138], R14 ;  /* 0x0001380e01007387 */ /* 0x0001e80000100a00 */
[----:B0-----:R-:W3:Y:S04]  /*98c0*/  LDL.LU.64 R14, [R1+0x7a0] ;  /* 0x0007a000010e7983 */ /* 0x001ee80000300a00 */
[----:B------:R0:W-:Y:S04]  /*98d0*/  STL.64 [R1+0x748], R10 ;  /* 0x0007480a01007387 */ /* 0x0001e80000100a00 */
[----:B------:R-:W4:Y:S04]  /*98e0*/  LDL.LU R8, [R1+0x2e0] ;  /* 0x0002e00001087983 */ /* 0x000f280000300800 */
[----:B------:R-:W4:Y:S04]  /*98f0*/  LDL.LU R9, [R1+0x2e4] ;  /* 0x0002e40001097983 */ /* 0x000f280000300800 */
[----:B0-----:R-:W4:Y:S04]  /*9900*/  LDL.LU R10, [R1+0x2e8] ;  /* 0x0002e800010a7983 */ /* 0x001f280000300800 */
[----:B------:R-:W4:Y:S01]  /*9910*/  LDL.LU R11, [R1+0x2ec] ;  /* 0x0002ec00010b7983 */ /* 0x000f220000300800 */
[----:B---3--:R-:W-:Y:S03]  /*9920*/  HMMA.16816.F32.BF16 R20, R20, R14, R24 ;  /* 0x0000000e1414723c */ /* 0x008fe60000041818 */
[----:B------:R-:W2:Y:S04]  /*9930*/  LDL.LU.64 R26, [R1+0x798] ;  /* 0x00079800011a7983 */ /* 0x000ea80000300a00 */
[----:B------:R-:W2:Y:S04]  /*9940*/  LDL.LU.64 R24, [R1+0x790] ;  /* 0x0007900001187983 */ /* 0x000ea80000300a00 */
[----:B------:R0:W-:Y:S04]  /*9950*/  STL.64 [R1+0x738], R14 ;  /* 0x0007380e01007387 */ /* 0x0001e80000100a00 */
[----:B------:R-:W3:Y:S04]  /*9960*/  LDL.LU R12, [R1+0x2d0] ;  /* 0x0002d000010c7983 */ /* 0x000ee80000300800 */
[----:B------:R1:W-:Y:S04]  /*9970*/  STL.64 [R1+0x60], R20 ;  /* 0x0000601401007387 */ /* 0x0003e80000100a00 */
[----:B------:R1:W-:Y:S04]  /*9980*/  STL.64 [R1+0x68], R22 ;  /* 0x0000681601007387 */ /* 0x0003e80000100a00 */
[----:B------:R-:W3:Y:S04]  /*9990*/  LDL.LU R13, [R1+0x2d4] ;  /* 0x0002d400010d7983 */ /* 0x000ee80000300800 */
[----:B0-----:R-:W3:Y:S04]  /*99a0*/  LDL.LU R14, [R1+0x2d8] ;  /* 0x0002d800010e7983 */ /* 0x001ee80000300800 */
[----:B------:R-:W3:Y:S04]  /*99b0*/  LDL.LU R15, [R1+0x2dc] ;  /* 0x0002dc00010f7983 */ /* 0x000ee80000300800 */
[----:B-1----:R-:W3:Y:S04]  /*99c0*/  LDL.LU R20, [R1+0x2c0] ;  /* 0x0002c00001147983 */ /* 0x002ee80000300800 */
[----:B------:R-:W3:Y:S04]  /*99d0*/  LDL.LU R21, [R1+0x2c4] ;  /* 0x0002c40001157983 */ /* 0x000ee80000300800 */
[----:B------:R-:W3:Y:S04]  /*99e0*/  LDL.LU R22, [R1+0x2c8] ;  /* 0x0002c80001167983 */ /* 0x000ee80000300800 */
[----:B------:R-:W3:Y:S01]  /*99f0*/  LDL.LU R23, [R1+0x2cc] ;  /* 0x0002cc0001177983 */ /* 0x000ee20000300800 */
        /* <DEDUP_REMOVED lines=16> */
[----:B------:R-:W-:-:S15]  /*9b00*/  IMAD.MOV.U32 R3, RZ, RZ, R19 ;  /* 0x000000ffff037224 */ /* 0x000fde00078e0013 */
[----:B------:R-:W-:-:S03]  /*9b10*/  NOP ;  /* 0x0000000000007918 */ /* 0x000fc60000000000 */
[----:B------:R0:W-:Y:S04]  /*9b20*/  STL.64 [R1+0x2f0], R4 ;  /* 0x0002f00401007387 */ /* 0x0001e80000100a00 */
[----:B------:R1:W-:Y:S01]  /*9b30*/  STL.64 [R1+0x2f8], R6 ;  /* 0x0002f80601007387 */ /* 0x0003e20000100a00 */
[----:B0-----:R-:W-:-:S03]  /*9b40*/  IMAD.MOV.U32 R4, RZ, RZ, R18 ;  /* 0x000000ffff047224 */ /* 0x001fc600078e0012 */
[----:B-1----:R-:W2:Y:S04]  /*9b50*/  LDL.LU.64 R6, [R1+0x758] ;  /* 0x0007580001067983 */ /* 0x002ea80000300a00 */
[----:B------:R-:W4:Y:S02]  /*9b60*/  LDL.LU.64 R18, [R1+0x750] ;  /* 0x0007500001127983 */ /* 0x000f240000300a00 */
[----:B----4-:R-:W-:Y:S01]  /*9b70*/  HMMA.16816.F32.BF16 R8, R24, R18, R8 ;  /* 0x000000121808723c */ /* 0x010fe20000041808 */
[----:B------:R-:W-:-:S15]  /*9b80*/  IMAD.MOV.U32 R5, RZ, RZ, R19 ;  /* 0x000000ffff057224 */ /* 0x000fde00078e0013 */
[----:B------:R-:W-:-:S03]  /*9b90*/  NOP ;  /* 0x0000000000007918 */ /* 0x000fc60000000000 */
[----:B------:R0:W-:Y:S04]  /*9ba0*/  STL.64 [R1+0x2e0], R8 ;  /* 0x0002e00801007387 */ /* 0x0001e80000100a00 */
[----:B------:R1:W-:Y:S01]  /*9bb0*/  STL.64 [R1+0x2e8], R10 ;  /* 0x0002e80a01007387 */ /* 0x0003e20000100a00 */
[----:B0-----:R-:W-:-:S03]  /*9bc0*/  IMAD.MOV.U32 R8, RZ, RZ, R18 ;  /* 0x000000ffff087224 */ /* 0x001fc600078e0012 */
[----:B-1----:R-:W4:Y:S04]  /*9bd0*/  LDL.LU.64 R10, [R1+0x748] ;  /* 0x00074800010a7983 */ /* 0x002f280000300a00 */
[----:B------:R-:W3:Y:S02]  /*9be0*/  LDL.LU.64 R18, [R1+0x740] ;  /* 0x0007400001127983 */ /* 0x000ee40000300a00 */
[----:B---3--:R-:W-:Y:S01]  /*9bf0*/  HMMA.16816.F32.BF16 R12, R24, R18, R12 ;  /* 0x00000012180c723c */ /* 0x008fe2000004180c */
[----:B------:R-:W-:-:S15]  /*9c00*/  IMAD.MOV.U32 R9, RZ, RZ, R19 ;  /* 0x000000ffff097224 */ /* 0x000fde00078e0013 */
[----:B------:R-:W-:-:S03]  /*9c10*/  NOP ;  /* 0x0000000000007918 */ /* 0x000fc60000000000 */
[----:B------:R0:W-:Y:S04]  /*9c20*/  STL.64 [R1+0x2d0], R12 ;  /* 0x0002d00c01007387 */ /* 0x0001e80000100a00 */
[----:B------:R1:W-:Y:S01]  /*9c30*/  STL.64 [R1+0x2d8], R14 ;  /* 0x0002d80e01007387 */ /* 0x0003e20000100a00 */
[----:B0-----:R-:W-:-:S03]  /*9c40*/  IMAD.MOV.U32 R12, RZ, RZ, R18 ;  /* 0x000000ffff0c7224 */ /* 0x001fc600078e0012 */
[----:B-1----:R-:W3:Y:S04]  /*9c50*/  LDL.LU.64 R14, [R1+0x738] ;  /* 0x00073800010e7983 */ /* 0x002ee80000300a00 */
[----:B------:R-:W4:Y:S04]  /*9c60*/  LDL.LU.64 R18, [R1+0x730] ;  /* 0x0007300001127983 */ /* 0x000f280000300a00 */
[----:B------:R-:W4:Y:S01]  /*9c70*/  LDL.LU.64 R16, [R1+0x728] ;  /* 0x0007280001107983 */ /* 0x000f220000300a00 */
[----:B--2---:R-:W-:Y:S03]  /*9c80*/  HMMA.16816.F32.BF16 R20, R24, R6, R20 ;  /* 0x000000061814723c */ /* 0x004fe60000041814 */
[----:B------:R0:W-:Y:S02]  /*9c90*/  STL.64 [R1+0x6b0], R6 ;  /* 0x0006b00601007387 */ /* 0x0001e40000100a00 */
[----:B0-----:R-:W-:-:S02]  /*9ca0*/  IMAD.MOV.U32 R6, RZ, RZ, R12 ;  /* 0x000000ffff067224 */ /* 0x001fc400078e000c */
[----:B------:R-:W-:-:S12]  /*9cb0*/  IMAD.MOV.U32 R7, RZ, RZ, R9 ;  /* 0x000000ffff077224 */ /* 0x000fd800078e0009 */
[----:B------:R-:W-:Y:S04]  /*9cc0*/  STL.64 [R1+0x2c0], R20 ;  /* 0x0002c01401007387 */ /* 0x000fe80000100a00 */
[----:B------:R-:W-:Y:S04]  /*9cd0*/  STL.64 [R1+0x2c8], R22 ;  /* 0x0002c81601007387 */ /* 0x000fe80000100a00 */
[----:B------:R0:W-:Y:S04]  /*9ce0*/  STL.64 [R1+0x6c8], R6 ;  /* 0x0006c80601007387 */ /* 0x0001e80000100a00 */
[----:B------:R-:W-:Y:S01]  /*9cf0*/  LDSM.16.MT88.4 R20, [R29+0x4300] ;  /* 0x004300001d14783b */ /* 0x000fe20000004200 */
[----:B0-----:R-:W-:-:S02]  /*9d00*/  IMAD.MOV.U32 R6, RZ, RZ, R8 ;  /* 0x000000ffff067224 */ /* 0x001fc400078e0008 */
[----:B------:R-:W-:Y:S01]  /*9d10*/  IMAD.MOV.U32 R7, RZ, RZ, R5 ;  /* 0x000000ffff077224 */ /* 0x000fe200078e0005 */
[----:B----4-:R-:W-:-:S15]  /*9d20*/  HMMA.16816.F32.BF16 R16, R24, R10, R16 ;  /* 0x0000000a1810723c */ /* 0x010fde0000041810 */
[----:B------:R-:W-:-:S04]  /*9d30*/  NOP ;  /* 0x0000000000007918 */ /* 0x000fc80000000000 */
[----:B------:R-:W-:Y:S04]  /*9d40*/  STL.64 [R1+0x2b0], R16 ;  /* 0x0002b01001007387 */ /* 0x000fe80000100a00 */
[----:B------:R-:W-:Y:S04]  /*9d50*/  STL.64 [R1+0x2b8], R18 ;  /* 0x0002b81201007387 */ /* 0x000fe80000100a00 */
[----:B------:R0:W-:Y:S04]  /*9d60*/  STL.64 [R1+0x6e0], R6 ;  /* 0x0006e00601007387 */ /* 0x0001e80000100a00 */
[----:B------:R1:W-:Y:S04]  /*9d70*/  STL.64 [R1+0x6a8], R10 ;  /* 0x0006a80a01007387 */ /* 0x0003e80000100a00 */
[----:B------:R-:W2:Y:S04]  /*9d80*/  LDL.LU R8, [R1+0xc0] ;  /* 0x0000c00001087983 */ /* 0x000ea80000300800 */
[----:B------:R-:W2:Y:S01]  /*9d90*/  LDL.LU R9, [R1+0xc4] ;  /* 0x0000c40001097983 */ /* 0x000ea20000300800 */
[----:B0-----:R-:W-:-:S02]  /*9da0*/  IMAD.MOV.U32 R6, RZ, RZ, R4 ;  /* 0x000000ffff067224 */ /* 0x001fc400078e0004 */
[----:B------:R-:W-:Y:S01]  /*9db0*/  IMAD.MOV.U32 R7, RZ, RZ, R3 ;  /* 0x000000ffff077224 */ /* 0x000fe200078e0003 */
[----:B-1----:R-:W4:Y:S04]  /*9dc0*/  LDL.LU R10, [R1+0xc8] ;  /* 0x0000c800010a7983 */ /* 0x002f280000300800 */
[----:B------:R-:W4:Y:S04]  /*9dd0*/  LDL.LU R11, [R1+0xcc] ;  /* 0x0000cc00010b7983 */ /* 0x000f280000300800 */
[----:B------:R-:W3:Y:S04]  /*9de0*/  LDL.LU R16, [R1+0x120] ;  /* 0x0001200001107983 */ /* 0x000ee80000300800 */
[----:B------:R-:W3:Y:S04]  /*9df0*/  LDL.LU R17, [R1+0x124] ;  /* 0x0001240001117983 */ /* 0x000ee80000300800 */
[----:B------:R-:W3:Y:S04]  /*9e00*/  LDL.LU R18, [R1+0x128] ;  /* 0x0001280001127983 */ /* 0x000ee80000300800 */
[----:B------:R-:W3:Y:S04]  /*9e10*/  LDL.LU R19, [R1+0x12c] ;  /* 0x00012c0001137983 */ /* 0x000ee80000300800 */
[----:B------:R0:W-:Y:S04]  /*9e20*/  STL.64 [R1+0x6f8], R6 ;  /* 0x0006f80601007387 */ /* 0x0001e80000100a00 */
[----:B0-----:R-:W2:Y:S04]  /*9e30*/  LDL.LU.64 R6, [R1+0x38] ;  /* 0x0000380001067983 */ /* 0x001ea80000300a00 */
[----:B--2---:R-:W-:Y:S04]  /*9e40*/  STL.64 [R1+0x710], R6 ;  /* 0x0007100601007387 */ /* 0x004fe80000100a00 */
[----:B----4-:R-:W-:Y:S04]  /*9e50*/  STL.64 [R1+0x6c0], R10 ;  /* 0x0006c00a01007387 */ /* 0x010fe80000100a00 */
        /* <DEDUP_REMOVED lines=23> */
[----:B---3--:R-:W-:Y:S03]  /*9fd0*/  HMMA.16816.F32.BF16 R16, R24, R14, R16 ;  /* 0x0000000e1810723c */ /* 0x008fe60000041810 */
[----:B------:R-:W0:Y:S04]  /*9fe0*/  LDSM.16.MT88.4 R24, [R29+0x4380] ;  /* 0x004380001d18783b */ /* 0x000e280000004200 */
[----:B----4-:R-:W-:Y:S04]  /*9ff0*/  STL.64 [R1+0x720], R10 ;  /* 0x0007200a01007387 */ /* 0x010fe80000100a00 */
[----:B--2---:R1:W-:Y:S04]  /*a000*/  STL.64 [R1+0x718], R8 ;  /* 0x0007180801007387 */ /* 0x0043e80000100a00 */
[----:B-1----:R-:W2:Y:S04]  /*a010*/  LDL.LU R8, [R1+0x110] ;  /* 0x0001100001087983 */ /* 0x002ea80000300800 */
[----:B------:R-:W2:Y:S04]  /*a020*/  LDL.LU R9, [R1+0x114] ;  /* 0x0001140001097983 */ /* 0x000ea80000300800 */
[----:B------:R-:W2:Y:S04]  /*a030*/  LDL.LU R10, [R1+0x118] ;  /* 0x00011800010a7983 */ /* 0x000ea80000300800 */
[----:B------:R-:W2:Y:S04]  /*a040*/  LDL.LU R11, [R1+0x11c] ;  /* 0x00011c00010b7983 */ /* 0x000ea80000300800 */
[----:B------:R1:W-:Y:S04]  /*a050*/  STL.64 [R1+0x6a0], R14 ;  /* 0x0006a00e01007387 */ /* 0x0003e80000100a00 */
[----:B------:R-:W3:Y:S04]  /*a060*/  LDL.LU R12, [R1+0xb0] ;  /* 0x0000b000010c7983 */ /* 0x000ee80000300800 */
[----:B------:R-:W-:Y:S04]  /*a070*/  STL.64 [R1+0x120], R16 ;  /* 0x0001201001007387 */ /* 0x000fe80000100a00 */
[----:B------:R-:W-:Y:S04]  /*a080*/  STL.64 [R1+0x128], R18 ;  /* 0x0001281201007387 */ /* 0x000fe80000100a00 */
[----:B------:R-:W2:Y:S01]  /*a090*/  LDSM.16.MT88.4 R16, [R29+0x4280] ;  /* 0x004280001d10783b */ /* 0x000ea20000004200 */
[----:B------:R-:W-:-:S02]  /*a0a0*/  IMAD.MOV.U32 R6, RZ, RZ, R2 ;  /* 0x000000ffff067224 */ /* 0x000fc400078e0002 */
[----:B------:R-:W-:Y:S01]  /*a0b0*/  IMAD.MOV.U32 R7, RZ, RZ, R0 ;  /* 0x000000ffff077224 */ /* 0x000fe200078e0000 */
[----:B------:R-:W3:Y:S04]  /*a0c0*/  LDL.LU R13, [R1+0xb4] ;  /* 0x0000b400010d7983 */ /* 0x000ee80000300800 */
[----:B-1----:R-:W3:Y:S04]  /*a0d0*/  LDL.LU R14, [R1+0xb8] ;  /* 0x0000b800010e7983 */ /* 0x002ee80000300800 */
[----:B------:R-:W3:Y:S04]  /*a0e0*/  LDL.LU R15, [R1+0xbc] ;  /* 0x0000bc00010f7983 */ /* 0x000ee80000300800 */
[----:B0-----:R-:W-:Y:S04]  /*a0f0*/  STL.64 [R1+0x608], R26 ;  /* 0x0006081a01007387 */ /* 0x001fe80000100a00 */
[----:B------:R0:W-:Y:S04]  /*a100*/  STL.64 [R1+0x600], R24 ;  /* 0x0006001801007387 */ /* 0x0001e80000100a00 */
[----:B0-----:R-:W4:Y:S04]  /*a110*/  LDL.LU R24, [R1+0x50] ;  /* 0x0000500001187983 */ /* 0x001f280000300800 */
[----:B------:R-:W4:Y:S04]  /*a120*/  LDL.LU R25, [R1+0x54] ;  /* 0x0000540001197983 */ /* 0x000f280000300800 */
[----:B------:R-:W4:Y:S04]  /*a130*/  LDL.LU R26, [R1+0x58] ;  /* 0x00005800011a7983 */ /* 0x000f280000300800 */
[----:B------:R-:W4:Y:S01]  /*a140*/  LDL.LU R27, [R1+0x5c] ;  /* 0x00005c00011b7983 */ /* 0x000f220000300800 */
[----:B--2---:R-:W-:Y:S03]  /*a150*/  HMMA.16816.F32.BF16 R4, R16, R6, R8 ;  /* 0x000000061004723c */ /* 0x004fe60000041808 */
[----:B------:R-:W2:Y:S04]  /*a160*/  LDL.LU.64 R10, [R1+0x720] ;  /* 0x00072000010a7983 */ /* 0x000ea80000300a00 */
[----:B------:R-:W2:-:S12]  /*a170*/  LDL.LU.64 R8, [R1+0x718] ;  /* 0x0007180001087983 */ /* 0x000e980000300a00 */
        /* <DEDUP_REMOVED lines=30> */
[----:B--2---:R-:W-:-:S15]  /*a360*/  HMMA.16816.F32.BF16 R8, R16, R6, R8 ;  /* 0x000000061008723c */ /* 0x004fde0000041808 */
[----:B------:R-:W-:-:S04]  /*a370*/  NOP ;  /* 0x0000000000007918 */ /* 0x000fc80000000000 */
[----:B------:R-:W-:Y:S04]  /*a380*/  STL.64 [R1+0xc0], R8 ;  /* 0x0000c00801007387 */ /* 0x000fe80000100a00 */
[----:B------:R0:W-:Y:S04]  /*a390*/  STL.64 [R1+0xc8], R10 ;  /* 0x0000c80a01007387 */ /* 0x0001e80000100a00 */
[----:B0-----:R-:W3:Y:S02]  /*a3a0*/  LDL.LU.64 R10, [R1+0x6a8] ;  /* 0x0006a800010a7983 */ /* 0x001ee40000300a00 */
[----:B---3--:R-:W-:-:S15]  /*a3b0*/  HMMA.16816.F32.BF16 R12, R16, R10, R12 ;  /* 0x0000000a100c723c */ /* 0x008fde000004180c */
[----:B------:R-:W-:-:S04]  /*a3c0*/  NOP ;  /* 0x0000000000007918 */ /* 0x000fc80000000000 */
[----:B------:R-:W-:Y:S04]  /*a3d0*/  STL.64 [R1+0xb0], R12 ;  /* 0x0000b00c01007387 */ /* 0x000fe80000100a00 */
[----:B------:R0:W-:Y:S04]  /*a3e0*/  STL.64 [R1+0xb8], R14 ;  /* 0x0000b80e01007387 */ /* 0x0001e80000100a00 */
[----:B0-----:R-:W4:Y:S04]  /*a3f0*/  LDL.LU.64 R14, [R1+0x6a0] ;  /* 0x0006a000010e7983 */ /* 0x001f280000300a00 */
[----:B------:R-:W-:Y:S04]  /*a400*/  STL.64 [R1+0x670], R10 ;  /* 0x0006700a01007387 */ /* 0x000fe80000100a00 */
[----:B------:R-:W2:Y:S04]  /*a410*/  LDL.LU.64 R4, [R1+0x458] ;  /* 0x0004580001047983 */ /* 0x000ea80000300a00 */
[----:B------:R0:W-:Y:S04]  /*a420*/  STL.64 [R1+0x638], R6 ;  /* 0x0006380601007387 */ /* 0x0001e80000100a00 */
[----:B--2---:R-:W-:Y:S04]  /*a430*/  STL.64 [R1+0x630], R4 ;  /* 0x0006300401007387 */ /* 0x004fe80000100a00 */
[----:B0-----:R-:W2:Y:S04]  /*a440*/  LDL.LU.64 R6, [R1+0x8] ;  /* 0x0000080001067983 */ /* 0x001ea80000300a00 */
[----:B--2---:R4:W-:Y:S04]  /*a450*/  STL.64 [R1+0x650], R6 ;  /* 0x0006500601007387 */ /* 0x0049e80000100a00 */
[----:B------:R-:W2:Y:S04]  /*a460*/  LDL.LU.64 R12, [R1+0x460] ;  /* 0x00046000010c7983 */ /* 0x000ea80000300a00 */
[----:B------:R-:W3:Y:S01]  /*a470*/  LDL.LU R8, [R1+0x280] ;  /* 0x0002800001087983 */ /* 0x000ee20000300800 */
[----:B----4-:R-:W-:-:S15]  /*a480*/  HMMA.16816.F32.BF16 R4, R16, R14, R24 ;  /* 0x0000000e1004723c */ /* 0x010fde0000041818 */
[----:B------:R-:W-:-:S04]  /*a490*/  NOP ;  /* 0x0000000000007918 */ /* 0x000fc80000000000 */
[----:B------:R-:W-:Y:S04]  /*a4a0*/  STL.64 [R1+0x50], R4 ;  /* 0x0000500401007387 */ /* 0x000fe80000100a00 */
[----:B------:R-:W-:Y:S04]  /*a4b0*/  STL.64 [R1+0x58], R6 ;  /* 0x0000580601007387 */ /* 0x000fe80000100a00 */
[----:B------:R-:W3:Y:S04]  /*a4c0*/  LDL.LU R9, [R1+0x284] ;  /* 0x0002840001097983 */ /* 0x000ee80000300800 */
[----:B------:R-:W4:Y:S04]  /*a4d0*/  LDL.LU R10, [R1+0x288] ;  /* 0x00028800010a7983 */ /* 0x000f280000300800 */
[----:B------:R-:W4:Y:S04]  /*a4e0*/  LDL.LU R11, [R1+0x28c] ;  /* 0x00028c00010b7983 */ /* 0x000f280000300800 */
[----:B----4-:R-:W-:Y:S04]  /*a4f0*/  STL.64 [R1+0x680], R10 ;  /* 0x0006800a01007387 */ /* 0x010fe80000100a00 */
[----:B---3--:R0:W-:Y:S04]  /*a500*/  STL.64 [R1+0x678], R8 ;  /* 0x0006780801007387 */ /* 0x0081e80000100a00 */
[----:B0-----:R-:W3:Y:S04]  /*a510*/  LDL.LU R8, [R1+0x290] ;  /* 0x0002900001087983 */ /* 0x001ee80000300800 */
[----:B------:R-:W3:Y:S04]  /*a520*/  LDL.LU R9, [R1+0x294] ;  /* 0x0002940001097983 */ /* 0x000ee80000300800 */
[----:B------:R-:W4:Y:S04]  /*a530*/  LDL.LU R10, [R1+0x298] ;  /* 0x00029800010a7983 */ /* 0x000f280000300800 */
[----:B------:R-:W4:Y:S04]  /*a540*/  LDL.LU R11, [R1+0x29c] ;  /* 0x00029c00010b7983 */ /* 0x000f280000300800 */
[----:B----4-:R0:W-:Y:S04]  /*a550*/  STL.64 [R1+0x690], R10 ;  /* 0x0006900a01007387 */ /* 0x0101e80000100a00 */
[----:B---3--:R-:W-:Y:S04]  /*a560*/  STL.64 [R1+0x688], R8 ;  /* 0x0006880801007387 */ /* 0x008fe80000100a00 */
[----:B0-----:R-:W3:Y:S04]  /*a570*/  LDL.LU.64 R10, [R1+0x48] ;  /* 0x00004800010a7983 */ /* 0x001ee80000300a00 */
[----:B------:R-:W4:Y:S04]  /*a580*/  LDL.LU.64 R6, [R1+0x18] ;  /* 0x0000180001067983 */ /* 0x000f280000300a00 */
[----:B----4-:R0:W-:Y:S04]  /*a590*/  STL.64 [R1+0x668], R6 ;  /* 0x0006680601007387 */ /* 0x0101e80000100a00 */
[----:B0-----:R-:W4:Y:S04]  /*a5a0*/  LDL.LU.64 R6, [R1+0x28] ;  /* 0x0000280001067983 */ /* 0x001f280000300a00 */
[----:B----4-:R0:W-:Y:S04]  /*a5b0*/  STL.64 [R1+0x698], R6 ;  /* 0x0006980601007387 */ /* 0x0101e80000100a00 */
[----:B------:R-:W3:Y:S04]  /*a5c0*/  LDL.LU R4, [R1+0x2a0] ;  /* 0x0002a00001047983 */ /* 0x000ee80000300800 */
[----:B------:R-:W3:Y:S04]  /*a5d0*/  LDL.LU R5, [R1+0x2a4] ;  /* 0x0002a40001057983 */ /* 0x000ee80000300800 */
[----:B0-----:R-:W3:Y:S04]  /*a5e0*/  LDL.LU R6, [R1+0x2a8] ;  /* 0x0002a80001067983 */ /* 0x001ee80000300800 */
[----:B------:R-:W3:Y:S04]  /*a5f0*/  LDL.LU R7, [R1+0x2ac] ;  /* 0x0002ac0001077983 */ /* 0x000ee80000300800 */
[----:B------:R-:W-:Y:S04]  /*a600*/  STL.64 [R1+0x618], R14 ;  /* 0x0006180e01007387 */ /* 0x000fe80000100a00 */
[----:B--2---:R-:W-:Y:S04]  /*a610*/  STL.64 [R1+0x610], R12 ;  /* 0x0006100c01007387 */ /* 0x004fe80000100a00 */
[----:B------:R-:W2:Y:S04]  /*a620*/  LDL.LU R24, [R1+0xa0] ;  /* 0x0000a00001187983 */ /* 0x000ea80000300800 */
        /* <DEDUP_REMOVED lines=10> */
[----:B----4-:R-:W-:Y:S04]  /*a6d0*/  STL.64 [R1+0x648], R26 ;  /* 0x0006481a01007387 */ /* 0x010fe80000100a00 */
[----:B--2---:R0:W-:Y:S04]  /*a6e0*/  STL.64 [R1+0x640], R24 ;  /* 0x0006401801007387 */ /* 0x0041e80000100a00 */
[----:B0-----:R-:W2:Y:S04]  /*a6f0*/  LDL.LU R24, [R1+0x260] ;  /* 0x0002600001187983 */ /* 0x001ea80000300800 */
[----:B------:R-:W2:Y:S04]  /*a700*/  LDL.LU R25, [R1+0x264] ;  /* 0x0002640001197983 */ /* 0x000ea80000300800 */
[----:B------:R-:W3:Y:S04]  /*a710*/  LDL.LU R26, [R1+0x268] ;  /* 0x00026800011a7983 */ /* 0x000ee80000300800 */
[----:B------:R-:W3:Y:S01]  /*a720*/  LDL.LU R27, [R1+0x26c] ;  /* 0x00026c00011b7983 */ /* 0x000ee20000300800 */
[----:B------:R-:W-:-:S02]  /*a730*/  IMAD.MOV.U32 R18, RZ, RZ, R2 ;  /* 0x000000ffff127224 */ /* 0x000fc400078e0002 */
[----:B------:R-:W-:Y:S02]  /*a740*/  IMAD.MOV.U32 R19, RZ, RZ, R0 ;  /* 0x000000ffff137224 */ /* 0x000fe400078e0000 */
[----:B------:R-:W-:Y:S02]  /*a750*/  IMAD.MOV.U32 R2, RZ, RZ, R10 ;  /* 0x000000ffff027224 */ /* 0x000fe400078e000a */
[----:B------:R-:W-:Y:S01]  /*a760*/  IMAD.MOV.U32 R0, RZ, RZ, R11 ;  /* 0x000000ffff007224 */ /* 0x000fe200078e000b */
[----:B---3--:R-:W-:Y:S04]  /*a770*/  STL.64 [R1+0x660], R26 ;  /* 0x0006601a01007387 */ /* 0x008fe80000100a00 */
[----:B--2---:R0:W-:Y:S04]  /*a780*/  STL.64 [R1+0x658], R24 ;  /* 0x0006581801007387 */ /* 0x0041e80000100a00 */
[----:B0-----:R-:W2:Y:S04]  /*a790*/  LDL.LU R24, [R1+0x270] ;  /* 0x0002700001187983 */ /* 0x001ea80000300800 */
[----:B------:R-:W2:Y:S04]  /*a7a0*/  LDL.LU R25, [R1+0x274] ;  /* 0x0002740001197983 */ /* 0x000ea80000300800 */
[----:B------:R-:W2:Y:S04]  /*a7b0*/  LDL.LU R26, [R1+0x278] ;  /* 0x00027800011a7983 */ /* 0x000ea80000300800 */
[----:B------:R-:W2:Y:S04]  /*a7c0*/  LDL.LU R27, [R1+0x27c] ;  /* 0x00027c00011b7983 */ /* 0x000ea80000300800 */
[----:B------:R-:W3:Y:S04]  /*a7d0*/  LDL.LU R12, [R1+0x240] ;  /* 0x00024000010c7983 */ /* 0x000ee80000300800 */
[----:B------:R-:W3:Y:S04]  /*a7e0*/  LDL.LU R13, [R1+0x244] ;  /* 0x00024400010d7983 */ /* 0x000ee80000300800 */
[----:B------:R-:W3:Y:S04]  /*a7f0*/  LDL.LU R14, [R1+0x248] ;  /* 0x00024800010e7983 */ /* 0x000ee80000300800 */
[----:B------:R-:W3:Y:S04]  /*a800*/  LDL.LU R15, [R1+0x24c] ;  /* 0x00024c00010f7983 */ /* 0x000ee80000300800 */
[----:B------:R-:W-:Y:S04]  /*a810*/  STL.64 [R1+0x2a0], R4 ;  /* 0x0002a00401007387 */ /* 0x000fe80000100a00 */
[----:B------:R0:W-:Y:S04]  /*a820*/  STL.64 [R1+0x2a8], R6 ;  /* 0x0002a80601007387 */ /* 0x0001e80000100a00 */
[----:B0-----:R-:W4:Y:S04]  /*a830*/  LDL.LU.64 R6, [R1+0x698] ;  /* 0x0006980001067983 */ /* 0x001f280000300a00 */
[----:B------:R-:W2:Y:S04]  /*a840*/  LDL.LU.64 R10, [R1+0x690] ;  /* 0x00069000010a7983 */ /* 0x000ea80000300a00 */
[----:B------:R-:W2:Y:S02]  /*a850*/  LDL.LU.64 R8, [R1+0x688] ;  /* 0x0006880001087983 */ /* 0x000ea40000300a00 */
[----:B--2---:R-:W-:-:S15]  /*a860*/  HMMA.16816.F32.BF16 R8, R20, R18, R8 ;  /* 0x000000121408723c */ /* 0x004fde0000041808 */
[----:B------:R-:W-:-:S04]  /*a870*/  NOP ;  /* 0x0000000000007918 */ /* 0x000fc80000000000 */
[----:B------:R-:W-:Y:S04]  /*a880*/  STL.64 [R1+0x290], R8 ;  /* 0x0002900801007387 */ /* 0x000fe80000100a00 */
[----:B------:R0:W-:Y:S04]  /*a890*/  STL.64 [R1+0x298], R10 ;  /* 0x0002980a01007387 */ /* 0x0001e80000100a00 */
[----:B0-----:R-:W4:Y:S04]  /*a8a0*/  LDL.LU.64 R10, [R1+0x680] ;  /* 0x00068000010a7983 */ /* 0x001f280000300a00 */
[----:B------:R-:W4:Y:S04]  /*a8b0*/  LDL.LU.64 R8, [R1+0x678] ;  /* 0x0006780001087983 */ /* 0x000f280000300a00 */
[----:B------:R-:W-:Y:S01]  /*a8c0*/  STL.64 [R1+0x5e8], R18 ;  /* 0x0005e81201007387 */ /* 0x000fe20000100a00 */
[----:B----4-:R-:W-:-:S15]  /*a8d0*/  HMMA.16816.F32.BF16 R8, R20, R6, R8 ;  /* 0x000000061408723c */ /* 0x010fde0000041808 */
[----:B------:R-:W-:-:S04]  /*a8e0*/  NOP ;  /* 0x0000000000007918 */ /* 0x000fc80000000000 */
[----:B------:R0:W-:Y:S04]  /*a8f0*/  STL.64 [R1+0x280], R8 ;  /* 0x0002800801007387 */ /* 0x0001e80000100a00 */
[----:B------:R1:W-:Y:S01]  /*a900*/  STL.64 [R1+0x288], R10 ;  /* 0x0002880a01007387 */ /* 0x0003e20000100a00 */
[----:B0-----:R-:W-:Y:S02]  /*a910*/  IMAD.MOV.U32 R9, RZ, RZ, R6 ;  /* 0x000000ffff097224 */ /* 0x001fe400078e0006 */
[----:B------:R-:W-:Y:S01]  /*a920*/  IMAD.MOV.U32 R8, RZ, RZ, R7 ;  /* 0x000000ffff087224 */ /* 0x000fe200078e0007 */
[----:B-1----:R-:W3:Y:S04]  /*a930*/  LDL.LU.64 R10, [R1+0x670] ;  /* 0x00067000010a7983 */ /* 0x002ee80000300a00 */
[----:B------:R-:W2:Y:S01]  /*a940*/  LDL.LU.64 R6, [R1+0x668] ;  /* 0x0006680001067983 */ /* 0x000ea20000300a00 */
[----:B------:R-:W-:Y:S01]  /*a950*/  IMAD.MOV.U32 R18, RZ, RZ, R2 ;  /* 0x000000ffff127224 */ /* 0x000fe200078e0002 */
        /* <DEDUP_REMOVED lines=18> */
[----:B------:R-:W2:Y:S04]  /*aa80*/  LDL.LU.64 R6, [R1+0x638] ;  /* 0x0006380001067983 */ /* 0x000ea80000300a00 */
[----:B------:R-:W4:Y:S01]  /*aa90*/  LDL.LU.64 R4, [R1+0x630] ;  /* 0x0006300001047983 */ /* 0x000f220000300a00 */
[----:B--2---:R-:W-:-:S15]  /*aaa0*/  HMMA.16816.F32.BF16 R24, R20, R6, R24 ;  /* 0x000000061418723c */ /* 0x004fde0000041818 */
[----:B------:R-:W-:-:S04]  /*aab0*/  NOP ;  /* 0x0000000000007918 */ /* 0x000fc80000000000 */
[----:B------:R-:W-:Y:S04]  /*aac0*/  STL.64 [R1+0x250], R24 ;  /* 0x0002501801007387 */ /* 0x000fe80000100a00 */
[----:B------:R0:W-:Y:S04]  /*aad0*/  STL.64 [R1+0x258], R26 ;  /* 0x0002581a01007387 */ /* 0x0001e80000100a00 */
[----:B0-----:R-:W2:Y:S04]  /*aae0*/  LDL.LU.64 R26, [R1+0x628] ;  /* 0x00062800011a7983 */ /* 0x001ea80000300a00 */
[----:B------:R-:W2:Y:S04]  /*aaf0*/  LDL.LU.64 R24, [R1+0x620] ;  /* 0x0006200001187983 */ /* 0x000ea80000300a00 */
[----:B------:R0:W-:Y:S04]  /*ab00*/  STL.64 [R1+0x5b8], R6 ;  /* 0x0005b80601007387 */ /* 0x0001e80000100a00 */
[----:B----4-:R1:W-:Y:S01]  /*ab10*/  STL.64 [R1+0x5b0], R4 ;  /* 0x0005b00401007387 */ /* 0x0103e20000100a00 */
[----:B0-----:R-:W-:-:S02]  /*ab20*/  IMAD.MOV.U32 R6, RZ, RZ, R9 ;  /* 0x000000ffff067224 */ /* 0x001fc400078e0009 */
[----:B------:R-:W-:-:S05]  /*ab30*/  IMAD.MOV.U32 R7, RZ, RZ, R8 ;  /* 0x000000ffff077224 */ /* 0x000fca00078e0008 */
[----:B------:R0:W-:Y:S04]  /*ab40*/  STL.64 [R1+0x5e0], R6 ;  /* 0x0005e00601007387 */ /* 0x0001e80000100a00 */
[----:B-1----:R-:W4:Y:S04]  /*ab50*/  LDL.LU R4, [R1+0x80] ;  /* 0x0000800001047983 */ /* 0x002f280000300800 */
[----:B------:R-:W4:Y:S04]  /*ab60*/  LDL.LU R5, [R1+0x84] ;  /* 0x0000840001057983 */ /* 0x000f280000300800 */
[----:B0-----:R-:W2:Y:S04]  /*ab70*/  LDL.LU R6, [R1+0x88] ;  /* 0x0000880001067983 */ /* 0x001ea80000300800 */
[----:B------:R-:W2:Y:S01]  /*ab80*/  LDL.LU R7, [R1+0x8c] ;  /* 0x00008c0001077983 */ /* 0x000ea20000300800 */
[C---:B---3--:R-:W-:Y:S03]  /*ab90*/  HMMA.16816.F32.BF16 R12, R20.reuse, R10, R12 ;  /* 0x0000000a140c723c */ /* 0x048fe6000004180c */
[----:B--2---:R-:W-:Y:S04]  /*aba0*/  STL.64 [R1+0x5f8], R6 ;  /* 0x0005f80601007387 */ /* 0x004fe80000100a00 */
[----:B----4-:R0:W-:Y:S04]  /*abb0*/  STL.64 [R1+0x5f0], R4 ;  /* 0x0005f00401007387 */ /* 0x0101e80000100a00 */
[----:B0-----:R-:W2:Y:S04]  /*abc0*/  LDL.LU R4, [R1+0x90] ;  /* 0x0000900001047983 */ /* 0x001ea80000300800 */
[----:B------:R-:W2:Y:S04]  /*abd0*/  LDL.LU R5, [R1+0x94] ;  /* 0x0000940001057983 */ /* 0x000ea80000300800 */
[----:B------:R-:W2:Y:S04]  /*abe0*/  LDL.LU R6, [R1+0x98] ;  /* 0x0000980001067983 */ /* 0x000ea80000300800 */
[----:B------:R-:W2:Y:S04]  /*abf0*/  LDL.LU R7, [R1+0x9c] ;  /* 0x00009c0001077983 */ /* 0x000ea80000300800 */
[----:B------:R-:W-:Y:S04]  /*ac00*/  STL.64 [R1+0x240], R12 ;  /* 0x0002400c01007387 */ /* 0x000fe80000100a00 */
[----:B------:R0:W-:Y:S04]  /*ac10*/  STL.64 [R1+0x248], R14 ;  /* 0x0002480e01007387 */ /* 0x0001e80000100a00 */
[----:B0-----:R-:W3:Y:S04]  /*ac20*/  LDL.LU.64 R14, [R1+0x618] ;  /* 0x00061800010e7983 */ /* 0x001ee80000300a00 */
[----:B------:R-:W4:Y:S01]  /*ac30*/  LDL.LU.64 R12, [R1+0x610] ;  /* 0x00061000010c7983 */ /* 0x000f220000300a00 */
[----:B---3--:R-:W-:Y:S03]  /*ac40*/  HMMA.16816.F32.BF16 R20, R20, R14, R24 ;  /* 0x0000000e1414723c */ /* 0x008fe60000041818 */
[----:B------:R-:W2:Y:S04]  /*ac50*/  LDL.LU.64 R26, [R1+0x608] ;  /* 0x00060800011a7983 */ /* 0x000ea80000300a00 */
[----:B------:R-:W2:Y:S04]  /*ac60*/  LDL.LU.64 R24, [R1+0x600] ;  /* 0x0006000001187983 */ /* 0x000ea80000300a00 */
[----:B------:R-:W-:Y:S04]  /*ac70*/  STL.64 [R1+0x5c8], R14 ;  /* 0x0005c80e01007387 */ /* 0x000fe80000100a00 */
[----:B----4-:R0:W-:Y:S04]  /*ac80*/  STL.64 [R1+0x5c0], R12 ;  /* 0x0005c00c01007387 */ /* 0x0101e80000100a00 */
[----:B------:R-:W-:Y:S04]  /*ac90*/  STL.64 [R1+0xa0], R20 ;  /* 0x0000a01401007387 */ /* 0x000fe80000100a00 */
[----:B------:R1:W-:Y:S04]  /*aca0*/  STL.64 [R1+0xa8], R22 ;  /* 0x0000a81601007387 */ /* 0x0003e80000100a00 */
[----:B0-----:R-:W3:Y:S04]  /*acb0*/  LDL.LU R12, [R1+0x420] ;  /* 0x00042000010c7983 */ /* 0x001ee80000300800 */
[----:B------:R-:W3:Y:S04]  /*acc0*/  LDL.LU R13, [R1+0x424] ;  /* 0x00042400010d7983 */ /* 0x000ee80000300800 */
[----:B------:R-:W3:Y:S01]  /*acd0*/  LDL.LU R14, [R1+0x428] ;  /* 0x00042800010e7983 */ /* 0x000ee20000300800 */
[----:B-1----:R-:W0:Y:S03]  /*ace0*/  LDC R23, c[0x0][0x3ac] ;  /* 0x0000eb00ff177b82 */ /* 0x002e260000000800 */
[----:B------:R-:W3:Y:S04]  /*acf0*/  LDL.LU R15, [R1+0x42c] ;  /* 0x00042c00010f7983 */ /* 0x000ee80000300800 */
[----:B------:R-:W4:Y:S01]  /*ad00*/  LDL.LU.64 R8, [R1+0x468] ;  /* 0x0004680001087983 */ /* 0x000f220000300a00 */
[----:B--2---:R-:W-:Y:S03]  /*ad10*/  HMMA.16816.F32.BF16 R16, R24, R18, R4 ;  /* 0x000000121810723c */ /* 0x004fe60000041804 */
[----:B------:R-:W2:Y:S04]  /*ad20*/  LDL.LU.64 R6, [R1+0x5f8] ;  /* 0x0005f80001067983 */ /* 0x000ea80000300a00 */
[----:B------:R-:W2:-:S12]  /*ad30*/  LDL.LU.64 R4, [R1+0x5f0] ;  /* 0x0005f00001047983 */ /* 0x000e980000300a00 */
[----:B------:R-:W-:Y:S04]  /*ad40*/  STL.64 [R1+0x90], R16 ;  /* 0x0000901001007387 */ /* 0x000fe80000100a00 */
[----:B------:R1:W-:Y:S04]  /*ad50*/  STL.64 [R1+0x98], R18 ;  /* 0x0000981201007387 */ /* 0x0003e80000100a00 */
[----:B-1----:R-:W2:Y:S02]  /*ad60*/  LDL.LU.64 R18, [R1+0x5e8] ;  /* 0x0005e80001127983 */ /* 0x002ea40000300a00 */
[----:B--2---:R-:W-:Y:S02]  /*ad70*/  HMMA.16816.F32.BF16 R16, R24, R18, R4 ;  /* 0x000000121810723c */ /* 0x004fe40000041804 */
[----:B------:R-:W3:Y:S04]  /*ad80*/  LDL.LU.64 R6, [R1+0x5e0] ;  /* 0x0005e00001067983 */ /* 0x000ee80000300a00 */
[----:B------:R-:W2:-:S13]  /*ad90*/  LDL.LU.64 R20, [R1+0x498] ;  /* 0x0004980001147983 */ /* 0x000e9a0000300a00 */
[----:B------:R1:W-:Y:S04]  /*ada0*/  STL.64 [R1+0x80], R16 ;  /* 0x0000801001007387 */ /* 0x0003e80000100a00 */
[----:B------:R0:W-:Y:S04]  /*adb0*/  STL.64 [R1+0x88], R18 ;  /* 0x0000881201007387 */ /* 0x0001e80000100a00 */
[----:B-1----:R-:W2:Y:S04]  /*adc0*/  LDL.LU R16, [R1+0x3f0] ;  /* 0x0003f00001107983 */ /* 0x002ea80000300800 */
[----:B------:R-:W2:Y:S04]  /*add0*/  LDL.LU R17, [R1+0x3f4] ;  /* 0x0003f40001117983 */ /* 0x000ea80000300800 */
[----:B0-----:R-:W2:Y:S04]  /*ade0*/  LDL.LU R18, [R1+0x3f8] ;  /* 0x0003f80001127983 */ /* 0x001ea80000300800 */
[----:B------:R-:W2:Y:S04]  /*adf0*/  LDL.LU R19, [R1+0x3fc] ;  /* 0x0003fc0001137983 */ /* 0x000ea80000300800 */
[----:B--2---:R-:W-:Y:S04]  /*ae00*/  STL.64 [R1+0x578], R18 ;  /* 0x0005781201007387 */ /* 0x004fe80000100a00 */
[----:B------:R0:W-:Y:S04]  /*ae10*/  STL.64 [R1+0x570], R16 ;  /* 0x0005701001007387 */ /* 0x0001e80000100a00 */
[----:B0-----:R-:W2:Y:S01]  /*ae20*/  LDL.LU.64 R16, [R1+0x480] ;  /* 0x0004800001107983 */ /* 0x001ea20000300a00 */
[----:B------:R-:W-:-:S02]  /*ae30*/  IMAD.MOV.U32 R18, RZ, RZ, R28 ;  /* 0x000000ffff127224 */ /* 0x000fc400078e001c */
[----:B------:R-:W-:Y:S01]  /*ae40*/  IMAD.MOV.U32 R19, RZ, RZ, R0 ;  /* 0x000000ffff137224 */ /* 0x000fe200078e0000 */
[----:B------:R-:W4:Y:S04]  /*ae50*/  LDL.LU R28, [R1+0x5dc] ;  /* 0x0005dc00011c7983 */ /* 0x000f280000300800 */
[----:B------:R-:W4:Y:S01]  /*ae60*/  LDL.LU R0, [R1+0x5d8] ;  /* 0x0005d80001007983 */ /* 0x000f220000300800 */
[----:B---3--:R-:W-:Y:S03]  /*ae70*/  HMMA.16816.F32.BF16 R4, R24, R6, R12 ;  /* 0x000000061804723c */ /* 0x008fe6000004180c */
[----:B------:R0:W-:Y:S02]  /*ae80*/  STL.64 [R1+0x598], R18 ;  /* 0x0005981201007387 */ /* 0x0001e40000100a00 */
[----:B0-----:R-:W-:-:S02]  /*ae90*/  IMAD.MOV.U32 R18, RZ, RZ, R3 ;  /* 0x000000ffff127224 */ /* 0x001fc400078e0003 */
[----:B------:R-:W-:Y:S01]  /*aea0*/  IMAD.MOV.U32 R19, RZ, RZ, R2 ;  /* 0x000000ffff137224 */ /* 0x000fe200078e0002 */
[----:B--2---:R-:W-:Y:S04]  /*aeb0*/  STL.64 [R1+0x590], R16 ;  /* 0x0005901001007387 */ /* 0x004fe80000100a00 */
[----:B------:R-:W2:Y:S04]  /*aec0*/  LDL.LU R3, [R1+0x5d4] ;  /* 0x0005d40001037983 */ /* 0x000ea80000300800 */
[----:B------:R-:W3:Y:S04]  /*aed0*/  LDL.LU R2, [R1+0x5d0] ;  /* 0x0005d00001027983 */ /* 0x000ee80000300800 */
[----:B------:R-:W2:Y:S04]  /*aee0*/  LDL.LU.64 R14, [R1+0x5c8] ;  /* 0x0005c800010e7983 */ /* 0x000ea80000300a00 */
[----:B------:R-:W3:Y:S01]  /*aef0*/  LDL.LU.64 R12, [R1+0x5c0] ;  /* 0x0005c000010c7983 */ /* 0x000ee20000300a00 */
[----:B------:R-:W-:-:S03]  /*af00*/  IMAD.SHL.U32 R23, R23, 0x20, RZ ;  /* 0x0000002017177824 */ /* 0x000fc600078e00ff */
[----:B------:R-:W-:Y:S04]  /*af10*/  STL.64 [R1+0x420], R4 ;  /* 0x0004200401007387 */ /* 0x000fe80000100a00 */
[----:B------:R0:W-:Y:S04]  /*af20*/  STL.64 [R1+0x428], R6 ;  /* 0x0004280601007387 */ /* 0x0001e80000100a00 */
[----:B0-----:R-:W4:Y:S04]  /*af30*/  LDL.LU.64 R6, [R1+0x5b8] ;  /* 0x0005b80001067983 */ /* 0x001f280000300a00 */
[----:B------:R-:W4:Y:S04]  /*af40*/  LDL.LU.64 R4, [R1+0x5b0] ;  /* 0x0005b00001047983 */ /* 0x000f280000300a00 */
[----:B--2---:R-:W-:Y:S01]  /*af50*/  STL.64 [R1+0x5a8], R14 ;  /* 0x0005a80e01007387 */ /* 0x004fe20000100a00 */
[----:B---3--:R-:W-:-:S05]  /*af60*/  IMAD.WIDE R12, R23, 0x2, R12 ;  /* 0x00000002170c7825 */ /* 0x008fca00078e020c */
[----:B------:R0:W-:Y:S04]  /*af70*/  STL.64 [R1+0x5a0], R12 ;  /* 0x0005a00c01007387 */ /* 0x0001e80000100a00 */
[----:B0-----:R-:W2:Y:S04]  /*af80*/  LDL.LU R12, [R1+0x410] ;  /* 0x00041000010c7983 */ /* 0x001ea80000300800 */
[----:B------:R-:W2:Y:S04]  /*af90*/  LDL.LU R13, [R1+0x414] ;  /* 0x00041400010d7983 */ /* 0x000ea80000300800 */
[----:B------:R-:W2:Y:S04]  /*afa0*/  LDL.LU R14, [R1+0x418] ;  /* 0x00041800010e7983 */ /* 0x000ea80000300800 */
[----:B------:R-:W2:Y:S01]  /*afb0*/  LDL.LU R15, [R1+0x41c] ;  /* 0x00041c00010f7983 */ /* 0x000ea20000300800 */
[----:B----4-:R-:W-:-:S05]  /*afc0*/  IMAD.WIDE R4, R23, 0x2, R4 ;  /* 0x0000000217047825 */ /* 0x010fca00078e0204 */
[----:B------:R-:W-:Y:S04]  /*afd0*/  STL [R1+0x508], R4 ;  /* 0x0005080401007387 */ /* 0x000fe80000100800 */
[----:B------:R0:W-:Y:S04]  /*afe0*/  STL [R1+0x504], R5 ;  /* 0x0005040501007387 */ /* 0x0001e80000100800 */
[----:B0-----:R-:W3:Y:S01]  /*aff0*/  LDL.LU.64 R4, [R1+0x470] ;  /* 0x0004700001047983 */ /* 0x001ee20000300a00 */
[----:B--2---:R-:W-:Y:S03]  /*b000*/  HMMA.16816.F32.BF16 R16, R24, R18, R12 ;  /* 0x000000121810723c */ /* 0x004fe6000004180c */
[----:B------:R-:W2:Y:S04]  /*b010*/  LDL.LU.64 R14, [R1+0x5a8] ;  /* 0x0005a800010e7983 */ /* 0x000ea80000300a00 */
[----:B------:R-:W4:-:S12]  /*b020*/  LDL.LU.64 R12, [R1+0x5a0] ;  /* 0x0005a000010c7983 */ /* 0x000f180000300a00 */
[----:B------:R-:W-:Y:S04]  /*b030*/  STL.64 [R1+0x410], R16 ;  /* 0x0004101001007387 */ /* 0x000fe80000100a00 */
[----:B------:R0:W-:Y:S04]  /*b040*/  STL.64 [R1+0x418], R18 ;  /* 0x0004181201007387 */ /* 0x0001e80000100a00 */
[----:B0-----:R-:W2:Y:S04]  /*b050*/  LDL.LU.64 R18, [R1+0x598] ;  /* 0x0005980001127983 */ /* 0x001ea80000300a00 */
[----:B------:R-:W3:Y:S04]  /*b060*/  LDL.LU.64 R16, [R1+0x590] ;  /* 0x0005900001107983 */ /* 0x000ee80000300a00 */
[----:B----4-:R-:W-:Y:S04]  /*b070*/  STL [R1+0x500], R12 ;  /* 0x0005000c01007387 */ /* 0x010fe80000100800 */
[----:B------:R0:W-:Y:S04]  /*b080*/  STL [R1+0x4fc], R13 ;  /* 0x0004fc0d01007387 */ /* 0x0001e80000100800 */
[----:B0-----:R-:W4:Y:S01]  /*b090*/  LDL.LU.64 R12, [R1+0x478] ;  /* 0x00047800010c7983 */ /* 0x001f220000300a00 */
[----:B------:R-:W-:-:S05]  /*b0a0*/  IMAD.WIDE R8, R23, 0x2, R8 ;  /* 0x0000000217087825 */ /* 0x000fca00078e0208 */
[----:B------:R-:W-:Y:S04]  /*b0b0*/  STL [R1+0x4f8], R8 ;  /* 0x0004f80801007387 */ /* 0x000fe80000100800 */
[----:B------:R-:W-:Y:S04]  /*b0c0*/  STL [R1+0x4f4], R9 ;  /* 0x0004f40901007387 */ /* 0x000fe80000100800 */
[----:B--2---:R-:W-:Y:S01]  /*b0d0*/  STL.64 [R1+0x588], R14 ;  /* 0x0005880e01007387 */ /* 0x004fe20000100a00 */
[----:B----4-:R-:W-:-:S05]  /*b0e0*/  IMAD.WIDE R12, R23, 0x2, R12 ;  /* 0x00000002170c7825 */ /* 0x010fca00078e020c */
[----:B------:R0:W-:Y:S04]  /*b0f0*/  STL.64 [R1+0x580], R12 ;  /* 0x0005800c01007387 */ /* 0x0001e80000100a00 */
[----:B0-----:R-:W2:Y:S04]  /*b100*/  LDL.LU R12, [R1+0x400] ;  /* 0x00040000010c7983 */ /* 0x001ea80000300800 */
[----:B------:R-:W2:Y:S04]  /*b110*/  LDL.LU R13, [R1+0x404] ;  /* 0x00040400010d7983 */ /* 0x000ea80000300800 */
[----:B------:R-:W2:Y:S04]  /*b120*/  LDL.LU R14, [R1+0x408] ;  /* 0x00040800010e7983 */ /* 0x000ea80000300800 */
[----:B------:R-:W2:Y:S01]  /*b130*/  LDL.LU R15, [R1+0x40c] ;  /* 0x00040c00010f7983 */ /* 0x000ea20000300800 */
[----:B---3--:R-:W-:-:S04]  /*b140*/  IMAD.WIDE R4, R23, 0x2, R4 ;  /* 0x0000000217047825 */ /* 0x008fc800078e0204 */
[----:B------:R-:W-:Y:S01]  /*b150*/  IMAD.WIDE R8, R23, 0x2, R16 ;  /* 0x0000000217087825 */ /* 0x000fe200078e0210 */
        /* <DEDUP_REMOVED lines=8> */
[----:B0-----:R-:W3:Y:S04]  /*b1e0*/  LDL.LU.64 R18, [R1+0x578] ;  /* 0x0005780001127983 */ /* 0x001ee80000300a00 */
[----:B------:R-:W3:Y:S04]  /*b1f0*/  LDL.LU.64 R16, [R1+0x570] ;  /* 0x0005700001107983 */ /* 0x000ee80000300a00 */
[----:B----4-:R-:W-:Y:S04]  /*b200*/  STL [R1+0x4e8], R12 ;  /* 0x0004e80c01007387 */ /* 0x010fe80000100800 */
[----:B------:R0:W-:Y:S04]  /*b210*/  STL [R1+0x4e4], R13 ;  /* 0x0004e40d01007387 */ /* 0x0001e80000100800 */
[----:B0-----:R-:W4:Y:S04]  /*b220*/  LDL.LU.64 R12, [R1+0x490] ;  /* 0x00049000010c7983 */ /* 0x001f280000300a00 */
[----:B------:R-:W-:Y:S04]  /*b230*/  STL [R1+0x4e0], R8 ;  /* 0x0004e00801007387 */ /* 0x000fe80000100800 */
[----:B------:R0:W-:Y:S04]  /*b240*/  STL [R1+0x4dc], R9 ;  /* 0x0004dc0901007387 */ /* 0x0001e80000100800 */
[----:B--2---:R-:W-:Y:S01]  /*b250*/  STL.64 [R1+0x568], R14 ;  /* 0x0005680e01007387 */ /* 0x004fe20000100a00 */
[----:B---3--:R-:W-:-:S04]  /*b260*/  IMAD.WIDE R4, R23, 0x2, R4 ;  /* 0x0000000217047825 */ /* 0x008fc800078e0204 */
[----:B0-----:R-:W-:-:S04]  /*b270*/  IMAD.WIDE R8, R23, 0x2, R20 ;  /* 0x0000000217087825 */ /* 0x001fc800078e0214 */
[----:B----4-:R-:W-:-:S05]  /*b280*/  IMAD.WIDE R12, R23, 0x2, R12 ;  /* 0x00000002170c7825 */ /* 0x010fca00078e020c */
[----:B------:R0:W-:Y:S02]  /*b290*/  STL.64 [R1+0x560], R12 ;  /* 0x0005600c01007387 */ /* 0x0001e40000100a00 */
[----:B0-----:R-:W-:Y:S02]  /*b2a0*/  HMMA.16816.F32.BF16 R12, R24, R6, R16 ;  /* 0x00000006180c723c */ /* 0x001fe40000041810 */
[----:B------:R-:W-:Y:S04]  /*b2b0*/  STL [R1+0x48c], R4 ;  /* 0x00048c0401007387 */ /* 0x000fe80000100800 */
[----:B------:R0:W-:Y:S04]  /*b2c0*/  STL [R1+0x488], R5 ;  /* 0x0004880501007387 */ /* 0x0001e80000100800 */
[----:B0-----:R-:W2:Y:S04]  /*b2d0*/  LDL.LU.64 R4, [R1+0x4a0] ;  /* 0x0004a00001047983 */ /* 0x001ea80000300a00 */
[----:B------:R-:W3:Y:S05]  /*b2e0*/  LDL.LU.64 R20, [R1+0x4d0] ;  /* 0x0004d00001147983 */ /* 0x000eea0000300a00 */
[----:B------:R-:W-:-:S02]  /*b2f0*/  IMAD.MOV.U32 R18, RZ, RZ, R14 ;  /* 0x000000ffff127224 */ /* 0x000fc400078e000e */
[----:B------:R-:W-:Y:S01]  /*b300*/  IMAD.MOV.U32 R17, RZ, RZ, R15 ;  /* 0x000000ffff117224 */ /* 0x000fe200078e000f */
[----:B------:R-:W-:Y:S04]  /*b310*/  STL.64 [R1+0x3f0], R12 ;  /* 0x0003f00c01007387 */ /* 0x000fe80000100a00 */
[----:B------:R0:W-:Y:S04]  /*b320*/  STL.64 [R1+0x3f8], R14 ;  /* 0x0003f80e01007387 */ /* 0x0001e80000100a00 */
[----:B0-----:R-:W4:Y:S04]  /*b330*/  LDL.LU.64 R14, [R1+0x568] ;  /* 0x00056800010e7983 */ /* 0x001f280000300a00 */
[----:B------:R-:W3:Y:S04]  /*b340*/  LDL.LU.64 R12, [R1+0x560] ;  /* 0x00056000010c7983 */ /* 0x000ee80000300a00 */
[----:B------:R-:W4:Y:S04]  /*b350*/  LDL.LU.64 R6, [R1+0x4b0] ;  /* 0x0004b00001067983 */ /* 0x000f280000300a00 */
[----:B------:R-:W-:Y:S04]  /*b360*/  STL [R1+0x55c], R18 ;  /* 0x00055c1201007387 */ /* 0x000fe80000100800 */
[----:B------:R0:W-:Y:S04]  /*b370*/  STL [R1+0x558], R17 ;  /* 0x0005581101007387 */ /* 0x0001e80000100800 */
[----:B------:R-:W4:Y:S04]  /*b380*/  LDL.LU R16, [R1+0x3e0] ;  /* 0x0003e00001107983 */ /* 0x000f280000300800 */
[----:B0-----:R-:W4:Y:S04]  /*b390*/  LDL.LU R17, [R1+0x3e4] ;  /* 0x0003e40001117983 */ /* 0x001f280000300800 */
[----:B------:R-:W4:Y:S04]  /*b3a0*/  LDL.LU R18, [R1+0x3e8] ;  /* 0x0003e80001127983 */ /* 0x000f280000300800 */
[----:B------:R-:W4:Y:S01]  /*b3b0*/  LDL.LU R19, [R1+0x3ec] ;  /* 0x0003ec0001137983 */ /* 0x000f220000300800 */
[----:B--2---:R-:W-:-:S03]  /*b3c0*/  IMAD.WIDE R4, R23, 0x2, R4 ;  /* 0x0000000217047825 */ /* 0x004fc600078e0204 */
[----:B---3--:R-:W-:Y:S04]  /*b3d0*/  STL [R1+0x484], R12 ;  /* 0x0004840c01007387 */ /* 0x008fe80000100800 */
[----:B------:R0:W-:Y:S04]  /*b3e0*/  STL [R1+0x480], R13 ;  /* 0x0004800d01007387 */ /* 0x0001e80000100800 */
[----:B0-----:R-:W2:Y:S04]  /*b3f0*/  LDL.LU.64 R12, [R1+0x4c8] ;  /* 0x0004c800010c7983 */ /* 0x001ea80000300a00 */
[----:B------:R-:W-:Y:S04]  /*b400*/  STL [R1+0x47c], R8 ;  /* 0x00047c0801007387 */ /* 0x000fe80000100800 */
[----:B------:R0:W-:Y:S04]  /*b410*/  STL [R1+0x478], R9 ;  /* 0x0004780901007387 */ /* 0x0001e80000100800 */
[----:B0-----:R-:W3:Y:S04]  /*b420*/  LDL.LU.64 R8, [R1+0x4a8] ;  /* 0x0004a80001087983 */ /* 0x001ee80000300a00 */
[----:B------:R-:W-:Y:S04]  /*b430*/  STL [R1+0x474], R4 ;  /* 0x0004740401007387 */ /* 0x000fe80000100800 */
[----:B------:R0:W-:Y:S04]  /*b440*/  STL [R1+0x470], R5 ;  /* 0x0004700501007387 */ /* 0x0001e80000100800 */
[----:B0-----:R-:W2:Y:S01]  /*b450*/  LDL.LU.64 R4, [R1+0x4b8] ;  /* 0x0004b80001047983 */ /* 0x001ea20000300a00 */
[----:B----4-:R-:W-:Y:S01]  /*b460*/  HMMA.16816.F32.BF16 R16, R24, R10, R16 ;  /* 0x0000000a1810723c */ /* 0x010fe20000041810 */
[----:B------:R-:W-:-:S15]  /*b470*/  IMAD.WIDE R6, R23, 0x2, R6 ;  /* 0x0000000217067825 */ /* 0x000fde00078e0206 */
[----:B------:R-:W-:-:S03]  /*b480*/  NOP ;  /* 0x0000000000007918 */ /* 0x000fc60000000000 */
[----:B------:R-:W-:Y:S04]  /*b490*/  STL.64 [R1+0x3e0], R16 ;  /* 0x0003e01001007387 */ /* 0x000fe80000100a00 */
[----:B------:R0:W-:Y:S04]  /*b4a0*/  STL.64 [R1+0x3e8], R18 ;  /* 0x0003e81201007387 */ /* 0x0001e80000100a00 */
[----:B0-----:R1:W5:Y:S04]  /*b4b0*/  LDL.LU R18, [R1+0x55c] ;  /* 0x00055c0001127983 */ /* 0x0013680000300800 */
[----:B------:R1:W5:Y:S04]  /*b4c0*/  LDL.LU R17, [R1+0x558] ;  /* 0x0005580001117983 */ /* 0x0003680000300800 */
[----:B------:R-:W4:Y:S01]  /*b4d0*/  LDL.LU.64 R10, [R1+0x4c0] ;  /* 0x0004c000010a7983 */ /* 0x000f220000300a00 */
[----:B---3--:R-:W-:-:S05]  /*b4e0*/  IMAD.WIDE R8, R23, 0x2, R8 ;  /* 0x0000000217087825 */ /* 0x008fca00078e0208 */
[----:B------:R-:W-:Y:S04]  /*b4f0*/  STL [R1+0x46c], R8 ;  /* 0x00046c0801007387 */ /* 0x000fe80000100800 */
[----:B------:R-:W-:Y:S04]  /*b500*/  STL [R1+0x468], R9 ;  /* 0x0004680901007387 */ /* 0x000fe80000100800 */
[----:B------:R0:W-:Y:S01]  /*b510*/  STL [R1+0x464], R6 ;  /* 0x0004640601007387 */ /* 0x0001e20000100800 */
[----:B--2---:R-:W-:-:S03]  /*b520*/  IMAD.WIDE R4, R23, 0x2, R4 ;  /* 0x0000000217047825 */ /* 0x004fc600078e0204 */
[----:B------:R-:W-:Y:S04]  /*b530*/  STL [R1+0x460], R7 ;  /* 0x0004600701007387 */ /* 0x000fe80000100800 */
[----:B------:R2:W-:Y:S04]  /*b540*/  STL [R1+0x45c], R4 ;  /* 0x00045c0401007387 */ /* 0x0005e80000100800 */
[----:B------:R3:W-:Y:S01]  /*b550*/  STL [R1+0x458], R5 ;  /* 0x0004580501007387 */ /* 0x0007e20000100800 */
[----:B0-----:R-:W-:Y:S02]  /*b560*/  IMAD.MOV.U32 R6, RZ, RZ, R0 ;  /* 0x000000ffff067224 */ /* 0x001fe400078e0000 */
[----:B--2---:R-:W-:-:S02]  /*b570*/  IMAD.MOV.U32 R4, RZ, RZ, R2 ;  /* 0x000000ffff047224 */ /* 0x004fc400078e0002 */
[----:B------:R-:W2:Y:S01]  /*b580*/  LDL.LU R2, [R1+0x554] ;  /* 0x0005540001027983 */ /* 0x000ea20000300800 */
[----:B---3--:R-:W-:-:S03]  /*b590*/  IMAD.MOV.U32 R5, RZ, RZ, R3 ;  /* 0x000000ffff057224 */ /* 0x008fc600078e0003 */
[----:B------:R-:W2:Y:S04]  /*b5a0*/  LDL.LU R3, [R1+0x550] ;  /* 0x0005500001037983 */ /* 0x000ea80000300800 */
[----:B------:R-:W3:Y:S01]  /*b5b0*/  LDL.LU R0, [R1+0x54c] ;  /* 0x00054c0001007983 */ /* 0x000ee20000300800 */
[----:B------:R-:W-:-:S03]  /*b5c0*/  IMAD.MOV.U32 R7, RZ, RZ, R28 ;  /* 0x000000ffff077224 */ /* 0x000fc600078e001c */
[----:B------:R1:W5:Y:S04]  /*b5d0*/  LDL.LU R28, [R1+0x548] ;  /* 0x00054800011c7983 */ /* 0x0003680000300800 */
[----:B------:R-:W-:Y:S01]  /*b5e0*/  HMMA.16816.F32.BF16 R24, R24, R14, R4 ;  /* 0x0000000e1818723c */ /* 0x000fe20000041804 */
[----:B------:R-:W-:Y:S02]  /*b5f0*/  IMAD.WIDE R6, R23, 0x2, R12 ;  /* 0x0000000217067825 */ /* 0x000fe400078e020c */
[----:B------:R-:W0:Y:S01]  /*b600*/  LDC R12, c[0x0][0x3a8] ;  /* 0x0000ea00ff0c7b82 */ /* 0x000e220000000800 */
[----:B------:R-:W-:-:S04]  /*b610*/  UIADD3 UR6, UPT, UPT, UR6, -0x1, URZ ;  /* 0xffffffff06067890 */ /* 0x000fc8000fffe0ff */
[----:B------:R-:W-:-:S11]  /*b620*/  UISETP.NE.U32.AND UP0, UPT, UR6, URZ, UPT ;  /* 0x000000ff0600728c */ /* 0x000fd6000bf05070 */
[----:B------:R1:W-:Y:S04]  /*b630*/  STL.64 [R1+0x230], R24 ;  /* 0x0002301801007387 */ /* 0x0003e80000100a00 */
[----:B------:R1:W-:Y:S01]  /*b640*/  STL.64 [R1+0x238], R26 ;  /* 0x0002381a01007387 */ /* 0x0003e20000100a00 */
[----:B------:R-:W-:-:S04]  /*b650*/  IMAD.WIDE R4, R23, 0x2, R20 ;  /* 0x0000000217047825 */ /* 0x000fc800078e0214 */
[----:B0-----:R-:W-:Y:S02]  /*b660*/  IMAD.SHL.U32 R12, R12, 0x20, RZ ;  /* 0x000000200c0c7824 */ /* 0x001fe400078e00ff */
[----:B----4-:R-:W-:-:S04]  /*b670*/  IMAD.WIDE R8, R23, 0x2, R10 ;  /* 0x0000000217087825 */ /* 0x010fc800078e020a */
[----:B------:R-:W-:Y:S02]  /*b680*/  IMAD.MOV.U32 R19, RZ, RZ, R26 ;  /* 0x000000ffff137224 */ /* 0x000fe400078e001a */
[----:B------:R-:W-:Y:S02]  /*b690*/  IMAD.MOV.U32 R10, RZ, RZ, R27 ;  /* 0x000000ffff0a7224 */ /* 0x000fe400078e001b */
[----:B------:R-:W-:Y:S02]  /*b6a0*/  IMAD.MOV.U32 R16, RZ, RZ, R8 ;  /* 0x000000ffff107224 */ /* 0x000fe400078e0008 */
[----:B------:R-:W-:Y:S02]  /*b6b0*/  IMAD.MOV.U32 R15, RZ, RZ, R9 ;  /* 0x000000ffff0f7224 */ /* 0x000fe400078e0009 */
[----:B------:R-:W-:Y:S02]  /*b6c0*/  IMAD.MOV.U32 R14, RZ, RZ, R6 ;  /* 0x000000ffff0e7224 */ /* 0x000fe400078e0006 */
[----:B------:R-:W-:-:S02]  /*b6d0*/  IMAD.MOV.U32 R13, RZ, RZ, R7 ;  /* 0x000000ffff0d7224 */ /* 0x000fc400078e0007 */
[----:B------:R-:W-:Y:S02]  /*b6e0*/  IMAD.MOV.U32 R11, RZ, RZ, R5 ;  /* 0x000000ffff0b7224 */ /* 0x000fe400078e0005 */
[----:B--2---:R-:W-:-:S04]  /*b6f0*/  IMAD.WIDE R2, R12, 0x2, R2 ;  /* 0x000000020c027825 */ /* 0x004fc800078e0202 */
[----:B------:R-:W-:Y:S02]  /*b700*/  IMAD.MOV.U32 R12, RZ, RZ, R4 ;  /* 0x000000ffff0c7224 */ /* 0x000fe400078e0004 */
[----:B------:R-:W-:Y:S02]  /*b710*/  IMAD.MOV.U32 R4, RZ, RZ, R2 ;  /* 0x000000ffff047224 */ /* 0x000fe400078e0002 */
[----:B------:R-:W-:Y:S02]  /*b720*/  IMAD.MOV.U32 R2, RZ, RZ, R3 ;  /* 0x000000ffff027224 */ /* 0x000fe400078e0003 */
[----:B---3--:R-:W-:Y:S01]  /*b730*/  VIADD R0, R0, 0xffffffe0 ;  /* 0xffffffe000007836 */ /* 0x008fe20000000000 */
[----:B-1----:R-:W-:Y:S06]  /*b740*/  BRA.U UP0, `(.L_x_2) ;  /* 0xffffff7d00407547 */ /* 0x002fec000b83ffff */
[----:B-----5:R0:W-:Y:S04]  /*b750*/  STL [R1+0x6f4], R18 ;  /* 0x0006f41201007387 */ /* 0x0201e80000100800 */
[----:B0-----:R-:W2:Y:S04]  /*b760*/  LDL.LU R18, [R1+0x3e0] ;  /* 0x0003e00001127983 */ /* 0x001ea80000300800 */
[----:B--2---:R0:W-:Y:S04]  /*b770*/  STL [R1+0x6fc], R18 ;  /* 0x0006fc1201007387 */ /* 0x0041e80000100800 */
        /* <DEDUP_REMOVED lines=32> */
[----:B------:R1:W-:Y:S01]  /*b980*/  STL [R1+0x6f0], R17 ;  /* 0x0006f01101007387 */ /* 0x0003e20000100800 */
[----:B0-----:R-:W-:-:S03]  /*b990*/  IMAD.MOV.U32 R18, RZ, RZ, R19 ;  /* 0x000000ffff127224 */ /* 0x001fc600078e0013 */
[----:B-1----:R-:W2:Y:S04]  /*b9a0*/  LDL.LU R17, [R1+0x24c] ;  /* 0x00024c0001117983 */ /* 0x002ea80000300800 */
        /* <DEDUP_REMOVED lines=35> */
[----:B------:R-:W2:Y:S04]  /*bbe0*/  LDL.LU R0, [R1+0x244] ;  /* 0x0002440001007983 */ /* 0x000ea80000300800 */
[----:B------:R-:W2:Y:S01]  /*bbf0*/  LDL.LU R29, [R1+0x240] ;  /* 0x00024000011d7983 */ /* 0x000ea20000300800 */
[----:B0-----:R-:W-:-:S03]  /*bc00*/  IMAD.MOV.U32 R17, RZ, RZ, R10 ;  /* 0x000000ffff117224 */ /* 0x001fc600078e000a */
[----:B------:R-:W3:Y:S04]  /*bc10*/  LDL.LU R4, [R1+0xbc] ;  /* 0x0000bc0001047983 */ /* 0x000ee80000300800 */
[----:B------:R-:W3:Y:S04]  /*bc20*/  LDL.LU R2, [R1+0xb8] ;  /* 0x0000b80001027983 */ /* 0x000ee80000300800 */
[----:B------:R-:W4:Y:S04]  /*bc30*/  LDL.LU R16, [R1+0xb4] ;  /* 0x0000b40001107983 */ /* 0x000f280000300800 */
[----:B------:R-:W4:Y:S04]  /*bc40*/  LDL.LU R14, [R1+0xb0] ;  /* 0x0000b000010e7983 */ /* 0x000f280000300800 */
[----:B------:R-:W2:Y:S04]  /*bc50*/  LDL.LU R12, [R1+0x2bc] ;  /* 0x0002bc00010c7983 */ /* 0x000ea80000300800 */
        /* <DEDUP_REMOVED lines=13> */
[----:B------:R-:W2:Y:S01]  /*bd30*/  LDL.LU R10, [R1+0x1b4] ;  /* 0x0001b400010a7983 */ /* 0x000ea20000300800 */
[----:B------:R-:W-:-:S03]  /*bd40*/  F2FP.BF16.F32.PACK_AB R18, R17, R18 ;  /* 0x000000121112723e */ /* 0x000fc600000010ff */
[----:B------:R-:W2:Y:S04]  /*bd50*/  LDL.LU R20, [R1+0x1b0] ;  /* 0x0001b00001147983 */ /* 0x000ea80000300800 */
[----:B------:R-:W2:Y:S04]  /*bd60*/  LDL.LU R21, [R1+0x38c] ;  /* 0x00038c0001157983 */ /* 0x000ea80000300800 */
[----:B------:R-:W2:Y:S04]  /*bd70*/  LDL.LU R22, [R1+0x388] ;  /* 0x0003880001167983 */ /* 0x000ea80000300800 */
[----:B------:R-:W2:Y:S04]  /*bd80*/  LDL.LU R23, [R1+0x384] ;  /* 0x0003840001177983 */ /* 0x000ea80000300800 */
[----:B------:R-:W2:Y:S04]  /*bd90*/  LDL.LU R19, [R1+0x380] ;  /* 0x0003800001137983 */ /* 0x000ea80000300800 */
[----:B------:R0:W-:Y:S04]  /*bda0*/  STL [R1+0x548], R28 ;  /* 0x0005481c01007387 */ /* 0x0001e80000100800 */
[----:B0-----:R-:W2:Y:S04]  /*bdb0*/  LDL.LU R28, [R1+0x248] ;  /* 0x00024800011c7983 */ /* 0x001ea80000300800 */
[----:B------:R-:W2:Y:S04]  /*bdc0*/  LDL.LU R17, [R1+0x780] ;  /* 0x0007800001117983 */ /* 0x000ea80000300800 */
[----:B------:R0:W-:Y:S04]  /*bdd0*/  STL [R1+0x49c], R18 ;  /* 0x00049c1201007387 */ /* 0x0001e80000100800 */
[----:B0-----:R-:W2:Y:S02]  /*bde0*/  LDL.LU R18, [R1+0x77c] ;  /* 0x00077c0001127983 */ /* 0x001ea40000300800 */
[----:B--2---:R-:W-:-:S02]  /*bdf0*/  F2FP.BF16.F32.PACK_AB R18, R17, R18 ;  /* 0x000000121112723e */ /* 0x004fc400000010ff */
        /* <DEDUP_REMOVED lines=64> */
[----:B------:R-:W2:Y:S01]  /*c200*/  LDL.LU R17, [R1+0x6f8] ;  /* 0x0006f80001117983 */ /* 0x000ea20000300800 */
[----:B------:R-:W-:-:S03]  /*c210*/  F2FP.BF16.F32.PACK_AB R0, R0, R29 ;  /* 0x0000001d0000723e */ /* 0x000fc600000010ff */
[----:B------:R0:W-:Y:S01]  /*c220*/  STL [R1+0x458], R18 ;  /* 0x0004581201007387 */ /* 0x0001e20000100800 */
[----:B---3--:R-:W-:Y:S02]  /*c230*/  F2FP.BF16.F32.PACK_AB R4, R4, R2 ;  /* 0x000000020404723e */ /* 0x008fe400000010ff */
[----:B----4-:R-:W-:Y:S01]  /*c240*/  F2FP.BF16.F32.PACK_AB R2, R16, R14 ;  /* 0x0000000e1002723e */ /* 0x010fe200000010ff */
[----:B0-----:R-:W3:Y:S01]  /*c250*/  LDL.LU R18, [R1+0x6f4] ;  /* 0x0006f40001127983 */ /* 0x001ee20000300800 */
[----:B--2---:R-:W-:-:S03]  /*c260*/  F2FP.BF16.F32.PACK_AB R28, R17, R28 ;  /* 0x0000001c111c723e */ /* 0x004fc600000010ff */
[----:B------:R-:W2:Y:S04]  /*c270*/  LDL.LU R17, [R1+0x6f0] ;  /* 0x0006f00001117983 */ /* 0x000ea80000300800 */
[----:B------:R-:W-:Y:S04]  /*c280*/  STL [R1+0x454], R28 ;  /* 0x0004541c01007387 */ /* 0x000fe80000100800 */
[----:B------:R0:W-:Y:S04]  /*c290*/  STL [R1+0x450], R0 ;  /* 0x0004500001007387 */ /* 0x0001e80000100800 */
[----:B------:R1:W-:Y:S01]  /*c2a0*/  STL [R1+0x3ec], R4 ;  /* 0x0003ec0401007387 */ /* 0x0003e20000100800 */
[----:B0-----:R-:W-:-:S03]  /*c2b0*/  F2FP.BF16.F32.PACK_AB R0, R12, R15 ;  /* 0x0000000f0c00723e */ /* 0x001fc600000010ff */
[----:B------:R0:W-:Y:S01]  /*c2c0*/  STL [R1+0x3e8], R2 ;  /* 0x0003e80201007387 */ /* 0x0001e20000100800 */
[----:B-1----:R-:W-:-:S03]  /*c2d0*/  F2FP.BF16.F32.PACK_AB R4, R13, R11 ;  /* 0x0000000b0d04723e */ /* 0x002fc600000010ff */
[----:B------:R1:W-:Y:S01]  /*c2e0*/  STL [R1+0x3e4], R0 ;  /* 0x0003e40001007387 */ /* 0x0003e20000100800 */
[----:B0-----:R-:W-:Y:S02]  /*c2f0*/  F2FP.BF16.F32.PACK_AB R2, R3, R5 ;  /* 0x000000050302723e */ /* 0x001fe400000010ff */
[----:B------:R-:W-:Y:S02]  /*c300*/  F2FP.BF16.F32.PACK_AB R3, R8, R9 ;  /* 0x000000090803723e */ /* 0x000fe400000010ff */
[----:B-1----:R-:W-:Y:S01]  /*c310*/  F2FP.BF16.F32.PACK_AB R0, R6, R7 ;  /* 0x000000070600723e */ /* 0x002fe200000010ff */
[----:B------:R-:W-:Y:S04]  /*c320*/  STL [R1+0x3e0], R4 ;  /* 0x0003e00401007387 */ /* 0x000fe80000100800 */
[----:B------:R0:W-:Y:S04]  /*c330*/  STL [R1+0x24c], R2 ;  /* 0x00024c0201007387 */ /* 0x0001e80000100800 */
[----:B------:R1:W-:Y:S04]  /*c340*/  STL [R1+0x248], R0 ;  /* 0x0002480001007387 */ /* 0x0003e80000100800 */
[----:B------:R4:W-:Y:S01]  /*c350*/  STL [R1+0x244], R3 ;  /* 0x0002440301007387 */ /* 0x0009e20000100800 */
[----:B0-----:R-:W-:-:S02]  /*c360*/  F2FP.BF16.F32.PACK_AB R2, R24, R25 ;  /* 0x000000191802723e */ /* 0x001fc400000010ff */
[----:B-1----:R-:W-:-:S03]  /*c370*/  F2FP.BF16.F32.PACK_AB R0, R26, R27 ;  /* 0x0000001b1a00723e */ /* 0x002fc600000010ff */
[----:B------:R0:W-:Y:S01]  /*c380*/  STL [R1+0x240], R2 ;  /* 0x0002400201007387 */ /* 0x0001e20000100800 */
[----:B----4-:R-:W-:-:S03]  /*c390*/  F2FP.BF16.F32.PACK_AB R3, R10, R20 ;  /* 0x000000140a03723e */ /* 0x010fc600000010ff */
[----:B------:R1:W-:Y:S04]  /*c3a0*/  STL [R1+0x23c], R0 ;  /* 0x00023c0001007387 */ /* 0x0003e80000100800 */
[----:B------:R-:W-:Y:S04]  /*c3b0*/  STL [R1+0x238], R3 ;  /* 0x0002380301007387 */ /* 0x000fe80000100800 */
[----:B------:R-:W4:Y:S01]  /*c3c0*/  LDL.LU R28, [R1+0x400] ;  /* 0x00040000011c7983 */ /* 0x000f220000300800 */
[----:B0-----:R-:W-:Y:S02]  /*c3d0*/  F2FP.BF16.F32.PACK_AB R2, R21, R22 ;  /* 0x000000161502723e */ /* 0x001fe400000010ff */
[----:B-1----:R-:W-:-:S03]  /*c3e0*/  F2FP.BF16.F32.PACK_AB R0, R23, R19 ;  /* 0x000000131700723e */ /* 0x002fc600000010ff */
[----:B------:R-:W-:Y:S04]  /*c3f0*/  STL [R1+0x234], R2 ;  /* 0x0002340201007387 */ /* 0x000fe80000100800 */
[----:B----4-:R0:W-:Y:S04]  /*c400*/  STL [R1+0x668], R28 ;  /* 0x0006681c01007387 */ /* 0x0101e80000100800 */
[----:B------:R-:W-:Y:S04]  /*c410*/  STL [R1+0x230], R0 ;  /* 0x0002300001007387 */ /* 0x000fe80000100800 */
[----:B0-----:R-:W4:Y:S04]  /*c420*/  LDL.LU R28, [R1+0x408] ;  /* 0x00040800011c7983 */ /* 0x001f280000300800 */
[----:B----4-:R0:W-:Y:S04]  /*c430*/  STL [R1+0x670], R28 ;  /* 0x0006701c01007387 */ /* 0x0101e80000100800 */
        /* <DEDUP_REMOVED lines=29> */
[----:B----4-:R-:W-:Y:S04]  /*c610*/  STL [R1+0x6e8], R28 ;  /* 0x0006e81c01007387 */ /* 0x010fe80000100800 */
[----:B------:R-:W4:Y:S04]  /*c620*/  LDL.LU R0, [R1+0x26c] ;  /* 0x00026c0001007983 */ /* 0x000f280000300800 */
        /* <DEDUP_REMOVED lines=33> */
[----:B0-----:R-:W4:Y:S01]  /*c840*/  LDL.LU R0, [R1+0x3f4] ;  /* 0x0003f40001007983 */ /* 0x001f220000300800 */
[----:B---3--:R-:W-:-:S03]  /*c850*/  IMAD.MOV.U32 R28, RZ, RZ, R18 ;  /* 0x000000ffff1c7224 */ /* 0x008fc600078e0012 */
[----:B----4-:R2:W-:Y:S04]  /*c860*/  STL [R1+0x6ec], R0 ;  /* 0x0006ec0001007387 */ /* 0x0105e80000100800 */
[----:B------:R-:W3:Y:S04]  /*c870*/  LDL.LU R29, [R1+0x268] ;  /* 0x00026800011d7983 */ /* 0x000ee80000300800 */
[----:B------:R-:W4:Y:S04]  /*c880*/  LDL.LU R4, [R1+0x264] ;  /* 0x0002640001047983 */ /* 0x000f280000300800 */
[----:B------:R-:W4:Y:S04]  /*c890*/  LDL.LU R2, [R1+0x260] ;  /* 0x0002600001027983 */ /* 0x000f280000300800 */
[----:B------:R-:W3:Y:S04]  /*c8a0*/  LDL.LU R16, [R1+0xdc] ;  /* 0x0000dc0001107983 */ /* 0x000ee80000300800 */
        /* <DEDUP_REMOVED lines=10> */
[----:B------:R-:W3:Y:S01]  /*c950*/  LDL.LU R9, [R1+0x150] ;  /* 0x0001500001097983 */ /* 0x000ee20000300800 */
[----:B--2---:R-:W-:-:S03]  /*c960*/  IMAD.MOV.U32 R0, RZ, RZ, R17 ;  /* 0x000000ffff007224 */ /* 0x004fc600078e0011 */
        /* <DEDUP_REMOVED lines=82> */
[----:B------:R2:W-:Y:S01]  /*ce90*/  STL [R1+0x138], R28 ;  /* 0x0001381c01007387 */ /* 0x0005e20000100800 */
[----:B---3--:R-:W-:Y:S02]  /*cea0*/  F2FP.BF16.F32.PACK_AB R3, R3, R5 ;  /* 0x000000050303723e */ /* 0x008fe400000010ff */
[----:B--2---:R-:W-:Y:S02]  /*ceb0*/  F2FP.BF16.F32.PACK_AB R28, R0, R29 ;  /* 0x0000001d001c723e */ /* 0x004fe400000010ff */
[----:B----4-:R-:W-:Y:S02]  /*cec0*/  F2FP.BF16.F32.PACK_AB R0, R4, R2 ;  /* 0x000000020400723e */ /* 0x010fe400000010ff */
[----:B------:R-:W-:Y:S01]  /*ced0*/  F2FP.BF16.F32.PACK_AB R4, R16, R14 ;  /* 0x0000000e1004723e */ /* 0x000fe200000010ff */
[----:B------:R-:W-:Y:S01]  /*cee0*/  STL [R1+0x134], R28 ;  /* 0x0001341c01007387 */ /* 0x000fe20000100800 */
[----:B------:R-:W-:-:S03]  /*cef0*/  F2FP.BF16.F32.PACK_AB R2, R12, R15 ;  /* 0x0000000f0c02723e */ /* 0x000fc600000010ff */
[----:B------:R0:W-:Y:S04]  /*cf00*/  STL [R1+0x130], R0 ;  /* 0x0001300001007387 */ /* 0x0001e80000100800 */
[----:B------:R-:W-:Y:S01]  /*cf10*/  STL [R1+0x12c], R4 ;  /* 0x00012c0401007387 */ /* 0x000fe20000100800 */
[----:B0-----:R-:W-:-:S03]  /*cf20*/  F2FP.BF16.F32.PACK_AB R0, R13, R11 ;  /* 0x0000000b0d00723e */ /* 0x001fc600000010ff */
[----:B------:R0:W-:Y:S04]  /*cf30*/  STL [R1+0x128], R2 ;  /* 0x0001280201007387 */ /* 0x0001e80000100800 */
[----:B------:R1:W-:Y:S04]  /*cf40*/  STL [R1+0x124], R0 ;  /* 0x0001240001007387 */ /* 0x0003e80000100800 */
[----:B------:R2:W-:Y:S01]  /*cf50*/  STL [R1+0x120], R3 ;  /* 0x0001200301007387 */ /* 0x0005e20000100800 */
[----:B0-----:R-:W-:Y:S02]  /*cf60*/  F2FP.BF16.F32.PACK_AB R2, R6, R7 ;  /* 0x000000070602723e */ /* 0x001fe400000010ff */
[----:B-1----:R-:W-:-:S03]  /*cf70*/  F2FP.BF16.F32.PACK_AB R0, R8, R9 ;  /* 0x000000090800723e */ /* 0x002fc600000010ff */
[----:B------:R0:W-:Y:S01]  /*cf80*/  STL [R1+0xdc], R2 ;  /* 0x0000dc0201007387 */ /* 0x0001e20000100800 */
[----:B--2---:R-:W-:-:S03]  /*cf90*/  F2FP.BF16.F32.PACK_AB R3, R24, R25 ;  /* 0x000000191803723e */ /* 0x004fc600000010ff */
[----:B------:R1:W-:Y:S04]  /*cfa0*/  STL [R1+0xd8], R0 ;  /* 0x0000d80001007387 */ /* 0x0003e80000100800 */
[----:B------:R2:W-:Y:S01]  /*cfb0*/  STL [R1+0xd4], R3 ;  /* 0x0000d40301007387 */ /* 0x0005e20000100800 */
[----:B0-----:R-:W-:Y:S02]  /*cfc0*/  F2FP.BF16.F32.PACK_AB R2, R26, R27 ;  /* 0x0000001b1a02723e */ /* 0x001fe400000010ff */
[----:B-1----:R-:W-:-:S03]  /*cfd0*/  F2FP.BF16.F32.PACK_AB R0, R10, R20 ;  /* 0x000000140a00723e */ /* 0x002fc600000010ff */
[----:B------:R0:W-:Y:S01]  /*cfe0*/  STL [R1+0xd0], R2 ;  /* 0x0000d00201007387 */ /* 0x0001e20000100800 */
[----:B--2---:R-:W-:-:S03]  /*cff0*/  F2FP.BF16.F32.PACK_AB R3, R21, R22 ;  /* 0x000000161503723e */ /* 0x004fc600000010ff */
[----:B------:R1:W-:Y:S04]  /*d000*/  STL [R1+0xcc], R0 ;  /* 0x0000cc0001007387 */ /* 0x0003e80000100800 */
[----:B------:R-:W-:Y:S04]  /*d010*/  STL [R1+0xc8], R3 ;  /* 0x0000c80301007387 */ /* 0x000fe80000100800 */
[----:B------:R-:W2:Y:S01]  /*d020*/  LDL.LU R28, [R1+0x420] ;  /* 0x00042000011c7983 */ /* 0x000ea20000300800 */
[----:B0-----:R-:W-:Y:S02]  /*d030*/  F2FP.BF16.F32.PACK_AB R2, R23, R17 ;  /* 0x000000111702723e */ /* 0x001fe400000010ff */
[----:B-1----:R-:W-:-:S03]  /*d040*/  F2FP.BF16.F32.PACK_AB R0, R18, R19 ;  /* 0x000000131200723e */ /* 0x002fc600000010ff */
[----:B------:R-:W-:Y:S04]  /*d050*/  STL [R1+0xc4], R2 ;  /* 0x0000c40201007387 */ /* 0x000fe80000100800 */
[----:B--2---:R0:W-:Y:S04]  /*d060*/  STL [R1+0x5dc], R28 ;  /* 0x0005dc1c01007387 */ /* 0x0041e80000100800 */
[----:B------:R-:W-:Y:S04]  /*d070*/  STL [R1+0xc0], R0 ;  /* 0x0000c00001007387 */ /* 0x000fe80000100800 */
        /* <DEDUP_REMOVED lines=33> */
[----:B------:R-:W3:Y:S04]  /*d290*/  LDL.LU R0, [R1+0x28c] ;  /* 0x00028c0001007983 */ /* 0x000ee80000300800 */
[----:B---3--:R0:W-:Y:S04]  /*d2a0*/  STL [R1+0x5d8], R0 ;  /* 0x0005d80001007387 */ /* 0x0081e80000100800 */
[----:B0-----:R-:W3:Y:S04]  /*d2b0*/  LDL.LU R0, [R1+0x424] ;  /* 0x0004240001007983 */ /* 0x001ee80000300800 */
        /* <DEDUP_REMOVED lines=33> */
[----:B0-----:R-:W2:Y:S04]  /*d4d0*/  LDL.LU R0, [R1+0x41c] ;  /* 0x00041c0001007983 */ /* 0x001ea80000300800 */
        /* <DEDUP_REMOVED lines=27> */
[----:B--2---:R-:W-:-:S03]  /*d690*/  F2FP.BF16.F32.PACK_AB R28, R0, R28 ;  /* 0x0000001c001c723e */ /* 0x004fc600000010ff */
        /* <DEDUP_REMOVED lines=135> */
[----:B---3--:R0:W-:Y:S04]  /*df10*/  STL [R1+0x590], R25 ;  /* 0x0005901901007387 */ /* 0x0081e80000100800 */
[----:B0-----:R-:W3:Y:S04]  /*df20*/  LDL.LU R25, [R1+0x184] ;  /* 0x0001840001197983 */ /* 0x001ee80000300800 */
[----:B------:R-:W4:Y:S04]  /*df30*/  LDL.LU R24, [R1+0x370] ;  /* 0x0003700001187983 */ /* 0x000f280000300800 */
[----:B----4-:R0:W-:Y:S04]  /*df40*/  STL [R1+0x58c], R24 ;  /* 0x00058c1801007387 */ /* 0x0101e80000100800 */
[----:B0-----:R-:W4:Y:S04]  /*df50*/  LDL.LU R24, [R1+0x37c] ;  /* 0x00037c0001187983 */ /* 0x001f280000300800 */
[----:B------:R-:W2:Y:S04]  /*df60*/  LDL.LU R23, [R1+0x208] ;  /* 0x0002080001177983 */ /* 0x000ea80000300800 */
[----:B--2---:R0:W-:Y:S04]  /*df70*/  STL [R1+0x588], R23 ;  /* 0x0005881701007387 */ /* 0x0041e80000100800 */
[----:B0-----:R-:W2:Y:S04]  /*df80*/  LDL.LU R23, [R1+0x374] ;  /* 0x0003740001177983 */ /* 0x001ea80000300800 */
        /* <DEDUP_REMOVED lines=42> */
[----:B------:R-:W2:Y:S01]  /*e230*/  LDL.LU R28, [R1+0x434] ;  /* 0x00043400011c7983 */ /* 0x000ea20000300800 */
[----:B------:R-:W-:-:S03]  /*e240*/  F2FP.BF16.F32.PACK_AB R27, R26, R27 ;  /* 0x0000001b1a1b723e */ /* 0x000fc600000010ff */
[----:B--2---:R0:W-:Y:S04]  /*e250*/  STL [R1+0x54c], R28 ;  /* 0x00054c1c01007387 */ /* 0x0041e80000100800 */
[----:B0-----:R-:W2:Y:S04]  /*e260*/  LDL.LU R28, [R1+0x43c] ;  /* 0x00043c00011c7983 */ /* 0x001ea80000300800 */
        /* <DEDUP_REMOVED lines=38> */
[----:B------:R0:W-:Y:S04]  /*e4d0*/  STL [R1], R27 ;  /* 0x0000001b01007387 */ /* 0x0001e80000100800 */
[----:B0-----:R-:W2:Y:S02]  /*e4e0*/  LDL.LU R27, [R1+0x598] ;  /* 0x00059800011b7983 */ /* 0x001ea40000300800 */
[----:B--2---:R-:W-:-:S02]  /*e4f0*/  F2FP.BF16.F32.PACK_AB R27, R26, R27 ;  /* 0x0000001b1a1b723e */ /* 0x004fc400000010ff */
[----:B------:R-:W3:Y:S02]  /*e500*/  LDL.LU R26, [R1+0x594] ;  /* 0x00059400011a7983 */ /* 0x000ee40000300800 */
[----:B---3--:R-:W-:Y:S02]  /*e510*/  F2FP.BF16.F32.PACK_AB R26, R25, R26 ;  /* 0x0000001a191a723e */ /* 0x008fe400000010ff */
[----:B------:R-:W4:Y:S02]  /*e520*/  LDL.LU R25, [R1+0x590] ;  /* 0x0005900001197983 */ /* 0x000f240000300800 */
[----:B----4-:R-:W-:Y:S02]  /*e530*/  F2FP.BF16.F32.PACK_AB R25, R24, R25 ;  /* 0x000000191819723e */ /* 0x010fe400000010ff */
[----:B------:R-:W2:Y:S02]  /*e540*/  LDL.LU R24, [R1+0x58c] ;  /* 0x00058c0001187983 */ /* 0x000ea40000300800 */
[----:B--2---:R-:W-:-:S02]  /*e550*/  F2FP.BF16.F32.PACK_AB R24, R23, R24 ;  /* 0x000000181718723e */ /* 0x004fc400000010ff */
[----:B------:R-:W2:Y:S02]  /*e560*/  LDL.LU R23, [R1+0x588] ;  /* 0x0005880001177983 */ /* 0x000ea40000300800 */
[----:B--2---:R-:W-:Y:S02]  /*e570*/  F2FP.BF16.F32.PACK_AB R23, R22, R23 ;  /* 0x000000171617723e */ /* 0x004fe400000010ff */
[----:B------:R-:W2:Y:S02]  /*e580*/  LDL.LU R22, [R1+0x584] ;  /* 0x0005840001167983 */ /* 0x000ea40000300800 */
[----:B--2---:R-:W-:Y:S02]  /*e590*/  F2FP.BF16.F32.PACK_AB R22, R21, R22 ;  /* 0x000000161516723e */ /* 0x004fe400000010ff */
        /* <DEDUP_REMOVED lines=26> */
[----:B------:R-:W2:Y:S01]  /*e740*/  LDL.LU R28, [R1+0x54c] ;  /* 0x00054c00011c7983 */ /* 0x000ea20000300800 */
[----:B------:R-:W-:Y:S02]  /*e750*/  F2FP.BF16.F32.PACK_AB R19, R0, R19 ;  /* 0x000000130013723e */ /* 0x000fe400000010ff */
[----:B------:R-:W-:Y:S02]  /*e760*/  F2FP.BF16.F32.PACK_AB R18, R29, R18 ;  /* 0x000000121d12723e */ /* 0x000fe400000010ff */
[----:B--2---:R-:W-:Y:S02]  /*e770*/  F2FP.BF16.F32.PACK_AB R12, R28, R12 ;  /* 0x0000000c1c0c723e */ /* 0x004fe400000010ff */
[----:B------:R0:W5:Y:S01]  /*e780*/  LDL.LU R28, [R1+0x548] ;  /* 0x00054800011c7983 */ /* 0x0001620000300800 */
[----:B------:R-:W-:Y:S02]  /*e790*/  F2FP.BF16.F32.PACK_AB R17, R2, R17 ;  /* 0x000000110211723e */ /* 0x000fe400000010ff */
[----:B------:R-:W-:-:S07]  /*e7a0*/  F2FP.BF16.F32.PACK_AB R16, R16, R3 ;  /* 0x000000031010723e */ /* 0x000fce00000010ff */
.L_x_1:
[----:B-1----:R-:W1:Y:S01]  /*e7b0*/  S2R R0, SR_TID.X ;  /* 0x0000000000007919 */ /* 0x002e620000002100 */
[----:B------:R-:W2:Y:S01]  /*e7c0*/  LDCU UR77, c[0x0][0x3b4] ;  /* 0x00007680ff4d77ac */ /* 0x000ea20008000800 */
[----:B------:R-:W3:Y:S01]  /*e7d0*/  LDL.LU R3, [R1+0x528] ;  /* 0x0005280001037983 */ /* 0x000ee20000300800 */
[----:B------:R-:W4:Y:S01]  /*e7e0*/  LDCU UR69, c[0x0][0x3b8] ;  /* 0x00007700ff4577ac */ /* 0x000f220008000800 */
[----:B0-----:R-:W0:Y:S01]  /*e7f0*/  S2R R29, SR_TID.X ;  /* 0x00000000001d7919 */ /* 0x001e220000002100 */
[----:B------:R-:W0:Y:S01]  /*e800*/  LDCU.64 UR6, c[0x0][0x390] ;  /* 0x00007200ff0677ac */ /* 0x000e220008000a00 */
[----:B------:R-:W0:Y:S01]  /*e810*/  LDCU UR76, c[0x0][0x3b8] ;  /* 0x00007700ff4c77ac */ /* 0x000e220008000800 */
[----:B------:R-:W0:Y:S01]  /*e820*/  LDCU UR54, c[0x0][0x39c] ;  /* 0x00007380ff3677ac */ /* 0x000e220008000800 */
[----:B------:R-:W0:Y:S01]  /*e830*/  LDCU UR41, c[0x0][0x39c] ;  /* 0x00007380ff2977ac */ /* 0x000e220008000800 */
[----:B------:R-:W0:Y:S01]  /*e840*/  LDCU UR24, c[0x0][0x39c] ;  /* 0x00007380ff1877ac */ /* 0x000e220008000800 */
[----:B------:R-:W0:Y:S01]  /*e850*/  LDCU UR45, c[0x0][0x3b8] ;  /* 0x00007700ff2d77ac */ /* 0x000e220008000800 */
[C---:B-1----:R-:W-:Y:S01]  /*e860*/  IMAD.SHL.U32 R2, R0.reuse, 0x100, RZ ;  /* 0x0000010000027824 */ /* 0x042fe200078e00ff */
[----:B------:R-:W1:Y:S01]  /*e870*/  LDCU UR44, c[0x0][0x39c] ;  /* 0x00007380ff2c77ac */ /* 0x000e620008000800 */
[----:B------:R-:W-:-:S03]  /*e880*/  IMAD.SHL.U32 R0, R0, 0x40, RZ ;  /* 0x0000004000007824 */ /* 0x000fc600078e00ff */
[----:B------:R-:W-:Y:S01]  /*e890*/  LOP3.LUT R2, R2, 0x6000, RZ, 0xc0, !PT ;  /* 0x0000600002027812 */ /* 0x000fe200078ec0ff */
[----:B------:R-:W1:Y:S01]  /*e8a0*/  LDCU UR68, c[0x0][0x39c] ;  /* 0x00007380ff4477ac */ /* 0x000e620008000800 */
[----:B------:R-:W-:Y:S01]  /*e8b0*/  LOP3.LUT R0, R0, 0x400, RZ, 0xc0, !PT ;  /* 0x0000040000007812 */ /* 0x000fe200078ec0ff */
[----:B------:R-:W1:Y:S03]  /*e8c0*/  LDCU UR67, c[0x0][0x39c] ;  /* 0x00007380ff4377ac */ /* 0x000e660008000800 */
[----:B------:R-:W-:Y:S02]  /*e8d0*/  IADD3 R0, PT, PT, R2, UR5, R0 ;  /* 0x0000000502007c10 */ /* 0x000fe4000fffe000 */
[----:B------:R-:W2:Y:S01]  /*e8e0*/  LDL.LU R2, [R1+0x520] ;  /* 0x0005200001027983 */ /* 0x000ea20000300800 */
[----:B0-----:R-:W-:Y:S01]  /*e8f0*/  LOP3.LUT R29, R29, 0x1ff, RZ, 0xc0, !PT ;  /* 0x000001ff1d1d7812 */ /* 0x001fe200078ec0ff */
[----:B------:R-:W0:Y:S03]  /*e900*/  LDCU UR42, c[0x0][0x3b8] ;  /* 0x00007700ff2a77ac */ /* 0x000e260008000800 */
[----:B------:R-:W-:Y:S01]  /*e910*/  LEA R29, R29, UR5, 0x4 ;  /* 0x000000051d1d7c11 */ /* 0x000fe2000f8e20ff */
[----:B------:R-:W0:Y:S01]  /*e920*/  LDCU.64 UR4, c[0x0][0x398] ;  /* 0x00007300ff0477ac */ /* 0x000e220008000a00 */
[----:B------:R-:W0:Y:S01]  /*e930*/  LDCU UR36, c[0x0][0x39c] ;  /* 0x00007380ff2477ac */ /* 0x000e220008000800 */
        /* <DEDUP_REMOVED lines=56> */
[----:B---3--:R-:W-:-:S02]  /*ecc0*/  LOP3.LUT R3, R3, 0xf0, RZ, 0xc0, !PT ;  /* 0x000000f003037812 */ /* 0x008fc400078ec0ff */
[----:B--2---:R-:W-:-:S04]  /*ecd0*/  LOP3.LUT R2, R2, 0x300, RZ, 0xc0, !PT ;  /* 0x0000030002027812 */ /* 0x004fc800078ec0ff */
[----:B------:R-:W-:Y:S01]  /*ece0*/  IADD3 R0, PT, PT, R2, R0, R3 ;  /* 0x0000000002007210 */ /* 0x000fe20007ffe003 */
[----:B------:R-:W-:Y:S06]  /*ecf0*/  BAR.SYNC.DEFER_BLOCKING 0x0 ;  /* 0x0000000000007b1d */ /* 0x000fec0000010000 */
[----:B------:R-:W-:Y:S04]  /*ed00*/  STSM.16.M88.4 [R0], R16 ;  /* 0x0000001000007844 */ /* 0x000fe80000000200 */
[----:B------:R2:W-:Y:S04]  /*ed10*/  STSM.16.M88.4 [R0+0x800], R12 ;  /* 0x0008000c00007844 */ /* 0x0005e80000000200 */
[----:B--2---:R-:W2:Y:S04]  /*ed20*/  LDL.LU R12, [R1+0xb0] ;  /* 0x0000b000010c7983 */ /* 0x004ea80000300800 */
[----:B------:R-:W2:Y:S04]  /*ed30*/  LDL.LU R13, [R1+0xb4] ;  /* 0x0000b400010d7983 */ /* 0x000ea80000300800 */
[----:B------:R-:W3:Y:S04]  /*ed40*/  LDL.LU R14, [R1+0xb8] ;  /* 0x0000b800010e7983 */ /* 0x000ee80000300800 */
[----:B------:R-:W3:Y:S04]  /*ed50*/  LDL.LU R15, [R1+0xbc] ;  /* 0x0000bc00010f7983 */ /* 0x000ee80000300800 */
[----:B------:R-:W-:Y:S04]  /*ed60*/  STSM.16.M88.4 [R0+0x1000], R8 ;  /* 0x0010000800007844 */ /* 0x000fe80000000200 */
[----:B------:R-:W-:Y:S01]  /*ed70*/  STSM.16.M88.4 [R0+0x1800], R4 ;  /* 0x0018000400007844 */ /* 0x000fe20000000200 */
[----:B------:R-:W-:Y:S06]  /*ed80*/  BAR.SYNC.DEFER_BLOCKING 0x0 ;  /* 0x0000000000007b1d */ /* 0x000fec0000010000 */
[----:B------:R-:W0:Y:S04]  /*ed90*/  LDS.128 R4, [R29] ;  /* 0x000000001d047984 */ /* 0x000e280000000c00 */
[----:B------:R-:W0:Y:S04]  /*eda0*/  LDS.128 R8, [R29+0x2000] ;  /* 0x002000001d087984 */ /* 0x000e280000000c00 */
[----:B------:R-:W0:Y:S04]  /*edb0*/  LDS.128 R16, [R29+0x4000] ;  /* 0x004000001d107984 */ /* 0x000e280000000c00 */
[----:B---3--:R-:W-:Y:S04]  /*edc0*/  STL.64 [R1+0x5e0], R14 ;  /* 0x0005e00e01007387 */ /* 0x008fe80000100a00 */
[----:B--2---:R-:W-:Y:S04]  /*edd0*/  STL.64 [R1+0x5d8], R12 ;  /* 0x0005d80c01007387 */ /* 0x004fe80000100a00 */
[----:B------:R-:W-:Y:S04]  /*ede0*/  STL [R1+0x170], R29 ;  /* 0x0001701d01007387 */ /* 0x000fe80000100800 */
[----:B0-----:R-:W-:Y:S04]  /*edf0*/  STL.64 [R1+0x550], R6 ;  /* 0x0005500601007387 */ /* 0x001fe80000100a00 */
[----:B------:R0:W-:Y:S04]  /*ee00*/  STL.64 [R1+0x558], R4 ;  /* 0x0005580401007387 */ /* 0x0001e80000100a00 */
[----:B0-----:R-:W2:Y:S04]  /*ee10*/  LDL.LU R4, [R1+0xa0] ;  /* 0x0000a00001047983 */ /* 0x001ea80000300800 */
[----:B------:R-:W2:Y:S04]  /*ee20*/  LDL.LU R5, [R1+0xa4] ;  /* 0x0000a40001057983 */ /* 0x000ea80000300800 */
[----:B------:R-:W3:Y:S04]  /*ee30*/  LDL.LU R6, [R1+0xa8] ;  /* 0x0000a80001067983 */ /* 0x000ee80000300800 */
[----:B------:R-:W3:Y:S04]  /*ee40*/  LDL.LU R7, [R1+0xac] ;  /* 0x0000ac0001077983 */ /* 0x000ee80000300800 */
[----:B---3--:R-:W-:Y:S04]  /*ee50*/  STL.64 [R1+0x5f0], R6 ;  /* 0x0005f00601007387 */ /* 0x008fe80000100a00 */
[----:B--2---:R0:W-:Y:S04]  /*ee60*/  STL.64 [R1+0x5e8], R4 ;  /* 0x0005e80401007387 */ /* 0x0041e80000100a00 */
[----:B------:R-:W2:Y:S04]  /*ee70*/  LDL.LU R12, [R1+0x40] ;  /* 0x00004000010c7983 */ /* 0x000ea80000300800 */
[----:B------:R-:W2:Y:S04]  /*ee80*/  LDL.LU R13, [R1+0x44] ;  /* 0x00004400010d7983 */ /* 0x000ea80000300800 */
[----:B------:R-:W3:Y:S04]  /*ee90*/  LDL.LU R14, [R1+0x48] ;  /* 0x00004800010e7983 */ /* 0x000ee80000300800 */
[----:B------:R-:W3:Y:S04]  /*eea0*/  LDL.LU R15, [R1+0x4c] ;  /* 0x00004c00010f7983 */ /* 0x000ee80000300800 */
[----:B---3--:R-:W-:Y:S04]  /*eeb0*/  STL.64 [R1+0x600], R14 ;  /* 0x0006000e01007387 */ /* 0x008fe80000100a00 */
[----:B--2---:R-:W-:Y:S04]  /*eec0*/  STL.64 [R1+0x5f8], R12 ;  /* 0x0005f80c01007387 */ /* 0x004fe80000100a00 */
[----:B0-----:R-:W2:Y:S04]  /*eed0*/  LDL.LU R4, [R1+0x30] ;  /* 0x0000300001047983 */ /* 0x001ea80000300800 */
[----:B------:R-:W2:Y:S04]  /*eee0*/  LDL.LU R5, [R1+0x34] ;  /* 0x0000340001057983 */ /* 0x000ea80000300800 */
[----:B------:R-:W3:Y:S04]  /*eef0*/  LDL.LU R6, [R1+0x38] ;  /* 0x0000380001067983 */ /* 0x000ee80000300800 */
[----:B------:R-:W3:Y:S04]  /*ef00*/  LDL.LU R7, [R1+0x3c] ;  /* 0x00003c0001077983 */ /* 0x000ee80000300800 */
[----:B---3--:R-:W-:Y:S04]  /*ef10*/  STL.64 [R1+0x610], R6 ;  /* 0x0006100601007387 */ /* 0x008fe80000100a00 */
[----:B--2---:R0:W-:Y:S04]  /*ef20*/  STL.64 [R1+0x608], R4 ;  /* 0x0006080401007387 */ /* 0x0041e80000100a00 */
[----:B0-----:R-:W2:Y:S04]  /*ef30*/  LDL.LU R4, [R1+0x10] ;  /* 0x0000100001047983 */ /* 0x001ea80000300800 */
[----:B------:R-:W2:Y:S04]  /*ef40*/  LDL.LU R5, [R1+0x14] ;  /* 0x0000140001057983 */ /* 0x000ea80000300800 */
[----:B------:R-:W3:Y:S04]  /*ef50*/  LDL.LU R6, [R1+0x18] ;  /* 0x0000180001067983 */ /* 0x000ee80000300800 */
[----:B------:R-:W3:Y:S04]  /*ef60*/  LDL.LU R7, [R1+0x1c] ;  /* 0x00001c0001077983 */ /* 0x000ee80000300800 */
[----:B---3--:R-:W-:Y:S04]  /*ef70*/  STL.64 [R1+0x620], R6 ;  /* 0x0006200601007387 */ /* 0x008fe80000100a00 */
[----:B--2---:R0:W-:Y:S04]  /*ef80*/  STL.64 [R1+0x618], R4 ;  /* 0x0006180401007387 */ /* 0x0041e80000100a00 */
[----:B0-----:R-:W2:Y:S04]  /*ef90*/  LDL.LU R4, [R1] ;  /* 0x0000000001047983 */ /* 0x001ea80000300800 */
        /* <DEDUP_REMOVED lines=9> */
[----:B0-----:R-:W3:Y:S04]  /*f030*/  LDL.LU R8, [R1+0x70] ;  /* 0x0000700001087983 */ /* 0x001ee80000300800 */
[----:B------:R-:W3:Y:S04]  /*f040*/  LDL.LU R9, [R1+0x74] ;  /* 0x0000740001097983 */ /* 0x000ee80000300800 */
[----:B------:R-:W3:Y:S04]  /*f050*/  LDL.LU R10, [R1+0x78] ;  /* 0x00007800010a7983 */ /* 0x000ee80000300800 */
[----:B------:R-:W3:Y:S04]  /*f060*/  LDL.LU R11, [R1+0x7c] ;  /* 0x00007c00010b7983 */ /* 0x000ee80000300800 */
[----:B------:R-:W-:Y:S04]  /*f070*/  STL.64 [R1+0x80], R16 ;  /* 0x0000801001007387 */ /* 0x000fe80000100a00 */
[----:B------:R-:W-:Y:S04]  /*f080*/  STL.64 [R1+0x88], R18 ;  /* 0x0000881201007387 */ /* 0x000fe80000100a00 */
[----:B------:R-:W0:Y:S01]  /*f090*/  LDS.128 R16, [R29+0x6000] ;  /* 0x006000001d107984 */ /* 0x000e220000000c00 */
[----:B------:R-:W-:Y:S06]  /*f0a0*/  BAR.SYNC.DEFER_BLOCKING 0x0 ;  /* 0x0000000000007b1d */ /* 0x000fec0000010000 */
[----:B------:R-:W-:Y:S04]  /*f0b0*/  STSM.16.M88.4 [R0], R20 ;  /* 0x0000001400007844 */ /* 0x000fe80000000200 */
[----:B0-----:R0:W-:Y:S04]  /*f0c0*/  STL.64 [R1+0x90], R16 ;  /* 0x0000901001007387 */ /* 0x0011e80000100a00 */
[----:B------:R1:W-:Y:S04]  /*f0d0*/  STL.64 [R1+0x98], R18 ;  /* 0x0000981201007387 */ /* 0x0003e80000100a00 */
[----:B0-----:R-:W3:Y:S04]  /*f0e0*/  LDL.LU R16, [R1+0xc0] ;  /* 0x0000c00001107983 */ /* 0x001ee80000300800 */
[----:B------:R-:W3:Y:S04]  /*f0f0*/  LDL.LU R17, [R1+0xc4] ;  /* 0x0000c40001117983 */ /* 0x000ee80000300800 */
[----:B-1----:R-:W3:Y:S04]  /*f100*/  LDL.LU R18, [R1+0xc8] ;  /* 0x0000c80001127983 */ /* 0x002ee80000300800 */
[----:B------:R-:W3:Y:S04]  /*f110*/  LDL.LU R19, [R1+0xcc] ;  /* 0x0000cc0001137983 */ /* 0x000ee80000300800 */
[----:B------:R-:W3:Y:S04]  /*f120*/  LDL.LU R20, [R1+0x60] ;  /* 0x0000600001147983 */ /* 0x000ee80000300800 */
[----:B------:R-:W3:Y:S04]  /*f130*/  LDL.LU R21, [R1+0x64] ;  /* 0x0000640001157983 */ /* 0x000ee80000300800 */
[----:B------:R-:W3:Y:S04]  /*f140*/  LDL.LU R22, [R1+0x68] ;  /* 0x0000680001167983 */ /* 0x000ee80000300800 */
[----:B------:R-:W3:Y:S04]  /*f150*/  LDL.LU R23, [R1+0x6c] ;  /* 0x00006c0001177983 */ /* 0x000ee80000300800 */
[----:B------:R0:W-:Y:S04]  /*f160*/  STSM.16.M88.4 [R0+0x800], R24 ;  /* 0x0008001800007844 */ /* 0x0001e80000000200 */
[----:B0-----:R-:W3:Y:S04]  /*f170*/  LDL.LU R24, [R1+0x50] ;  /* 0x0000500001187983 */ /* 0x001ee80000300800 */
[----:B------:R-:W3:Y:S04]  /*f180*/  LDL.LU R25, [R1+0x54] ;  /* 0x0000540001197983 */ /* 0x000ee80000300800 */
[----:B------:R-:W3:Y:S04]  /*f190*/  LDL.LU R26, [R1+0x58] ;  /* 0x00005800011a7983 */ /* 0x000ee80000300800 */
[----:B------:R-:W3:Y:S04]  /*f1a0*/  LDL.LU R27, [R1+0x5c] ;  /* 0x00005c00011b7983 */ /* 0x000ee80000300800 */
[----:B--2---:R0:W-:Y:S04]  /*f1b0*/  STSM.16.M88.4 [R0+0x1000], R4 ;  /* 0x0010000400007844 */ /* 0x0041e80000000200 */
[----:B0-----:R-:W2:Y:S04]  /*f1c0*/  LDL.LU.64 R6, [R1+0x620] ;  /* 0x0006200001067983 */ /* 0x001ea80000300a00 */
[----:B------:R-:W2:Y:S04]  /*f1d0*/  LDL.LU.64 R4, [R1+0x618] ;  /* 0x0006180001047983 */ /* 0x000ea80000300a00 */
[----:B--2---:R-:W-:Y:S01]  /*f1e0*/  STSM.16.M88.4 [R0+0x1800], R4 ;  /* 0x0018000400007844 */ /* 0x004fe20000000200 */
[----:B------:R-:W-:Y:S06]  /*f1f0*/  BAR.SYNC.DEFER_BLOCKING 0x0 ;  /* 0x0000000000007b1d */ /* 0x000fec0000010000 */
[----:B------:R-:W0:Y:S04]  /*f200*/  LDS.128 R4, [R29] ;  /* 0x000000001d047984 */ /* 0x000e280000000c00 */
[----:B0-----:R-:W-:Y:S04]  /*f210*/  STL.64 [R1+0x10], R4 ;  /* 0x0000100401007387 */ /* 0x001fe80000100a00 */
[----:B------:R-:W-:Y:S04]  /*f220*/  STL.64 [R1+0x18], R6 ;  /* 0x0000180601007387 */ /* 0x000fe80000100a00 */
[----:B------:R-:W0:Y:S04]  /*f230*/  LDS.128 R4, [R29+0x2000] ;  /* 0x002000001d047984 */ /* 0x000e280000000c00 */
[----:B0-----:R-:W-:Y:S04]  /*f240*/  STL.64 [R1+0xe0], R4 ;  /* 0x0000e00401007387 */ /* 0x001fe80000100a00 */
[----:B------:R-:W-:Y:S04]  /*f250*/  STL.64 [R1+0xe8], R6 ;  /* 0x0000e80601007387 */ /* 0x000fe80000100a00 */
[----:B------:R-:W0:Y:S04]  /*f260*/  LDS.128 R4, [R29+0x4000] ;  /* 0x004000001d047984 */ /* 0x000e280000000c00 */
[----:B0-----:R-:W-:Y:S04]  /*f270*/  STL.64 [R1+0xf0], R4 ;  /* 0x0000f00401007387 */ /* 0x001fe80000100a00 */
[----:B------:R-:W-:Y:S04]  /*f280*/  STL.64 [R1+0xf8], R6 ;  /* 0x0000f80601007387 */ /* 0x000fe80000100a00 */
[----:B------:R-:W0:Y:S01]  /*f290*/  LDS.128 R4, [R29+0x6000] ;  /* 0x006000001d047984 */ /* 0x000e220000000c00 */
[----:B------:R-:W-:Y:S06]  /*f2a0*/  BAR.SYNC.DEFER_BLOCKING 0x0 ;  /* 0x0000000000007b1d */ /* 0x000fec0000010000 */
[----:B---3--:R-:W-:Y:S04]  /*f2b0*/  STSM.16.M88.4 [R0], R12 ;  /* 0x0000000c00007844 */ /* 0x008fe80000000200 */
[----:B0-----:R-:W-:Y:S04]  /*f2c0*/  STL.64 [R1+0x100], R4 ;  /* 0x0001000401007387 */ /* 0x001fe80000100a00 */
[----:B------:R0:W-:Y:S04]  /*f2d0*/  STL.64 [R1+0x108], R6 ;  /* 0x0001080601007387 */ /* 0x0001e80000100a00 */
[----:B0-----:R-:W2:Y:S04]  /*f2e0*/  LDL.LU.64 R6, [R1+0x610] ;  /* 0x0006100001067983 */ /* 0x001ea80000300a00 */
[----:B------:R-:W2:Y:S04]  /*f2f0*/  LDL.LU.64 R4, [R1+0x608] ;  /* 0x0006080001047983 */ /* 0x000ea80000300a00 */
[----:B------:R-:W3:Y:S04]  /*f300*/  LDL.LU.64 R14, [R1+0x600] ;  /* 0x00060000010e7983 */ /* 0x000ee80000300a00 */
[----:B------:R-:W3:Y:S04]  /*f310*/  LDL.LU.64 R12, [R1+0x5f8] ;  /* 0x0005f800010c7983 */ /* 0x000ee80000300a00 */
[----:B--2---:R0:W-:Y:S04]  /*f320*/  STSM.16.M88.4 [R0+0x800], R4 ;  /* 0x0008000400007844 */ /* 0x0041e80000000200 */
[----:B---3--:R1:W-:Y:S04]  /*f330*/  STSM.16.M88.4 [R0+0x1000], R12 ;  /* 0x0010000c00007844 */ /* 0x0083e80000000200 */
[----:B0-----:R-:W2:Y:S04]  /*f340*/  LDL.LU.64 R6, [R1+0x5f0] ;  /* 0x0005f00001067983 */ /* 0x001ea80000300a00 */
[----:B------:R-:W2:Y:S04]  /*f350*/  LDL.LU.64 R4, [R1+0x5e8] ;  /* 0x0005e80001047983 */ /* 0x000ea80000300a00 */
[----:B-1----:R-:W3:Y:S04]  /*f360*/  LDL.LU.64 R14, [R1+0x5e0] ;  /* 0x0005e000010e7983 */ /* 0x002ee80000300a00 */
[----:B------:R-:W3:Y:S04]  /*f370*/  LDL.LU.64 R12, [R1+0x5d8] ;  /* 0x0005d800010c7983 */ /* 0x000ee80000300a00 */
[----:B------:R-:W-:Y:S01]  /*f380*/  STSM.16.M88.4 [R0+0x1800], R24 ;  /* 0x0018001800007844 */ /* 0x000fe20000000200 */
        /* <DEDUP_REMOVED lines=12> */
[----:B------:R-:W-:Y:S04]  /*f450*/  STSM.16.M88.4 [R0], R20 ;  /* 0x0000001400007844 */ /* 0x000fe80000000200 */
[----:B------:R-:W-:Y:S04]  /*f460*/  STSM.16.M88.4 [R0+0x800], R8 ;  /* 0x0008000800007844 */ /* 0x000fe80000000200 */
[----:B0-----:R-:W-:Y:S04]  /*f470*/  STL.64 [R1+0x50], R24 ;  /* 0x0000501801007387 */ /* 0x001fe80000100a00 */
[----:B------:R-:W-:Y:S04]  /*f480*/  STL.64 [R1+0x58], R26 ;  /* 0x0000581a01007387 */ /* 0x000fe80000100a00 */
[----:B--2---:R-:W-:Y:S04]  /*f490*/  STSM.16.M88.4 [R0+0x1000], R4 ;  /* 0x0010000400007844 */ /* 0x004fe80000000200 */
[----:B---3--:R-:W-:Y:S01]  /*f4a0*/  STSM.16.M88.4 [R0+0x1800], R12 ;  /* 0x0018000c00007844 */ /* 0x008fe20000000200 */
[----:B------:R-:W-:Y:S06]  /*f4b0*/  BAR.SYNC.DEFER_BLOCKING 0x0 ;  /* 0x0000000000007b1d */ /* 0x000fec0000010000 */
[----:B------:R-:W0:Y:S04]  /*f4c0*/  LDS.128 R4, [R29] ;  /* 0x000000001d047984 */ /* 0x000e280000000c00 */
[----:B------:R-:W1:Y:S04]  /*f4d0*/  LDS.128 R12, [R29+0x2000] ;  /* 0x002000001d0c7984 */ /* 0x000e680000000c00 */
[----:B------:R-:W2:Y:S04]  /*f4e0*/  LDS.128 R8, [R29+0x4000] ;  /* 0x004000001d087984 */ /* 0x000ea80000000c00 */
[----:B0-----:R-:W-:Y:S04]  /*f4f0*/  STL.64 [R1+0x60], R4 ;  /* 0x0000600401007387 */ /* 0x001fe80000100a00 */
[----:B------:R-:W-:Y:S04]  /*f500*/  STL.64 [R1+0x68], R6 ;  /* 0x0000680601007387 */ /* 0x000fe80000100a00 */
[----:B------:R-:W0:Y:S04]  /*f510*/  LDS.128 R4, [R29+0x6000] ;  /* 0x006000001d047984 */ /* 0x000e280000000c00 */
[----:B-1----:R1:W-:Y:S04]  /*f520*/  STL.64 [R1+0x70], R12 ;  /* 0x0000700c01007387 */ /* 0x0023e80000100a00 */
[----:B------:R3:W-:Y:S04]  /*f530*/  STL.64 [R1+0x78], R14 ;  /* 0x0000780e01007387 */ /* 0x0007e80000100a00 */
[----:B--2---:R-:W-:Y:S04]  /*f540*/  STL.64 [R1+0xa0], R8 ;  /* 0x0000a00801007387 */ /* 0x004fe80000100a00 */
[----:B------:R-:W-:Y:S01]  /*f550*/  STL.64 [R1+0xa8], R10 ;  /* 0x0000a80a01007387 */ /* 0x000fe20000100a00 */
[----:B------:R-:W-:Y:S06]  /*f560*/  BAR.SYNC.DEFER_BLOCKING 0x0 ;  /* 0x0000000000007b1d */ /* 0x000fec0000010000 */
[----:B0-----:R-:W-:Y:S04]  /*f570*/  STL.64 [R1+0xb0], R4 ;  /* 0x0000b00401007387 */ /* 0x001fe80000100a00 */
[----:B------:R-:W-:Y:S04]  /*f580*/  STL.64 [R1+0xb8], R6 ;  /* 0x0000b80601007387 */ /* 0x000fe80000100a00 */
[----:B-1----:R-:W2:Y:S04]  /*f590*/  LDL.LU R12, [R1+0x3e0] ;  /* 0x0003e000010c7983 */ /* 0x002ea80000300800 */
[----:B------:R-:W2:Y:S04]  /*f5a0*/  LDL.LU R13, [R1+0x3e4] ;  /* 0x0003e400010d7983 */ /* 0x000ea80000300800 */
[----:B---3--:R-:W3:Y:S04]  /*f5b0*/  LDL.LU R14, [R1+0x3e8] ;  /* 0x0003e800010e7983 */ /* 0x008ee80000300800 */
[----:B------:R-:W3:Y:S04]  /*f5c0*/  LDL.LU R15, [R1+0x3ec] ;  /* 0x0003ec00010f7983 */ /* 0x000ee80000300800 */
[----:B------:R-:W-:Y:S04]  /*f5d0*/  STSM.16.M88.4 [R0], R16 ;  /* 0x0000001000007844 */ /* 0x000fe80000000200 */
        /* <DEDUP_REMOVED lines=62> */
[----:B--2---:R0:W-:Y:S04]  /*f9c0*/  STSM.16.M88.4 [R0+0x800], R12 ;  /* 0x0008000c00007844 */ /* 0x0041e80000000200 */
[----:B0-----:R-:W2:Y:S04]  /*f9d0*/  LDL.LU.64 R14, [R1+0x5d0] ;  /* 0x0005d000010e7983 */ /* 0x001ea80000300a00 */
[----:B------:R-:W2:Y:S04]  /*f9e0*/  LDL.LU.64 R12, [R1+0x5c8] ;  /* 0x0005c800010c7983 */ /* 0x000ea80000300a00 */
        /* <DEDUP_REMOVED lines=14> */
[----:B------:R-:W0:Y:S04]  /*fad0*/  LDS.128 R12, [R29+0x6000] ;  /* 0x006000001d0c7984 */ /* 0x000e280000000c00 */
[----:B0-----:R-:W-:Y:S04]  /*fae0*/  STL.64 [R1+0x120], R12 ;  /* 0x0001200c01007387 */ /* 0x001fe80000100a00 */
[----:B------:R0:W-:Y:S04]  /*faf0*/  STL.64 [R1+0x128], R14 ;  /* 0x0001280e01007387 */ /* 0x0001e80000100a00 */
[----:B0-----:R-:W2:Y:S04]  /*fb00*/  LDL.LU.64 R14, [R1+0x5b0] ;  /* 0x0005b000010e7983 */ /* 0x001ea80000300a00 */
[----:B------:R-:W2:Y:S01]  /*fb10*/  LDL.LU.64 R12, [R1+0x5a8] ;  /* 0x0005a800010c7983 */ /* 0x000ea20000300a00 */
[----:B------:R-:W-:Y:S06]  /*fb20*/  BAR.SYNC.DEFER_BLOCKING 0x0 ;  /* 0x0000000000007b1d */ /* 0x000fec0000010000 */
[----:B--2---:R0:W-:Y:S04]  /*fb30*/  STSM.16.M88.4 [R0], R12 ;  /* 0x0000000c00007844 */ /* 0x0041e80000000200 */
[----:B0-----:R-:W2:Y:S04]  /*fb40*/  LDL.LU.64 R14, [R1+0x5a0] ;  /* 0x0005a000010e7983 */ /* 0x001ea80000300a00 */
[----:B------:R-:W2:Y:S04]  /*fb50*/  LDL.LU.64 R12, [R1+0x598] ;  /* 0x00059800010c7983 */ /* 0x000ea80000300a00 */
        /* <DEDUP_REMOVED lines=19> */
[----:B0-----:R-:W-:Y:S04]  /*fc90*/  STL.64 [R1+0x160], R12 ;  /* 0x0001600c01007387 */ /* 0x001fe80000100a00 */
[----:B------:R0:W-:Y:S04]  /*fca0*/  STL.64 [R1+0x168], R14 ;  /* 0x0001680e01007387 */ /* 0x0001e80000100a00 */
[----:B0-----:R-:W2:Y:S04]  /*fcb0*/  LDL.LU.64 R14, [R1+0x570] ;  /* 0x00057000010e7983 */ /* 0x001ea80000300a00 */
[----:B------:R-:W2:Y:S04]  /*fcc0*/  LDL.LU.64 R12, [R1+0x568] ;  /* 0x00056800010c7983 */ /* 0x000ea80000300a00 */
[----:B---3--:R-:W-:Y:S04]  /*fcd0*/  STSM.16.M88.4 [R0], R24 ;  /* 0x0000001800007844 */ /* 0x008fe80000000200 */
[----:B------:R-:W-:Y:S04]  /*fce0*/  STSM.16.M88.4 [R0+0x800], R20 ;  /* 0x0008001400007844 */ /* 0x000fe80000000200 */
[----:B--2---:R-:W-:Y:S04]  /*fcf0*/  STSM.16.M88.4 [R0+0x1000], R12 ;  /* 0x0010000c00007844 */ /* 0x004fe80000000200 */
[----:B------:R-:W-:Y:S01]  /*fd00*/  STSM.16.M88.4 [R0+0x1800], R16 ;  /* 0x0018001000007844 */ /* 0x000fe20000000200 */
[----:B------:R-:W-:Y:S06]  /*fd10*/  BAR.SYNC.DEFER_BLOCKING 0x0 ;  /* 0x0000000000007b1d */ /* 0x000fec0000010000 */
[----:B------:R-:W0:Y:S04]  /*fd20*/  LDS.128 R12, [R29] ;  /* 0x000000001d0c7984 */ /* 0x000e280000000c00 */
[----:B------:R-:W1:Y:S04]  /*fd30*/  LDS.128 R16, [R29+0x2000] ;  /* 0x002000001d107984 */ /* 0x000e680000000c00 */
[----:B------:R-:W2:Y:S04]  /*fd40*/  LDS.128 R20, [R29+0x4000] ;  /* 0x004000001d147984 */ /* 0x000ea80000000c00 */
[----:B------:R-:W3:Y:S01]  /*fd50*/  LDS.128 R24, [R29+0x6000] ;  /* 0x006000001d187984 */ /* 0x000ee20000000c00 */
[----:B------:R-:W-:Y:S06]  /*fd60*/  BAR.SYNC.DEFER_BLOCKING 0x0 ;  /* 0x0000000000007b1d */ /* 0x000fec0000010000 */
[----:B------:R-:W-:Y:S04]  /*fd70*/  STSM.16.M88.4 [R0], R8 ;  /* 0x0000000800007844 */ /* 0x000fe80000000200 */
[----:B------:R4:W-:Y:S04]  /*fd80*/  STSM.16.M88.4 [R0+0x800], R4 ;  /* 0x0008000400007844 */ /* 0x0009e80000000200 */
[----:B----4-:R-:W4:Y:S04]  /*fd90*/  LDL.LU R4, [R1+0x490] ;  /* 0x0004900001047983 */ /* 0x010f280000300800 */
[----:B------:R-:W4:Y:S04]  /*fda0*/  LDL.LU R5, [R1+0x494] ;  /* 0x0004940001057983 */ /* 0x000f280000300800 */
[----:B------:R-:W4:Y:S04]  /*fdb0*/  LDL.LU R6, [R1+0x498] ;  /* 0x0004980001067983 */ /* 0x000f280000300800 */
[----:B------:R-:W4:Y:S04]  /*fdc0*/  LDL.LU R7, [R1+0x49c] ;  /* 0x00049c0001077983 */ /* 0x000f280000300800 */
[----:B------:R-:W2:Y:S04]  /*fdd0*/  LDL.LU R8, [R1+0x480] ;  /* 0x0004800001087983 */ /* 0x000ea80000300800 */
[----:B------:R-:W2:Y:S04]  /*fde0*/  LDL.LU R9, [R1+0x484] ;  /* 0x0004840001097983 */ /* 0x000ea80000300800 */
[----:B------:R-:W2:Y:S04]  /*fdf0*/  LDL.LU R10, [R1+0x488] ;  /* 0x00048800010a7983 */ /* 0x000ea80000300800 */
[----:B------:R-:W2:Y:S04]  /*fe00*/  LDL.LU R11, [R1+0x48c] ;  /* 0x00048c00010b7983 */ /* 0x000ea80000300800 */
[----:B------:R-:W3:Y:S01]  /*fe10*/  LDL.LU R2, [R1+0x524] ;  /* 0x0005240001027983 */ /* 0x000ee20000300800 */
[----:B-----5:R-:W-:Y:S01]  /*fe20*/  IMAD R29, R28, UR69, RZ ;  /* 0x000000451c1d7c24 */ /* 0x020fe2000f8e02ff */
[----:B------:R-:W0:Y:S02]  /*fe30*/  LDCU UR69, c[0x0][0x3b8] ;  /* 0x00007700ff4577ac */ /* 0x000e240008000800 */
[----:B--2---:R2:W-:Y:S04]  /*fe40*/  STSM.16.M88.4 [R0+0x1000], R8 ;  /* 0x0010000800007844 */ /* 0x0045e80000000200 */
[----:B----4-:R4:W-:Y:S04]  /*fe50*/  STSM.16.M88.4 [R0+0x1800], R4 ;  /* 0x0018000400007844 */ /* 0x0109e80000000200 */
[----:B--2---:R-:W2:Y:S04]  /*fe60*/  LDL.LU.64 R8, [R1+0x560] ;  /* 0x0005600001087983 */ /* 0x004ea80000300a00 */
[----:B----4-:R-:W4:Y:S01]  /*fe70*/  LDL.LU.64 R4, [R1+0x558] ;  /* 0x0005580001047983 */ /* 0x010f220000300a00 */
[----:B------:R-:W-:Y:S01]  /*fe80*/  BAR.SYNC.DEFER_BLOCKING 0x0 ;  /* 0x0000000000007b1d */ /* 0x000fe20000010000 */
[C---:B---3--:R-:W-:Y:S01]  /*fe90*/  ISETP.GE.AND P0, PT, R2.reuse, UR4, PT ;  /* 0x0000000402007c0c */ /* 0x048fe2000bf06270 */
[----:B------:R-:W-:-:S03]  /*fea0*/  IMAD R2, R2, UR77, RZ ;  /* 0x0000004d02027c24 */ /* 0x000fc6000f8e02ff */
[C---:B------:R-:W-:Y:S01]  /*feb0*/  ISETP.LT.AND P5, PT, R28.reuse, UR5, !P0 ;  /* 0x000000051c007c0c */ /* 0x040fe2000c7a1270 */
[----:B------:R-:W-:Y:S01]  /*fec0*/  VIADD R11, R28, 0x1 ;  /* 0x000000011c0b7836 */ /* 0x000fe20000000000 */
[----:B------:R-:W-:Y:S01]  /*fed0*/  LEA R3, P1, R2, UR6, 0x1 ;  /* 0x0000000602037c11 */ /* 0x000fe2000f8208ff */
[----:B------:R-:W-:Y:S01]  /*fee0*/  VIADD R0, R28, 0x3 ;  /* 0x000000031c007836 */ /* 0x000fe20000000000 */
[----:B------:R-:W3:Y:S02]  /*fef0*/  LDCU UR77, c[0x0][0x39c] ;  /* 0x00007380ff4d77ac */ /* 0x000ee40008000800 */
[----:B------:R-:W-:Y:S02]  /*ff00*/  LEA.HI.X.SX32 R2, R2, UR7, 0x1, P1 ;  /* 0x0000000702027c11 */ /* 0x000fe400088f0eff */
[-C--:B------:R-:W-:Y:S01]  /*ff10*/  LEA R6, P1, R29, R3.reuse, 0x1 ;  /* 0x000000031d067211 */ /* 0x080fe200078208ff */
[----:B------:R-:W-:Y:S01]  /*ff20*/  VIADD R10, R28, 0x2 ;  /* 0x000000021c0a7836 */ /* 0x000fe20000000000 */
[----:B------:R-:W-:Y:S01]  /*ff30*/  ISETP.LT.AND P4, PT, R11, UR54, !P0 ;  /* 0x000000360b007c0c */ /* 0x000fe2000c781270 */
[----:B------:R-:W0:Y:S01]  /*ff40*/  LDCU UR7, c[0x0][0x39c] ;  /* 0x00007380ff0777ac */ /* 0x000e220008000800 */
[CC--:B------:R-:W-:Y:S01]  /*ff50*/  LEA.HI.X.SX32 R7, R29.reuse, R2.reuse, 0x1, P1 ;  /* 0x000000021d077211 */ /* 0x0c0fe200008f0eff */
[----:B------:R-:W-:Y:S01]  /*ff60*/  VIADD R29, R29, UR76 ;  /* 0x0000004c1d1d7c36 */ /* 0x000fe20008000000 */
[----:B------:R-:W-:Y:S01]  /*ff70*/  ISETP.LT.AND P2, PT, R0, UR41, !P0 ;  /* 0x0000002900007c0c */ /* 0x000fe2000c741270 */
[----:B------:R-:W-:Y:S01]  /*ff80*/  VIADD R0, R28, 0x5 ;  /* 0x000000051c007836 */ /* 0x000fe20000000000 */
[----:B------:R-:W-:Y:S01]  /*ff90*/  ISETP.LT.AND P3, PT, R10, UR44, !P0 ;  /* 0x0000002c0a007c0c */ /* 0x000fe2000c761270 */
[----:B------:R-:W0:Y:S01]  /*ffa0*/  LDCU UR5, c[0x0][0x39c] ;  /* 0x00007380ff0577ac */ /* 0x000e220008000800 */
[----:B------:R-:W0:Y:S01]  /*ffb0*/  LDCU UR54, c[0x0][0x39c] ;  /* 0x00007380ff3677ac */ /* 0x000e220008000800 */
[----:B------:R-:W0:Y:S01]  /*ffc0*/  LDCU UR4, c[0x0][0x3b8] ;  /* 0x00007700ff0477ac */ /* 0x000e220008000800 */
[----:B------:R-:W0:Y:S01]  /*ffd0*/  LDCU UR6, c[0x0][0x3b8] ;  /* 0x00007700ff0677ac */ /* 0x000e220008000800 */
[----:B----4-:R4:W-:Y:S01]  /*ffe0*/  @P5 STG.E.U16 desc[UR8][R6.64], R4 ;  /* 0x0000000406005986 */ /* 0x0109e2000c101508 */
[----:B------:R-:W-:Y:S01]  /*fff0*/  ISETP.LT.AND P5, PT, R0, UR24, !P0 ;  /* 0x0000001800007c0c */ /* 0x000fe2000c7a1270 */
[C---:B------:R-:W-:Y:S01]  /*10000*/  VIADD R0, R29.reuse, UR45 ;  /* 0x0000002d1d007c36 */ /* 0x040fe20008000000 */
[----:B------:R-:W0:Y:S01]  /*10010*/  LDCU UR24, c[0x0][0x39c] ;  /* 0x00007380ff1877ac */ /* 0x000e220008000800 */
[----:B------:R-:W-:Y:S01]  /*10020*/  VIADD R10, R28, 0x4 ;  /* 0x000000041c0a7836 */ /* 0x000fe20000000000 */
[----:B------:R-:W0:Y:S01]  /*10030*/  LDCU UR41, c[0x0][0x39c] ;  /* 0x00007380ff2977ac */ /* 0x000e220008000800 */
[----:B------:R-:W0:Y:S01]  /*10040*/  LDCU UR76, c[0x0][0x39c] ;  /* 0x00007380ff4c77ac */ /* 0x000e220008000800 */
[C---:B----4-:R-:W-:Y:S01]  /*10050*/  LEA R6, P6, R29.reuse, R3, 0x1 ;  /* 0x000000031d067211 */ /* 0x050fe200078c08ff */
[----:B------:R-:W4:Y:S03]  /*10060*/  LDCU UR44, c[0x0][0x3b8] ;  /* 0x00007700ff2c77ac */ /* 0x000f260008000800 */
[----:B------:R-:W-:-:S02]  /*10070*/  LEA.HI.X.SX32 R7, R29, R2, 0x1, P6 ;  /* 0x000000021d077211 */ /* 0x000fc400030f0eff */
[----:B------:R-:W-:Y:S01]  /*10080*/  PRMT R29, R4, 0x7632, R29 ;  /* 0x00007632041d7816 */ /* 0x000fe2000000001d */
[----:B------:R-:W0:Y:S04]  /*10090*/  LDCU UR45, c[0x0][0x3b8] ;  /* 0x00007700ff2d77ac */ /* 0x000e280008000800 */
[----:B------:R1:W-:Y:S04]  /*100a0*/  @P4 STG.E.U16 desc[UR8][R6.64], R29 ;  /* 0x0000001d06004986 */ /* 0x0003e8000c101508 */
[----:B-1----:R-:W2:Y:S01]  /*100b0*/  LDL.LU.64 R6, [R1+0x550] ;  /* 0x0005500001067983 */ /* 0x002ea20000300a00 */
[----:B------:R-:W-:Y:S01]  /*100c0*/  ISETP.LT.AND P1, PT, R10, UR68, !P0 ;  /* 0x000000440a007c0c */ /* 0x000fe2000c721270 */
[----:B------:R-:W-:Y:S01]  /*100d0*/  VIADD R4, R28, 0x6 ;  /* 0x000000061c047836 */ /* 0x000fe20000000000 */
[----:B------:R-:W-:Y:S01]  /*100e0*/  LEA R10, P6, R0, R3, 0x1 ;  /* 0x00000003000a7211 */ /* 0x000fe200078c08ff */
[----:B------:R-:W-:Y:S01]  /*100f0*/  VIADD R29, R28, 0x8 ;  /* 0x000000081c1d7836 */ /* 0x000fe20000000000 */
[----:B------:R-:W1:Y:S02]  /*10100*/  LDCU UR68, c[0x0][0x3b8] ;  /* 0x00007700ff4477ac */ /* 0x000e640008000800 */
[----:B------:R-:W-:-:S02]  /*10110*/  LEA.HI.X.SX32 R11, R0, R2, 0x1, P6 ;  /* 0x00000002000b7211 */ /* 0x000fc400030f0eff */
[----:B------:R-:W-:Y:S01]  /*10120*/  ISETP.LT.AND P4, PT, R4, UR67, !P0 ;  /* 0x0000004304007c0c */ /* 0x000fe2000c781270 */
[----:B------:R-:W-:Y:S01]  /*10130*/  VIADD R4, R0, UR42 ;  /* 0x0000002a00047c36 */ /* 0x000fe20008000000 */
[----:B------:R-:W0:Y:S01]  /*10140*/  LDCU UR67, c[0x0][0x39c] ;  /* 0x00007380ff4377ac */ /* 0x000e220008000800 */
[----:B------:R-:W-:Y:S01]  /*10150*/  VIADD R0, R28, 0x7 ;  /* 0x000000071c007836 */ /* 0x000fe20000000000 */
[----:B------:R1:W-:Y:S01]  /*10160*/  @P3 STG.E.U16 desc[UR8][R10.64], R5 ;  /* 0x000000050a003986 */ /* 0x0003e2000c101508 */
[----:B------:R-:W0:Y:S03]  /*10170*/  LDCU UR42, c[0x0][0x3b8] ;  /* 0x00007700ff2a77ac */ /* 0x000e260008000800 */
[----:B------:R-:W-:Y:S01]  /*10180*/  ISETP.LT.AND P3, PT, R0, UR36, !P0 ;  /* 0x0000002400007c0c */ /* 0x000fe2000c761270 */
[C---:B------:R-:W-:Y:S01]  /*10190*/  VIADD R0, R4.reuse, UR43 ;  /* 0x0000002b04007c36 */ /* 0x040fe20008000000 */
[----:B------:R-:W0:Y:S01]  /*101a0*/  LDCU UR36, c[0x0][0x39c] ;  /* 0x00007380ff2477ac */ /* 0x000e220008000800 */
[----:B------:R-:W0:Y:S01]  /*101b0*/  LDCU UR43, c[0x0][0x3b8] ;  /* 0x00007700ff2b77ac */ /* 0x000e220008000800 */
[----:B-1----:R-:W-:-:S02]  /*101c0*/  LEA R10, P6, R4, R3, 0x1 ;  /* 0x00000003040a7211 */ /* 0x002fc400078c08ff */
[----:B------:R-:W-:Y:S02]  /*101d0*/  PRMT R5, R5, 0x7632, R5 ;  /* 0x0000763205057816 */ /* 0x000fe40000000005 */
[----:B------:R-:W-:Y:S02]  /*101e0*/  LEA.HI.X.SX32 R11, R4, R2, 0x1, P6 ;  /* 0x00000002040b7211 */ /* 0x000fe400030f0eff */
[----:B------:R-:W-:-:S03]  /*101f0*/  LEA R4, P6, R0, R3, 0x1 ;  /* 0x0000000300047211 */ /* 0x000fc600078c08ff */
[----:B------:R1:W-:Y:S01]  /*10200*/  @P2 STG.E.U16 desc[UR8][R10.64], R5 ;  /* 0x000000050a002986 */ /* 0x0003e2000c101508 */
[----:B------:R-:W-:Y:S01]  /*10210*/  ISETP.LT.AND P2, PT, R29, UR66, !P0 ;  /* 0x000000421d007c0c */ /* 0x000fe2000c741270 */
[C---:B------:R-:W-:Y:S01]  /*10220*/  VIADD R29, R0.reuse, UR40 ;  /* 0x00000028001d7c36 */ /* 0x040fe20008000000 */
[----:B------:R-:W0:Y:S01]  /*10230*/  LDCU UR66, c[0x0][0x39c] ;  /* 0x00007380ff4277ac */ /* 0x000e220008000800 */
[----:B------:R-:W0:Y:S01]  /*10240*/  LDCU UR40, c[0x0][0x3b8] ;  /* 0x00007700ff2877ac */ /* 0x000e220008000800 */
[----:B-1----:R-:W-:Y:S01]  /*10250*/  LEA.HI.X.SX32 R5, R0, R2, 0x1, P6 ;  /* 0x0000000200057211 */ /* 0x002fe200030f0eff */
[----:B------:R-:W-:Y:S01]  /*10260*/  VIADD R0, R28, 0x9 ;  /* 0x000000091c007836 */ /* 0x000fe20000000000 */
[----:B------:R-:W-:-:S04]  /*10270*/  LEA R10, P6, R29, R3, 0x1 ;  /* 0x000000031d0a7211 */ /* 0x000fc800078c08ff */
[C---:B------:R-:W-:Y:S01]  /*10280*/  LEA.HI.X.SX32 R11, R29.reuse, R2, 0x1, P6 ;  /* 0x000000021d0b7211 */ /* 0x040fe200030f0eff */
[----:B--2---:R1:W-:Y:S01]  /*10290*/  @P1 STG.E.U16 desc[UR8][R4.64], R6 ;  /* 0x0000000604001986 */ /* 0x0043e2000c101508 */
[----:B------:R-:W-:Y:S01]  /*102a0*/  ISETP.LT.AND P1, PT, R0, UR12, !P0 ;  /* 0x0000000c00007c0c */ /* 0x000fe2000c721270 */
[----:B------:R-:W-:Y:S01]  /*102b0*/  VIADD R0, R29, UR53 ;  /* 0x000000351d007c36 */ /* 0x000fe20008000000 */
[----:B------:R-:W2:Y:S01]  /*102c0*/  LDCU UR12, c[0x0][0x39c] ;  /* 0x00007380ff0c77ac */ /* 0x000ea20008000800 */
[----:B------:R-:W0:Y:S01]  /*102d0*/  LDCU UR53, c[0x0][0x3b8] ;  /* 0x00007700ff3577ac */ /* 0x000e220008000800 */
[----:B-1----:R-:W-:Y:S01]  /*102e0*/  PRMT R5, R6, 0x7632, R5 ;  /* 0x0000763206057816 */ /* 0x002fe20000000005 */
[----:B------:R-:W-:Y:S01]  /*102f0*/  VIADD R6, R28, 0xa ;  /* 0x0000000a1c067836 */ /* 0x000fe20000000000 */
[----:B------:R-:W-:-:S03]  /*10300*/  LEA R4, P6, R0, R3, 0x1 ;  /* 0x0000000300047211 */ /* 0x000fc600078c08ff */
[----:B------:R1:W-:Y:S01]  /*10310*/  @P5 STG.E.U16 desc[UR8][R10.64], R5 ;  /* 0x000000050a005986 */ /* 0x0003e2000c101508 */
[----:B------:R-:W-:Y:S01]  /*10320*/  ISETP.LT.AND P5, PT, R6, UR65, !P0 ;  /* 0x0000004106007c0c */ /* 0x000fe2000c7a1270 */
[C---:B------:R-:W-:Y:S01]  /*10330*/  VIADD R6, R0.reuse, UR50 ;  /* 0x0000003200067c36 */ /* 0x040fe20008000000 */
[----:B------:R-:W0:Y:S01]  /*10340*/  LDCU UR65, c[0x0][0x39c] ;  /* 0x00007380ff4177ac */ /* 0x000e220008000800 */
[----:B------:R-:W0:Y:S01]  /*10350*/  LDCU UR50, c[0x0][0x3b8] ;  /* 0x00007700ff3277ac */ /* 0x000e220008000800 */
[----:B-1----:R-:W-:Y:S02]  /*10360*/  LEA.HI.X.SX32 R5, R0, R2, 0x1, P6 ;  /* 0x0000000200057211 */ /* 0x002fe400030f0eff */
[----:B------:R-:W-:-:S03]  /*10370*/  LEA R10, P6, R6, R3, 0x1 ;  /* 0x00000003060a7211 */ /* 0x000fc600078c08ff */
[----:B------:R1:W-:Y:S01]  /*10380*/  @P4 STG.E.U16 desc[UR8][R4.64], R7 ;  /* 0x0000000704004986 */ /* 0x0003e2000c101508 */
[----:B------:R-:W-:Y:S02]  /*10390*/  LEA.HI.X.SX32 R11, R6, R2, 0x1, P6 ;  /* 0x00000002060b7211 */ /* 0x000fe400030f0eff */
[----:B-1----:R-:W-:-:S05]  /*103a0*/  PRMT R7, R7, 0x7632, R7 ;  /* 0x0000763207077816 */ /* 0x002fca0000000007 */
[----:B------:R1:W-:Y:S04]  /*103b0*/  @P3 STG.E.U16 desc[UR8][R10.64], R7 ;  /* 0x000000070a003986 */ /* 0x0003e8000c101508 */
[----:B-1----:R-:W2:Y:S01]  /*103c0*/  LDL.LU.64 R10, [R1+0x548] ;  /* 0x00054800010a7983 */ /* 0x002ea20000300a00 */
[----:B------:R-:W-:-:S05]  /*103d0*/  VIADD R0, R28, 0xb ;  /* 0x0000000b1c007836 */ /* 0x000fca0000000000 */
[----:B------:R-:W-:Y:S01]  /*103e0*/  ISETP.LT.AND P4, PT, R0, UR52, !P0 ;  /* 0x0000003400007c0c */ /* 0x000fe2000c781270 */
[----:B------:R-:W-:Y:S01]  /*103f0*/  VIADD R0, R6, UR23 ;  /* 0x0000001706007c36 */ /* 0x000fe20008000000 */
[----:B------:R-:W1:Y:S04]  /*10400*/  LDCU UR52, c[0x0][0x39c] ;  /* 0x00007380ff3477ac */ /* 0x000e680008000800 */
[-C--:B------:R-:W-:Y:S01]  /*10410*/  LEA R4, P6, R0, R3.reuse, 0x1 ;  /* 0x0000000300047211 */ /* 0x080fe200078c08ff */
[----:B------:R-:W-:Y:S01]  /*10420*/  VIADD R6, R28, 0xc ;  /* 0x0000000c1c067836 */ /* 0x000fe20000000000 */
[----:B------:R-:W0:Y:S02]  /*10430*/  LDCU UR23, c[0x0][0x3b8] ;  /* 0x00007700ff1777ac */ /* 0x000e240008000800 */
[CC--:B------:R-:W-:Y:S01]  /*10440*/  LEA.HI.X.SX32 R5, R0.reuse, R2.reuse, 0x1, P6 ;  /* 0x0000000200057211 */ /* 0x0c0fe200030f0eff */
[----:B------:R-:W-:Y:S01]  /*10450*/  VIADD R0, R0, UR31 ;  /* 0x0000001f00007c36 */ /* 0x000fe20008000000 */
[----:B------:R-:W-:Y:S01]  /*10460*/  ISETP.LT.AND P3, PT, R6, UR64, !P0 ;  /* 0x0000004006007c0c */ /* 0x000fe2000c761270 */
[----:B------:R-:W-:Y:S01]  /*10470*/  VIADD R7, R28, 0xd ;  /* 0x0000000d1c077836 */ /* 0x000fe20000000000 */
[----:B------:R-:W0:Y:S01]  /*10480*/  LDCU UR64, c[0x0][0x39c] ;  /* 0x00007380ff4077ac */ /* 0x000e220008000800 */
[C---:B------:R-:W-:Y:S01]  /*10490*/  VIADD R29, R0.reuse, UR34 ;  /* 0x00000022001d7c36 */ /* 0x040fe20008000000 */
[C---:B------:R-:W-:Y:S01]  /*104a0*/  LEA R6, P6, R0.reuse, R3, 0x1 ;  /* 0x0000000300067211 */ /* 0x040fe200078c08ff */
[----:B------:R1:W-:Y:S01]  /*104b0*/  @P2 STG.E.U16 desc[UR8][R4.64], R8 ;  /* 0x0000000804002986 */ /* 0x0003e2000c101508 */
[----:B------:R-:W-:Y:S01]  /*104c0*/  ISETP.LT.AND P2, PT, R7, UR32, !P0 ;  /* 0x0000002007007c0c */ /* 0x000fe2000c741270 */
[----:B------:R-:W0:Y:S01]  /*104d0*/  LDCU UR31, c[0x0][0x3b8] ;  /* 0x00007700ff1f77ac */ /* 0x000e220008000800 */
[----:B------:R-:W-:Y:S01]  /*104e0*/  LEA.HI.X.SX32 R7, R0, R2, 0x1, P6 ;  /* 0x0000000200077211 */ /* 0x000fe200030f0eff */
[----:B------:R-:W-:Y:S01]  /*104f0*/  VIADD R0, R28, 0xe ;  /* 0x0000000e1c007836 */ /* 0x000fe20000000000 */
[----:B------:R-:W0:Y:S01]  /*10500*/  LDCU UR32, c[0x0][0x39c] ;  /* 0x00007380ff2077ac */ /* 0x000e220008000800 */
[----:B------:R-:W0:Y:S01]  /*10510*/  LDCU UR34, c[0x0][0x3b8] ;  /* 0x00007700ff2277ac */ /* 0x000e220008000800 */
[----:B-1----:R-:W-:-:S02]  /*10520*/  PRMT R5, R8, 0x7632, R5 ;  /* 0x0000763208057816 */ /* 0x002fc40000000005 */
[----:B------:R-:W-:-:S03]  /*10530*/  LEA R4, P6, R29, R3, 0x1 ;  /* 0x000000031d047211 */ /* 0x000fc600078c08ff */
[----:B------:R1:W-:Y:S01]  /*10540*/  @P1 STG.E.U16 desc[UR8][R6.64], R5 ;  /* 0x0000000506001986 */ /* 0x0003e2000c101508 */
[----:B------:R-:W-:Y:S01]  /*10550*/  ISETP.LT.AND P1, PT, R0, UR63, !P0 ;  /* 0x0000003f00007c0c */ /* 0x000fe2000c721270 */
[C---:B------:R-:W-:Y:S01]  /*10560*/  VIADD R0, R29.reuse, UR60 ;  /* 0x0000003c1d007c36 */ /* 0x040fe20008000000 */
[----:B------:R-:W0:Y:S01]  /*10570*/  LDCU UR63, c[0x0][0x39c] ;  /* 0x00007380ff3f77ac */ /* 0x000e220008000800 */
[----:B-1----:R-:W-:Y:S01]  /*10580*/  LEA.HI.X.SX32 R5, R29, R2, 0x1, P6 ;  /* 0x000000021d057211 */ /* 0x002fe200030f0eff */
[----:B------:R-:W-:Y:S01]  /*10590*/  VIADD R6, R28, 0xf ;  /* 0x0000000f1c067836 */ /* 0x000fe20000000000 */
[----:B------:R-:W-:Y:S01]  /*105a0*/  PRMT R7, R9, 0x7632, R7 ;  /* 0x0000763209077816 */ /* 0x000fe20000000007 */
[----:B------:R-:W-:Y:S01]  /*105b0*/  VIADD R8, R0, UR20 ;  /* 0x0000001400087c36 */ /* 0x000fe20008000000 */
[----:B------:R-:W3:Y:S01]  /*105c0*/  LDL.LU R29, [R1+0x8c] ;  /* 0x00008c00011d7983 */ /* 0x000ee20000300800 */
[----:B------:R-:W1:Y:S03]  /*105d0*/  LDCU UR60, c[0x0][0x3b8] ;  /* 0x00007700ff3c77ac */ /* 0x000e660008000800 */
[----:B------:R0:W-:Y:S01]  /*105e0*/  @P5 STG.E.U16 desc[UR8][R4.64], R9 ;  /* 0x0000000904005986 */ /* 0x0001e2000c101508 */
[----:B------:R-:W-:Y:S01]  /*105f0*/  ISETP.LT.AND P5, PT, R6, UR17, !P0 ;  /* 0x0000001106007c0c */ /* 0x000fe2000c7a1270 */
[----:B------:R-:W1:Y:S01]  /*10600*/  LDCU UR17, c[0x0][0x39c] ;  /* 0x00007380ff1177ac */ /* 0x000e620008000800 */
[----:B------:R-:W1:Y:S01]  /*10610*/  LDCU UR20, c[0x0][0x3b8] ;  /* 0x00007700ff1477ac */ /* 0x000e620008000800 */
[----:B0-----:R-:W-:-:S04]  /*10620*/  LEA R4, P6, R0, R3, 0x1 ;  /* 0x0000000300047211 */ /* 0x001fc800078c08ff */
[----:B------:R-:W-:Y:S01]  /*10630*/  LEA.HI.X.SX32 R5, R0, R2, 0x1, P6 ;  /* 0x0000000200057211 */ /* 0x000fe200030f0eff */
[----:B------:R-:W-:Y:S01]  /*10640*/  VIADD R0, R28, 0x10 ;  /* 0x000000101c007836 */ /* 0x000fe20000000000 */
[----:B------:R-:W-:-:S03]  /*10650*/  LEA R6, P6, R8, R3, 0x1 ;  /* 0x0000000308067211 */ /* 0x000fc600078c08ff */
[----:B------:R0:W-:Y:S01]  /*10660*/  @P4 STG.E.U16 desc[UR8][R4.64], R7 ;  /* 0x0000000704004986 */ /* 0x0001e2000c101508 */
[----:B------:R-:W-:Y:S01]  /*10670*/  ISETP.LT.AND P4, PT, R0, UR62, !P0 ;  /* 0x0000003e00007c0c */ /* 0x000fe2000c781270 */
[C---:B------:R-:W-:Y:S01]  /*10680*/  VIADD R0, R8.reuse, UR15 ;  /* 0x0000000f08007c36 */ /* 0x040fe20008000000 */
[----:B------:R-:W1:Y:S01]  /*10690*/  LDCU UR62, c[0x0][0x39c] ;  /* 0x00007380ff3e77ac */ /* 0x000e620008000800 */
[----:B------:R-:W1:Y:S01]  /*106a0*/  LDCU UR15, c[0x0][0x3b8] ;  /* 0x00007700ff0f77ac */ /* 0x000e620008000800 */
[-C--:B0-----:R-:W-:Y:S01]  /*106b0*/  LEA.HI.X.SX32 R7, R8, R2.reuse, 0x1, P6 ;  /* 0x0000000208077211 */ /* 0x081fe200030f0eff */
[----:B------:R-:W-:Y:S01]  /*106c0*/  VIADD R5, R28, 0x11 ;  /* 0x000000111c057836 */ /* 0x000fe20000000000 */
[C---:B------:R-:W-:Y:S01]  /*106d0*/  LEA R4, P6, R0.reuse, R3, 0x1 ;  /* 0x0000000300047211 */ /* 0x040fe200078c08ff */
[C---:B------:R-:W-:Y:S01]  /*106e0*/  VIADD R8, R0.reuse, UR51 ;  /* 0x0000003300087c36 */ /* 0x040fe20008000000 */
[----:B------:R-:W0:Y:S01]  /*106f0*/  LDCU UR51, c[0x0][0x3b8] ;  /* 0x00007700ff3377ac */ /* 0x000e220008000800 */
[----:B--2---:R2:W-:Y:S01]  /*10700*/  @P3 STG.E.U16 desc[UR8][R6.64], R10 ;  /* 0x0000000a06003986 */ /* 0x0045e2000c101508 */
[----:B------:R-:W-:Y:S01]  /*10710*/  ISETP.LT.AND P3, PT, R5, UR14, !P0 ;  /* 0x0000000e05007c0c */ /* 0x000fe2000c761270 */
[----:B------:R-:W0:Y:S01]  /*10720*/  LDCU UR14, c[0x0][0x39c] ;  /* 0x00007380ff0e77ac */ /* 0x000e220008000800 */
[----:B------:R-:W-:-:S02]  /*10730*/  LEA.HI.X.SX32 R5, R0, R2, 0x1, P6 ;  /* 0x0000000200057211 */ /* 0x000fc400030f0eff */
[----:B--2---:R-:W-:Y:S02]  /*10740*/  PRMT R7, R10, 0x7632, R7 ;  /* 0x000076320a077816 */ /* 0x004fe40000000007 */
[C---:B------:R-:W-:Y:S01]  /*10750*/  LEA R6, P6, R8.reuse, R3, 0x1 ;  /* 0x0000000308067211 */ /* 0x040fe200078c08ff */
[----:B------:R-:W2:Y:S04]  /*10760*/  LDL.LU R10, [R1+0x88] ;  /* 0x00008800010a7983 */ /* 0x000ea80000300800 */
[----:B------:R0:W-:Y:S02]  /*10770*/  @P2 STG.E.U16 desc[UR8][R4.64], R7 ;  /* 0x0000000704002986 */ /* 0x0001e4000c101508 */
[----:B0-----:R-:W-:-:S05]  /*10780*/  LEA.HI.X.SX32 R7, R8, R2, 0x1, P6 ;  /* 0x0000000208077211 */ /* 0x001fca00030f0eff */
[----:B------:R0:W-:Y:S02]  /*10790*/  @P1 STG.E.U16 desc[UR8][R6.64], R11 ;  /* 0x0000000b06001986 */ /* 0x0001e4000c101508 */
[----:B0-----:R-:W-:Y:S02]  /*107a0*/  PRMT R7, R11, 0x7632, R7 ;  /* 0x000076320b077816 */ /* 0x001fe40000000007 */
[----:B------:R-:W2:Y:S04]  /*107b0*/  LDL.LU R11, [R1+0x94] ;  /* 0x00009400010b7983 */ /* 0x000ea80000300800 */
[----:B------:R-:W2:Y:S01]  /*107c0*/  LDL.LU R9, [R1+0x80] ;  /* 0x0000800001097983 */ /* 0x000ea20000300800 */
[----:B------:R-:W-:-:S05]  /*107d0*/  VIADD R0, R28, 0x12 ;  /* 0x000000121c007836 */ /* 0x000fca0000000000 */
[----:B------:R-:W-:Y:S01]  /*107e0*/  ISETP.LT.AND P2, PT, R0, UR61, !P0 ;  /* 0x0000003d00007c0c */ /* 0x000fe2000c741270 */
[----:B------:R-:W-:Y:S01]  /*107f0*/  VIADD R0, R8, UR27 ;  /* 0x0000001b08007c36 */ /* 0x000fe20008000000 */
[----:B------:R-:W0:Y:S01]  /*10800*/  LDCU UR27, c[0x0][0x3b8] ;  /* 0x00007700ff1b77ac */ /* 0x000e220008000800 */
[----:B------:R-:W-:-:S03]  /*10810*/  VIADD R5, R28, 0x13 ;  /* 0x000000131c057836 */ /* 0x000fc60000000000 */
[CC--:B------:R-:W-:Y:S01]  /*10820*/  LEA R4, P6, R0.reuse, R3.reuse, 0x1 ;  /* 0x0000000300047211 */ /* 0x0c0fe200078c08ff */
[C---:B------:R-:W-:Y:S01]  /*10830*/  VIADD R6, R0.reuse, UR33 ;  /* 0x0000002100067c36 */ /* 0x040fe20008000000 */
[----:B------:R-:W-:Y:S01]  /*10840*/  ISETP.LT.AND P1, PT, R5, UR49, !P0 ;  /* 0x0000003105007c0c */ /* 0x000fe2000c721270 */
[----:B------:R-:W0:Y:S01]  /*10850*/  LDCU UR49, c[0x0][0x39c] ;  /* 0x00007380ff3177ac */ /* 0x000e220008000800 */
[-C--:B------:R-:W-:Y:S02]  /*10860*/  LEA.HI.X.SX32 R5, R0, R2.reuse, 0x1, P6 ;  /* 0x0000000200057211 */ /* 0x080fe400030f0eff */
[C---:B------:R-:W-:Y:S01]  /*10870*/  LEA R8, P6, R6.reuse, R3, 0x1 ;  /* 0x0000000306087211 */ /* 0x040fe200078c08ff */
[----:B------:R-:W0:Y:S02]  /*10880*/  LDCU UR33, c[0x0][0x39c] ;  /* 0x00007380ff2177ac */ /* 0x000e240008000800 */
[----:B------:R2:W-:Y:S01]  /*10890*/  @P5 STG.E.U16 desc[UR8][R4.64], R7 ;  /* 0x0000000704005986 */ /* 0x0005e2000c101508 */
[----:B------:R-:W0:Y:S01]  /*108a0*/  LDCU UR61, c[0x0][0x3b8] ;  /* 0x00007700ff3d77ac */ /* 0x000e220008000800 */
[----:B--2---:R-:W-:Y:S01]  /*108b0*/  IMAD.MOV.U32 R7, RZ, RZ, R9 ;  /* 0x000000ffff077224 */ /* 0x004fe200078e0009 */
[----:B------:R-:W-:-:S05]  /*108c0*/  LEA.HI.X.SX32 R9, R6, R2, 0x1, P6 ;  /* 0x0000000206097211 */ /* 0x000fca00030f0eff */
[----:B------:R2:W-:Y:S04]  /*108d0*/  @P4 STG.E.U16 desc[UR8][R8.64], R7 ;  /* 0x0000000708004986 */ /* 0x0005e8000c101508 */
[----:B--2---:R-:W2:Y:S01]  /*108e0*/  LDL.LU R9, [R1+0x84] ;  /* 0x0000840001097983 */ /* 0x004ea20000300800 */
[C---:B------:R-:W-:Y:S02]  /*108f0*/  VIADD R0, R28.reuse, 0x14 ;  /* 0x000000141c007836 */ /* 0x040fe40000000000 */
[----:B------:R-:W-:Y:S02]  /*10900*/  VIADD R4, R28, 0x15 ;  /* 0x000000151c047836 */ /* 0x000fe40000000000 */
[----:B------:R-:W-:Y:S01]  /*10910*/  IMAD.MOV.U32 R8, RZ, RZ, R7 ;  /* 0x000000ffff087224 */ /* 0x000fe200078e0007 */
[----:B------:R-:W-:Y:S01]  /*10920*/  ISETP.LT.AND P5, PT, R0, UR16, !P0 ;  /* 0x0000001000007c0c */ /* 0x000fe2000c7a1270 */
[----:B------:R-:W-:Y:S01]  /*10930*/  VIADD R0, R6, UR37 ;  /* 0x0000002506007c36 */ /* 0x000fe20008000000 */
[----:B------:R-:W-:Y:S01]  /*10940*/  ISETP.LT.AND P4, PT, R4, UR75, !P0 ;  /* 0x0000004b04007c0c */ /* 0x000fe2000c781270 */
[----:B------:R-:W-:Y:S01]  /*10950*/  IMAD.MOV.U32 R4, RZ, RZ, R8 ;  /* 0x000000ffff047224 */ /* 0x000fe200078e0008 */
[----:B------:R-:W0:Y:S01]  /*10960*/  LDCU UR37, c[0x0][0x39c] ;  /* 0x00007380ff2577ac */ /* 0x000e220008000800 */
[C---:B------:R-:W-:Y:S01]  /*10970*/  VIADD R8, R0.reuse, UR38 ;  /* 0x0000002600087c36 */ /* 0x040fe20008000000 */
[----:B------:R-:W-:-:S02]  /*10980*/  LEA R6, P6, R0, R3, 0x1 ;  /* 0x0000000300067211 */ /* 0x000fc400078c08ff */
[----:B------:R-:W-:Y:S01]  /*10990*/  PRMT R5, R4, 0x7632, R5 ;  /* 0x0000763204057816 */ /* 0x000fe20000000005 */
[----:B------:R-:W0:Y:S01]  /*109a0*/  LDCU UR38, c[0x0][0x39c] ;  /* 0x00007380ff2677ac */ /* 0x000e220008000800 */
[-C--:B------:R-:W-:Y:S01]  /*109b0*/  LEA.HI.X.SX32 R7, R0, R2.reuse, 0x1, P6 ;  /* 0x0000000200077211 */ /* 0x080fe200030f0eff */
[----:B------:R-:W-:Y:S01]  /*109c0*/  VIADD R0, R28, 0x16 ;  /* 0x000000161c007836 */ /* 0x000fe20000000000 */
[----:B------:R-:W-:Y:S01]  /*109d0*/  LEA R4, P6, R8, R3, 0x1 ;  /* 0x0000000308047211 */ /* 0x000fe200078c08ff */
[----:B------:R-:W0:Y:S02]  /*109e0*/  LDCU UR16, c[0x0][0x3b8] ;  /* 0x00007700ff1077ac */ /* 0x000e240008000800 */
[----:B------:R1:W-:Y:S01]  /*109f0*/  @P3 STG.E.U16 desc[UR8][R6.64], R5 ;  /* 0x0000000506003986 */ /* 0x0003e2000c101508 */
[----:B------:R-:W-:Y:S01]  /*10a00*/  ISETP.LT.AND P3, PT, R0, UR13, !P0 ;  /* 0x0000000d00007c0c */ /* 0x000fe2000c761270 */
[C---:B------:R-:W-:Y:S01]  /*10a10*/  VIADD R0, R8.reuse, UR57 ;  /* 0x0000003908007c36 */ /* 0x040fe20008000000 */
[----:B------:R-:W0:Y:S01]  /*10a20*/  LDCU UR75, c[0x0][0x3b8] ;  /* 0x00007700ff4b77ac */ /* 0x000e220008000800 */
[----:B------:R-:W0:Y:S01]  /*10a30*/  LDCU UR13, c[0x0][0x3b8] ;  /* 0x00007700ff0d77ac */ /* 0x000e220008000800 */
[----:B------:R-:W0:Y:S01]  /*10a40*/  LDCU UR57, c[0x0][0x39c] ;  /* 0x00007380ff3977ac */ /* 0x000e220008000800 */
[----:B-1----:R-:W-:Y:S01]  /*10a50*/  LEA.HI.X.SX32 R5, R8, R2, 0x1, P6 ;  /* 0x0000000208057211 */ /* 0x002fe200030f0eff */
[----:B------:R-:W-:-:S02]  /*10a60*/  VIADD R6, R28, 0x17 ;  /* 0x000000171c067836 */ /* 0x000fc40000000000 */
[----:B------:R-:W-:Y:S01]  /*10a70*/  VIADD R8, R0, UR59 ;  /* 0x0000003b00087c36 */ /* 0x000fe20008000000 */
[----:B------:R-:W1:Y:S01]  /*10a80*/  LDCU UR59, c[0x0][0x3b8] ;  /* 0x00007700ff3b77ac */ /* 0x000e620008000800 */
[----:B--2---:R2:W-:Y:S01]  /*10a90*/  @P2 STG.E.U16 desc[UR8][R4.64], R9 ;  /* 0x0000000904002986 */ /* 0x0045e2000c101508 */
[----:B------:R-:W-:Y:S02]  /*10aa0*/  PRMT R7, R9, 0x7632, R7 ;  /* 0x0000763209077816 */ /* 0x000fe40000000007 */
[----:B------:R-:W-:Y:S01]  /*10ab0*/  ISETP.LT.AND P2, PT, R6, UR74, !P0 ;  /* 0x0000004a06007c0c */ /* 0x000fe2000c741270 */
[----:B------:R-:W0:Y:S01]  /*10ac0*/  LDCU UR74, c[0x0][0x39c] ;  /* 0x00007380ff4a77ac */ /* 0x000e220008000800 */
[----:B--2---:R-:W-:-:S04]  /*10ad0*/  LEA R4, P6, R0, R3, 0x1 ;  /* 0x0000000300047211 */ /* 0x004fc800078c08ff */
[----:B------:R-:W-:Y:S01]  /*10ae0*/  LEA.HI.X.SX32 R5, R0, R2, 0x1, P6 ;  /* 0x0000000200057211 */ /* 0x000fe200030f0eff */
[----:B------:R-:W-:Y:S01]  /*10af0*/  VIADD R0, R28, 0x18 ;  /* 0x000000181c007836 */ /* 0x000fe20000000000 */
[----:B------:R-:W-:-:S03]  /*10b00*/  LEA R6, P6, R8, R3, 0x1 ;  /* 0x0000000308067211 */ /* 0x000fc600078c08ff */
[----:B------:R2:W-:Y:S01]  /*10b10*/  @P1 STG.E.U16 desc[UR8][R4.64], R7 ;  /* 0x0000000704001986 */ /* 0x0005e2000c101508 */
[----:B------:R-:W-:Y:S01]  /*10b20*/  ISETP.LT.AND P1, PT, R0, UR39, !P0 ;  /* 0x0000002700007c0c */ /* 0x000fe2000c721270 */
[C---:B------:R-:W-:Y:S01]  /*10b30*/  VIADD R0, R8.reuse, UR28 ;  /* 0x0000001c08007c36 */ /* 0x040fe20008000000 */
[----:B------:R-:W0:Y:S01]  /*10b40*/  LDCU UR39, c[0x0][0x39c] ;  /* 0x00007380ff2777ac */ /* 0x000e220008000800 */
[----:B------:R-:W0:Y:S01]  /*10b50*/  LDCU UR28, c[0x0][0x3b8] ;  /* 0x00007700ff1c77ac */ /* 0x000e220008000800 */
[----:B--2---:R-:W-:Y:S01]  /*10b60*/  LEA.HI.X.SX32 R7, R8, R2, 0x1, P6 ;  /* 0x0000000208077211 */ /* 0x004fe200030f0eff */
[----:B------:R-:W-:Y:S01]  /*10b70*/  VIADD R5, R28, 0x19 ;  /* 0x000000191c057836 */ /* 0x000fe20000000000 */
[C---:B------:R-:W-:Y:S01]  /*10b80*/  LEA R4, P6, R0.reuse, R3, 0x1 ;  /* 0x0000000300047211 */ /* 0x040fe200078c08ff */
[----:B------:R-:W-:Y:S01]  /*10b90*/  VIADD R8, R0, UR47 ;  /* 0x0000002f00087c36 */ /* 0x000fe20008000000 */
[----:B------:R-:W2:Y:S01]  /*10ba0*/  LDCU UR47, c[0x0][0x3b8] ;  /* 0x00007700ff2f77ac */ /* 0x000ea20008000800 */
[----:B------:R0:W-:Y:S01]  /*10bb0*/  @P5 STG.E.U16 desc[UR8][R6.64], R10 ;  /* 0x0000000a06005986 */ /* 0x0001e2000c101508 */
[----:B------:R-:W-:-:S02]  /*10bc0*/  ISETP.LT.AND P5, PT, R5, UR73, !P0 ;  /* 0x0000004905007c0c */ /* 0x000fc4000c7a1270 */
[-C--:B------:R-:W-:Y:S01]  /*10bd0*/  LEA.HI.X.SX32 R5, R0, R2.reuse, 0x1, P6 ;  /* 0x0000000200057211 */ /* 0x080fe200030f0eff */
[----:B------:R-:W-:Y:S01]  /*10be0*/  VIADD R0, R28, 0x1a ;  /* 0x0000001a1c007836 */ /* 0x000fe20000000000 */
[----:B------:R-:W1:Y:S01]  /*10bf0*/  LDCU UR73, c[0x0][0x39c] ;  /* 0x00007380ff4977ac */ /* 0x000e620008000800 */
[----:B0-----:R-:W-:Y:S02]  /*10c00*/  PRMT R7, R10, 0x7632, R7 ;  /* 0x000076320a077816 */ /* 0x001fe40000000007 */
[-C--:B------:R-:W-:Y:S01]  /*10c10*/  LEA R6, P6, R8, R3.reuse, 0x1 ;  /* 0x0000000308067211 */ /* 0x080fe200078c08ff */
[----:B------:R-:W2:Y:S04]  /*10c20*/  LDL.LU R10, [R1+0x98] ;  /* 0x00009800010a7983 */ /* 0x000ea80000300800 */
[----:B------:R0:W-:Y:S01]  /*10c30*/  @P4 STG.E.U16 desc[UR8][R4.64], R7 ;  /* 0x0000000704004986 */ /* 0x0001e2000c101508 */
[----:B------:R-:W-:Y:S01]  /*10c40*/  ISETP.LT.AND P4, PT, R0, UR58, !P0 ;  /* 0x0000003a00007c0c */ /* 0x000fe2000c781270 */
[C---:B------:R-:W-:Y:S01]  /*10c50*/  VIADD R0, R8.reuse, UR19 ;  /* 0x0000001308007c36 */ /* 0x040fe20008000000 */
[----:B------:R-:W1:Y:S01]  /*10c60*/  LDCU UR58, c[0x0][0x39c] ;  /* 0x00007380ff3a77ac */ /* 0x000e620008000800 */
[----:B------:R-:W1:Y:S01]  /*10c70*/  LDCU UR19, c[0x0][0x3b8] ;  /* 0x00007700ff1377ac */ /* 0x000e620008000800 */
[----:B0-----:R-:W-:Y:S01]  /*10c80*/  LEA.HI.X.SX32 R7, R8, R2, 0x1, P6 ;  /* 0x0000000208077211 */ /* 0x001fe200030f0eff */
[----:B------:R-:W-:Y:S01]  /*10c90*/  VIADD R5, R28, 0x1b ;  /* 0x0000001b1c057836 */ /* 0x000fe20000000000 */
[----:B------:R-:W-:-:S03]  /*10ca0*/  LEA R4, P6, R0, R3, 0x1 ;  /* 0x0000000300047211 */ /* 0x000fc600078c08ff */
[----:B---3--:R0:W-:Y:S01]  /*10cb0*/  @P3 STG.E.U16 desc[UR8][R6.64], R29 ;  /* 0x0000001d06003986 */ /* 0x0081e2000c101508 */
[----:B------:R-:W-:Y:S01]  /*10cc0*/  ISETP.LT.AND P3, PT, R5, UR72, !P0 ;  /* 0x0000004805007c0c */ /* 0x000fe2000c761270 */
[----:B------:R-:W3:Y:S01]  /*10cd0*/  LDCU UR72, c[0x0][0x39c] ;  /* 0x00007380ff4877ac */ /* 0x000ee20008000800 */
[C---:B------:R-:W-:Y:S02]  /*10ce0*/  LEA.HI.X.SX32 R5, R0.reuse, R2, 0x1, P6 ;  /* 0x0000000200057211 */ /* 0x040fe400030f0eff */
[----:B0-----:R-:W-:Y:S02]  /*10cf0*/  PRMT R7, R29, 0x7632, R7 ;  /* 0x000076321d077816 */ /* 0x001fe40000000007 */
[----:B------:R-:W2:Y:S04]  /*10d00*/  LDL.LU R29, [R1+0x9c] ;  /* 0x00009c00011d7983 */ /* 0x000ea80000300800 */
[----:B------:R0:W-:Y:S04]  /*10d10*/  @P2 STG.E.U16 desc[UR8][R4.64], R7 ;  /* 0x0000000704002986 */ /* 0x0001e8000c101508 */
[----:B0-----:R-:W2:Y:S01]  /*10d20*/  LDL.LU R5, [R1+0x90] ;  /* 0x0000900001057983 */ /* 0x001ea20000300800 */
[----:B------:R-:W-:Y:S01]  /*10d30*/  VIADD R6, R0, UR48 ;  /* 0x0000003000067c36 */ /* 0x000fe20008000000 */
[----:B------:R-:W0:Y:S01]  /*10d40*/  LDCU UR48, c[0x0][0x3b8] ;  /* 0x00007700ff3077ac */ /* 0x000e220008000800 */
[----:B------:R-:W-:-:S03]  /*10d50*/  VIADD R0, R28, 0x1c ;  /* 0x0000001c1c007836 */ /* 0x000fc60000000000 */
[-C--:B------:R-:W-:Y:S02]  /*10d60*/  LEA R8, P6, R6, R3.reuse, 0x1 ;  /* 0x0000000306087211 */ /* 0x080fe400078c08ff */
[----:B------:R-:W-:Y:S01]  /*10d70*/  ISETP.LT.AND P2, PT, R0, UR26, !P0 ;  /* 0x0000001a00007c0c */ /* 0x000fe2000c741270 */
[C---:B------:R-:W-:Y:S01]  /*10d80*/  VIADD R0, R6.reuse, UR18 ;  /* 0x0000001206007c36 */ /* 0x040fe20008000000 */
[-C--:B------:R-:W-:Y:S01]  /*10d90*/  LEA.HI.X.SX32 R9, R6, R2.reuse, 0x1, P6 ;  /* 0x0000000206097211 */ /* 0x080fe200030f0eff */
[----:B------:R-:W-:Y:S01]  /*10da0*/  VIADD R4, R28, 0x1d ;  /* 0x0000001d1c047836 */ /* 0x000fe20000000000 */
[----:B------:R-:W0:Y:S02]  /*10db0*/  LDCU UR18, c[0x0][0x3b8] ;  /* 0x00007700ff1277ac */ /* 0x000e240008000800 */
[CC--:B------:R-:W-:Y:S01]  /*10dc0*/  LEA R6, P6, R0.reuse, R3.reuse, 0x1 ;  /* 0x0000000300067211 */ /* 0x0c0fe200078c08ff */
[----:B------:R-:W0:Y:S03]  /*10dd0*/  LDCU UR26, c[0x0][0x39c] ;  /* 0x00007380ff1a77ac */ /* 0x000e260008000800 */
[-C--:B------:R-:W-:Y:S01]  /*10de0*/  LEA.HI.X.SX32 R7, R0, R2.reuse, 0x1, P6 ;  /* 0x0000000200077211 */ /* 0x080fe200030f0eff */
[----:B--2---:R2:W-:Y:S01]  /*10df0*/  @P1 STG.E.U16 desc[UR8][R8.64], R5 ;  /* 0x0000000508001986 */ /* 0x0045e2000c101508 */
[----:B------:R-:W-:Y:S01]  /*10e00*/  ISETP.LT.AND P1, PT, R4, UR71, !P0 ;  /* 0x0000004704007c0c */ /* 0x000fe2000c721270 */
[----:B------:R-:W0:Y:S01]  /*10e10*/  LDCU UR71, c[0x0][0x3b8] ;  /* 0x00007700ff4777ac */ /* 0x000e220008000800 */
[----:B--2---:R-:W-:Y:S01]  /*10e20*/  VIADD R8, R0, UR46 ;  /* 0x0000002e00087c36 */ /* 0x004fe20008000000 */
[----:B------:R-:W-:Y:S01]  /*10e30*/  PRMT R0, R5, 0x7632, R0 ;  /* 0x0000763205007816 */ /* 0x000fe20000000000 */
[----:B------:R-:W-:Y:S01]  /*10e40*/  VIADD R9, R28, 0x1e ;  /* 0x0000001e1c097836 */ /* 0x000fe20000000000 */
[----:B------:R-:W2:Y:S02]  /*10e50*/  LDCU UR46, c[0x0][0x39c] ;  /* 0x00007380ff2e77ac */ /* 0x000ea40008000800 */
[C---:B------:R-:W-:Y:S01]  /*10e60*/  LEA R4, P6, R8.reuse, R3, 0x1 ;  /* 0x0000000308047211 */ /* 0x040fe200078c08ff */
[----:B------:R0:W-:Y:S03]  /*10e70*/  @P5 STG.E.U16 desc[UR8][R6.64], R0 ;  /* 0x0000000006005986 */ /* 0x0001e6000c101508 */
[----:B------:R-:W-:-:S05]  /*10e80*/  LEA.HI.X.SX32 R5, R8, R2, 0x1, P6 ;  /* 0x0000000208057211 */ /* 0x000fca00030f0eff */
[----:B------:R1:W-:Y:S01]  /*10e90*/  @P4 STG.E.U16 desc[UR8][R4.64], R11 ;  /* 0x0000000b04004986 */ /* 0x0003e2000c101508 */
[----:B0-----:R-:W-:Y:S02]  /*10ea0*/  VIADD R6, R8, UR55 ;  /* 0x0000003708067c36 */ /* 0x001fe40008000000 */
[C---:B------:R-:W-:Y:S01]  /*10eb0*/  VIADD R0, R28.reuse, 0x1f ;  /* 0x0000001f1c007836 */ /* 0x040fe20000000000 */
[----:B------:R-:W-:Y:S02]  /*10ec0*/  PRMT R7, R11, 0x7632, R7 ;  /* 0x000076320b077816 */ /* 0x000fe40000000007 */
[----:B------:R-:W-:Y:S01]  /*10ed0*/  ISETP.LT.AND P5, PT, R9, UR21, !P0 ;  /* 0x0000001509007c0c */ /* 0x000fe2000c7a1270 */
[----:B------:R-:W-:Y:S01]  /*10ee0*/  VIADD R8, R28, 0x20 ;  /* 0x000000201c087836 */ /* 0x000fe20000000000 */
[----:B------:R-:W-:Y:S01]  /*10ef0*/  ISETP.LT.AND P4, PT, R0, UR70, !P0 ;  /* 0x0000004600007c0c */ /* 0x000fe2000c781270 */
[C---:B------:R-:W-:Y:S01]  /*10f00*/  VIADD R0, R6.reuse, UR56 ;  /* 0x0000003806007c36 */ /* 0x040fe20008000000 */
[CC--:B-1----:R-:W-:Y:S01]  /*10f10*/  LEA R4, P6, R6.reuse, R3.reuse, 0x1 ;  /* 0x0000000306047211 */ /* 0x0c2fe200078c08ff */
[----:B------:R-:W0:Y:S03]  /*10f20*/  LDCU UR56, c[0x0][0x39c] ;  /* 0x00007380ff3877ac */ /* 0x000e260008000800 */
[----:B------:R-:W-:Y:S01]  /*10f30*/  LEA.HI.X.SX32 R5, R6, R2, 0x1, P6 ;  /* 0x0000000206057211 */ /* 0x000fe200030f0eff */
[----:B------:R-:W1:Y:S01]  /*10f40*/  LDCU UR21, c[0x0][0x3b8] ;  /* 0x00007700ff1577ac */ /* 0x000e620008000800 */
[----:B------:R-:W-:-:S03]  /*10f50*/  LEA R6, P6, R0, R3, 0x1 ;  /* 0x0000000300067211 */ /* 0x000fc600078c08ff */
[----:B------:R0:W-:Y:S01]  /*10f60*/  @P3 STG.E.U16 desc[UR8][R4.64], R7 ;  /* 0x0000000704003986 */ /* 0x0001e2000c101508 */
[----:B------:R-:W1:Y:S01]  /*10f70*/  LDCU UR55, c[0x0][0x39c] ;  /* 0x00007380ff3777ac */ /* 0x000e620008000800 */
[----:B------:R-:W1:Y:S01]  /*10f80*/  LDCU UR70, c[0x0][0x3b8] ;  /* 0x00007700ff4677ac */ /* 0x000e620008000800 */
[CC--:B0-----:R-:W-:Y:S01]  /*10f90*/  LEA.HI.X.SX32 R7, R0.reuse, R2.reuse, 0x1, P6 ;  /* 0x0000000200077211 */ /* 0x0c1fe200030f0eff */
[----:B------:R-:W-:Y:S01]  /*10fa0*/  VIADD R5, R0, UR25 ;  /* 0x0000001900057c36 */ /* 0x000fe20008000000 */
[----:B------:R-:W-:Y:S01]  /*10fb0*/  ISETP.LT.AND P3, PT, R8, UR22, !P0 ;  /* 0x0000001608007c0c */ /* 0x000fe2000c761270 */
[----:B------:R-:W-:Y:S01]  /*10fc0*/  VIADD R0, R28, 0x21 ;  /* 0x000000211c007836 */ /* 0x000fe20000000000 */
[----:B------:R-:W0:Y:S01]  /*10fd0*/  LDCU UR25, c[0x0][0x39c] ;  /* 0x00007380ff1977ac */ /* 0x000e220008000800 */
[----:B------:R1:W-:Y:S01]  /*10fe0*/  @P2 STG.E.U16 desc[UR8][R6.64], R10 ;  /* 0x0000000a06002986 */ /* 0x0003e2000c101508 */
[C---:B------:R-:W-:Y:S02]  /*10ff0*/  LEA R4, P6, R5.reuse, R3, 0x1 ;  /* 0x0000000305047211 */ /* 0x040fe400078c08ff */
[----:B------:R-:W-:Y:S01]  /*11000*/  ISETP.LT.AND P2, PT, R0, UR77, !P0 ;  /* 0x0000004d00007c0c */ /* 0x000fe2000c741270 */
[C---:B------:R-:W-:Y:S01]  /*11010*/  VIADD R0, R5.reuse, UR30 ;  /* 0x0000001e05007c36 */ /* 0x040fe20008000000 */
[----:B------:R-:W-:Y:S01]  /*11020*/  LEA.HI.X.SX32 R5, R5, R2, 0x1, P6 ;  /* 0x0000000205057211 */ /* 0x000fe200030f0eff */
[----:B------:R-:W-:Y:S01]  /*11030*/  VIADD R8, R28, 0x22 ;  /* 0x000000221c087836 */ /* 0x000fe20000000000 */
[----:B------:R-:W0:Y:S01]  /*11040*/  LDCU UR77, c[0x0][0x39c] ;  /* 0x00007380ff4d77ac */ /* 0x000e220008000800 */
[----:B------:R-:W0:Y:S01]  /*11050*/  LDCU UR22, c[0x0][0x3b8] ;  /* 0x00007700ff1677ac */ /* 0x000e220008000800 */
[----:B-1----:R-:W-:-:S02]  /*11060*/  PRMT R7, R10, 0x7632, R7 ;  /* 0x000076320a077816 */ /* 0x002fc40000000007 */
[CC--:B------:R-:W-:Y:S01]  /*11070*/  LEA R6, P6, R0.reuse, R3.reuse, 0x1 ;  /* 0x0000000300067211 */ /* 0x0c0fe200078c08ff */
[----:B------:R-:W2:Y:S01]  /*11080*/  LDL.LU R10, [R1+0x18] ;  /* 0x00001800010a7983 */ /* 0x000ea20000300800 */
[----:B------:R-:W1:Y:S03]  /*11090*/  LDCU UR30, c[0x0][0x3b8] ;  /* 0x00007700ff1e77ac */ /* 0x000e660008000800 */
[----:B------:R0:W-:Y:S02]  /*110a0*/  @P1 STG.E.U16 desc[UR8][R4.64], R7 ;  /* 0x0000000704001986 */ /* 0x0001e4000c101508 */
[C---:B0-----:R-:W-:Y:S01]  /*110b0*/  LEA.HI.X.SX32 R7, R0.reuse, R2, 0x1, P6 ;  /* 0x0000000200077211 */ /* 0x041fe200030f0eff */
[----:B------:R-:W-:Y:S02]  /*110c0*/  VIADD R0, R0, UR35 ;  /* 0x0000002300007c36 */ /* 0x000fe40008000000 */
[----:B------:R-:W-:Y:S01]  /*110d0*/  VIADD R5, R28, 0x23 ;  /* 0x000000231c057836 */ /* 0x000fe20000000000 */
[----:B------:R-:W-:Y:S01]  /*110e0*/  ISETP.LT.AND P1, PT, R8, UR5, !P0 ;  /* 0x0000000508007c0c */ /* 0x000fe2000c721270 */
[----:B------:R0:W-:Y:S01]  /*110f0*/  @P5 STG.E.U16 desc[UR8][R6.64], R29 ;  /* 0x0000001d06005986 */ /* 0x0001e2000c101508 */
[----:B------:R-:W-:Y:S01]  /*11100*/  LEA R4, P6, R0, R3, 0x1 ;  /* 0x0000000300047211 */ /* 0x000fe200078c08ff */
[----:B------:R-:W1:Y:S01]  /*11110*/  LDCU UR35, c[0x0][0x39c] ;  /* 0x00007380ff2377ac */ /* 0x000e620008000800 */
[----:B------:R-:W-:-:S02]  /*11120*/  ISETP.LT.AND P5, PT, R5, UR7, !P0 ;  /* 0x0000000705007c0c */ /* 0x000fc4000c7a1270 */
[CC--:B------:R-:W-:Y:S01]  /*11130*/  LEA.HI.X.SX32 R5, R0.reuse, R2.reuse, 0x1, P6 ;  /* 0x0000000200057211 */ /* 0x0c0fe200030f0eff */
[----:B------:R-:W1:Y:S01]  /*11140*/  LDCU UR7, c[0x0][0x39c] ;  /* 0x00007380ff0777ac */ /* 0x000e620008000800 */
[----:B------:R-:W1:Y:S01]  /*11150*/  LDCU UR5, c[0x0][0x3b8] ;  /* 0x00007700ff0577ac */ /* 0x000e620008000800 */
[----:B0-----:R-:W-:Y:S01]  /*11160*/  VIADD R6, R0, UR29 ;  /* 0x0000001d00067c36 */ /* 0x001fe20008000000 */
[----:B------:R-:W-:Y:S01]  /*11170*/  PRMT R0, R29, 0x7632, R0 ;  /* 0x000076321d007816 */ /* 0x000fe20000000000 */
[----:B------:R-:W-:Y:S01]  /*11180*/  VIADD R7, R28, 0x24 ;  /* 0x000000241c077836 */ /* 0x000fe20000000000 */
[----:B------:R-:W2:Y:S01]  /*11190*/  LDL.LU R29, [R1+0x1c] ;  /* 0x00001c00011d7983 */ /* 0x000ea20000300800 */
[----:B------:R-:W0:Y:S03]  /*111a0*/  LDCU UR29, c[0x0][0x3b8] ;  /* 0x00007700ff1d77ac */ /* 0x000e260008000800 */
[----:B------:R-:W2:Y:S04]  /*111b0*/  LDL.LU R11, [R1+0xe4] ;  /* 0x0000e400010b7983 */ /* 0x000ea80000300800 */
[----:B------:R0:W-:Y:S04]  /*111c0*/  @P4 STG.E.U16 desc[UR8][R4.64], R0 ;  /* 0x0000000004004986 */ /* 0x0001e8000c101508 */
[----:B0-----:R-:W2:Y:S01]  /*111d0*/  LDL.LU R5, [R1+0x10] ;  /* 0x0000100001057983 */ /* 0x001ea20000300800 */
[CC--:B------:R-:W-:Y:S01]  /*111e0*/  LEA R8, P6, R6.reuse, R3.reuse, 0x1 ;  /* 0x0000000306087211 */ /* 0x0c0fe200078c08ff */
[----:B------:R-:W-:Y:S01]  /*111f0*/  VIADD R0, R6, UR11 ;  /* 0x0000000b06007c36 */ /* 0x000fe20008000000 */
[----:B------:R-:W-:Y:S01]  /*11200*/  ISETP.LT.AND P4, PT, R7, UR54, !P0 ;  /* 0x0000003607007c0c */ /* 0x000fe2000c781270 */
[----:B------:R-:W-:Y:S01]  /*11210*/  VIADD R4, R28, 0x25 ;  /* 0x000000251c047836 */ /* 0x000fe20000000000 */
[-C--:B------:R-:W-:Y:S01]  /*11220*/  LEA.HI.X.SX32 R9, R6, R2.reuse, 0x1, P6 ;  /* 0x0000000206097211 */ /* 0x080fe200030f0eff */
[----:B------:R-:W0:Y:S01]  /*11230*/  LDCU UR11, c[0x0][0x3b8] ;  /* 0x00007700ff0b77ac */ /* 0x000e220008000800 */
[CC--:B------:R-:W-:Y:S01]  /*11240*/  LEA R6, P6, R0.reuse, R3.reuse, 0x1 ;  /* 0x0000000300067211 */ /* 0x0c0fe200078c08ff */
[----:B------:R-:W0:Y:S03]  /*11250*/  LDCU UR54, c[0x0][0x3b8] ;  /* 0x00007700ff3677ac */ /* 0x000e260008000800 */
[CC--:B------:R-:W-:Y:S01]  /*11260*/  LEA.HI.X.SX32 R7, R0.reuse, R2.reuse, 0x1, P6 ;  /* 0x0000000200077211 */ /* 0x0c0fe200030f0eff */
[----:B--2---:R2:W-:Y:S02]  /*11270*/  @P3 STG.E.U16 desc[UR8][R8.64], R5 ;  /* 0x0000000508003986 */ /* 0x0045e4000c101508 */
[----:B--2---:R-:W-:Y:S01]  /*11280*/  VIADD R8, R0, UR4 ;  /* 0x0000000400087c36 */ /* 0x004fe20008000000 */
[----:B------:R-:W-:Y:S01]  /*11290*/  PRMT R0, R5, 0x7632, R0 ;  /* 0x0000763205007816 */ /* 0x000fe20000000000 */
[----:B------:R-:W-:Y:S01]  /*112a0*/  VIADD R9, R28, 0x26 ;  /* 0x000000261c097836 */ /* 0x000fe20000000000 */
[----:B------:R-:W-:Y:S01]  /*112b0*/  ISETP.LT.AND P3, PT, R4, UR41, !P0 ;  /* 0x0000002904007c0c */ /* 0x000fe2000c761270 */
[----:B------:R-:W2:Y:S02]  /*112c0*/  LDCU UR41, c[0x0][0x39c] ;  /* 0x00007380ff2977ac */ /* 0x000ea40008000800 */
[----:B------:R0:W-:Y:S01]  /*112d0*/  @P2 STG.E.U16 desc[UR8][R6.64], R0 ;  /* 0x0000000006002986 */ /* 0x0001e2000c101508 */
[----:B------:R-:W-:Y:S01]  /*112e0*/  ISETP.LT.AND P2, PT, R9, UR24, !P0 ;  /* 0x0000001809007c0c */ /* 0x000fe2000c741270 */
[----:B------:R-:W1:Y:S02]  /*112f0*/  LDCU UR4, c[0x0][0x39c] ;  /* 0x00007380ff0477ac */ /* 0x000e640008000800 */
[----:B------:R-:W2:Y:S01]  /*11300*/  LDL.LU R9, [R1+0x14] ;  /* 0x0000140001097983 */ /* 0x000ea20000300800 */
[C---:B------:R-:W-:Y:S01]  /*11310*/  LEA R4, P6, R8.reuse, R3, 0x1 ;  /* 0x0000000308047211 */ /* 0x040fe200078c08ff */
[----:B------:R-:W1:Y:S03]  /*11320*/  LDCU UR24, c[0x0][0x39c] ;  /* 0x00007380ff1877ac */ /* 0x000e660008000800 */
[C---:B------:R-:W-:Y:S01]  /*11330*/  LEA.HI.X.SX32 R5, R8.reuse, R2, 0x1, P6 ;  /* 0x0000000208057211 */ /* 0x040fe200030f0eff */
[----:B0-----:R-:W-:Y:S01]  /*11340*/  VIADD R6, R8, UR6 ;  /* 0x0000000608067c36 */ /* 0x001fe20008000000 */
[----:B------:R-:W0:Y:S01]  /*11350*/  LDCU UR6, c[0x0][0x3b8] ;  /* 0x00007700ff0677ac */ /* 0x000e220008000800 */
[----:B------:R-:W-:-:S02]  /*11360*/  VIADD R0, R28, 0x27 ;  /* 0x000000271c007836 */ /* 0x000fc40000000000 */
[----:B--2---:R2:W-:Y:S03]  /*11370*/  @P1 STG.E.U16 desc[UR8][R4.64], R9 ;  /* 0x0000000904001986 */ /* 0x0045e6000c101508 */
[----:B------:R-:W-:Y:S01]  /*11380*/  ISETP.LT.AND P1, PT, R0, UR76, !P0 ;  /* 0x0000004c00007c0c */ /* 0x000fe2000c721270 */
[----:B------:R-:W-:Y:S01]  /*11390*/  VIADD R0, R6, UR69 ;  /* 0x0000004506007c36 */ /* 0x000fe20008000000 */
[----:B------:R-:W-:Y:S01]  /*113a0*/  PRMT R7, R9, 0x7632, R7 ;  /* 0x0000763209077816 */ /* 0x000fe20000000007 */
[----:B------:R-:W-:Y:S01]  /*113b0*/  VIADD R8, R28, 0x28 ;  /* 0x000000281c087836 */ /* 0x000fe20000000000 */
[----:B------:R-:W0:Y:S01]  /*113c0*/  LDCU UR76, c[0x0][0x39c] ;  /* 0x00007380ff4c77ac */ /* 0x000e220008000800 */
[----:B------:R-:W0:Y:S01]  /*113d0*/  LDCU UR69, c[0x0][0x3b8] ;  /* 0x00007700ff4577ac */ /* 0x000e220008000800 */
[----:B--2---:R-:W-:-:S04]  /*113e0*/  LEA R4, P6, R6, R3, 0x1 ;  /* 0x0000000306047211 */ /* 0x004fc800078c08ff */
[----:B------:R-:W-:Y:S02]  /*113f0*/  LEA.HI.X.SX32 R5, R6, R2, 0x1, P6 ;  /* 0x0000000206057211 */ /* 0x000fe400030f0eff */
[----:B------:R-:W-:-:S03]  /*11400*/  LEA R6, P6, R0, R3, 0x1 ;  /* 0x0000000300067211 */ /* 0x000fc600078c08ff */
[----:B------:R2:W-:Y:S02]  /*11410*/  @P5 STG.E.U16 desc[UR8][R4.64], R7 ;  /* 0x0000000704005986 */ /* 0x0005e4000c101508 */
[CC--:B--2---:R-:W-:Y:S01]  /*11420*/  LEA.HI.X.SX32 R7, R0.reuse, R2.reuse, 0x1, P6 ;  /* 0x0000000200077211 */ /* 0x0c4fe200030f0eff */
[----:B----4-:R-:W-:Y:S01]  /*11430*/  VIADD R5, R0, UR44 ;  /* 0x0000002c00057c36 */ /* 0x010fe20008000000 */
[----:B------:R-:W-:Y:S01]  /*11440*/  ISETP.LT.AND P5, PT, R8, UR36, !P0 ;  /* 0x0000002408007c0c */ /* 0x000fe2000c7a1270 */
[----:B------:R-:W-:Y:S01]  /*11450*/  VIADD R0, R28, 0x29 ;  /* 0x000000291c007836 */ /* 0x000fe20000000000 */
[----:B------:R-:W2:Y:S01]  /*11460*/  LDCU UR44, c[0x0][0x39c] ;  /* 0x00007380ff2c77ac */ /* 0x000ea20008000800 */
        /* <DEDUP_REMOVED lines=8> */
[----:B----4-:R-:W-:-:S02]  /*114f0*/  PRMT R7, R10, 0x7632, R7 ;  /* 0x000076320a077816 */ /* 0x010fc40000000007 */
[CC--:B------:R-:W-:Y:S01]  /*11500*/  LEA R6, P6, R0.reuse, R3.reuse, 0x1 ;  /* 0x0000000300067211 */ /* 0x0c0fe200078c08ff */
[----:B------:R-:W4:Y:S01]  /*11510*/  LDL.LU R10, [R1+0xe8] ;  /* 0x0000e800010a7983 */ /* 0x000f220000300800 */
[----:B------:R-:W0:Y:S03]  /*11520*/  LDCU UR67, c[0x0][0x3b8] ;  /* 0x00007700ff4377ac */ /* 0x000e260008000800 */
[----:B------:R1:W-:Y:S02]  /*11530*/  @P3 STG.E.U16 desc[UR8][R4.64], R7 ;  /* 0x0000000704003986 */ /* 0x0003e4000c101508 */
[C---:B-1----:R-:W-:Y:S01]  /*11540*/  LEA.HI.X.SX32 R7, R0.reuse, R2, 0x1, P6 ;  /* 0x0000000200077211 */ /* 0x042fe200030f0eff */
[----:B------:R-:W-:Y:S02]  /*11550*/  VIADD R0, R0, UR45 ;  /* 0x0000002d00007c36 */ /* 0x000fe40008000000 */
[----:B------:R-:W-:Y:S01]  /*11560*/  VIADD R5, R28, 0x2b ;  /* 0x0000002b1c057836 */ /* 0x000fe20000000000 */
[----:B------:R-:W-:Y:S01]  /*11570*/  ISETP.LT.AND P3, PT, R8, UR12, !P0 ;  /* 0x0000000c08007c0c */ /* 0x000fe2000c761270 */
[----:B------:R1:W-:Y:S01]  /*11580*/  @P2 STG.E.U16 desc[UR8][R6.64], R29 ;  /* 0x0000001d06002986 */ /* 0x0003e2000c101508 */
[----:B------:R-:W-:Y:S01]  /*11590*/  LEA R4, P6, R0, R3, 0x1 ;  /* 0x0000000300047211 */ /* 0x000fe200078c08ff */
[----:B------:R-:W0:Y:S01]  /*115a0*/  LDCU UR45, c[0x0][0x39c] ;  /* 0x00007380ff2d77ac */ /* 0x000e220008000800 */
[----:B------:R-:W-:-:S02]  /*115b0*/  ISETP.LT.AND P2, PT, R5, UR66, !P0 ;  /* 0x0000004205007c0c */ /* 0x000fc4000c741270 */
[C---:B------:R-:W-:Y:S01]  /*115c0*/  LEA.HI.X.SX32 R5, R0.reuse, R2, 0x1, P6 ;  /* 0x0000000200057211 */ /* 0x040fe200030f0eff */
[----:B------:R-:W0:Y:S01]  /*115d0*/  LDCU UR12, c[0x0][0x3b8] ;  /* 0x00007700ff0c77ac */ /* 0x000e220008000800 */
[----:B------:R-:W0:Y:S01]  /*115e0*/  LDCU UR66, c[0x0][0x3b8] ;  /* 0x00007700ff4277ac */ /* 0x000e220008000800 */
[----:B-1----:R-:W-:Y:S01]  /*115f0*/  VIADD R6, R0, UR42 ;  /* 0x0000002a00067c36 */ /* 0x002fe20008000000 */
[----:B------:R-:W-:Y:S01]  /*11600*/  PRMT R0, R29, 0x7632, R0 ;  /* 0x000076321d007816 */ /* 0x000fe20000000000 */
[----:B------:R-:W-:Y:S01]  /*11610*/  VIADD R7, R28, 0x2c ;  /* 0x0000002c1c077836 */ /* 0x000fe20000000000 */
[----:B------:R-:W2:Y:S01]  /*11620*/  LDL.LU R29, [R1+0xec] ;  /* 0x0000ec00011d7983 */ /* 0x000ea20000300800 */
[----:B------:R-:W1:Y:S03]  /*11630*/  LDCU UR42, c[0x0][0x39c] ;  /* 0x00007380ff2a77ac */ /* 0x000e660008000800 */
[----:B------:R0:W-:Y:S04]  /*11640*/  @P1 STG.E.U16 desc[UR8][R4.64], R0 ;  /* 0x0000000004001986 */ /* 0x0001e8000c101508 */
[----:B0-----:R-:W2:Y:S01]  /*11650*/  LDL.LU R5, [R1+0xe0] ;  /* 0x0000e00001057983 */ /* 0x001ea20000300800 */
[C---:B------:R-:W-:Y:S01]  /*11660*/  LEA R8, P6, R6.reuse, R3, 0x1 ;  /* 0x0000000306087211 */ /* 0x040fe200078c08ff */
[----:B------:R-:W-:-:S02]  /*11670*/  VIADD R0, R6, UR43 ;  /* 0x0000002b06007c36 */ /* 0x000fc40008000000 */
[----:B------:R-:W-:Y:S01]  /*11680*/  VIADD R4, R28, 0x2d ;  /* 0x0000002d1c047836 */ /* 0x000fe20000000000 */
[-C--:B------:R-:W-:Y:S01]  /*11690*/  LEA.HI.X.SX32 R9, R6, R2.reuse, 0x1, P6 ;  /* 0x0000000206097211 */ /* 0x080fe200030f0eff */
[----:B------:R-:W0:Y:S01]  /*116a0*/  LDCU UR43, c[0x0][0x3b8] ;  /* 0x00007700ff2b77ac */ /* 0x000e220008000800 */
[CC--:B------:R-:W-:Y:S02]  /*116b0*/  LEA R6, P6, R0.reuse, R3.reuse, 0x1 ;  /* 0x0000000300067211 */ /* 0x0c0fe400078c08ff */
[----:B------:R-:W-:Y:S01]  /*116c0*/  ISETP.LT.AND P1, PT, R7, UR52, !P0 ;  /* 0x0000003407007c0c */ /* 0x000fe2000c721270 */
[----:B------:R-:W0:Y:S01]  /*116d0*/  LDCU UR52, c[0x0][0x39c] ;  /* 0x00007380ff3477ac */ /* 0x000e220008000800 */
        /* <DEDUP_REMOVED lines=32> */
[----:B----4-:R4:W-:Y:S01]  /*118e0*/  @P1 STG.E.U16 desc[UR8][R6.64], R10 ;  /* 0x0000000a06001986 */ /* 0x0109e2000c101508 */
        /* <DEDUP_REMOVED lines=20> */
[CC--:B------:R-:W-:Y:S01]  /*11a30*/  LEA.HI.X.SX32 R5, R0.reuse, R2.reuse, 0x1, P6 ;  /* 0x0000000200057211 */ /* 0x0c0fe200030f0eff */
[----:B------:R-:W0:Y:S01]  /*11a40*/  LDCU UR62, c[0x0][0x39c] ;  /* 0x00007380ff3e77ac */ /* 0x000e220008000800 */
[----:B------:R-:W0:Y:S01]  /*11a50*/  LDCU UR14, c[0x0][0x3b8] ;  /* 0x00007700ff0e77ac */ /* 0x000e220008000800 */
[----:B-1----:R-:W-:Y:S01]  /*11a60*/  VIADD R6, R0, UR60 ;  /* 0x0000003c00067c36 */ /* 0x002fe20008000000 */
[----:B------:R-:W-:Y:S01]  /*11a70*/  PRMT R0, R29, 0x7632, R0 ;  /* 0x000076321d007816 */ /* 0x000fe20000000000 */
[----:B------:R-:W-:Y:S01]  /*11a80*/  VIADD R7, R28, 0x34 ;  /* 0x000000341c077836 */ /* 0x000fe20000000000 */
[----:B------:R-:W2:Y:S01]  /*11a90*/  LDL.LU R29, [R1+0xfc] ;  /* 0x0000fc00011d7983 */ /* 0x000ea20000300800 */
[----:B------:R-:W1:Y:S03]  /*11aa0*/  LDCU UR60, c[0x0][0x3b8] ;  /* 0x00007700ff3c77ac */ /* 0x000e660008000800 */
        /* <DEDUP_REMOVED lines=40> */
[----:B------:R-:W-:Y:S01]  /*11d30*/  VIADD R5, R0, UR61 ;  /* 0x0000003d00057c36 */ /* 0x000fe20008000000 */
[----:B------:R-:W-:Y:S01]  /*11d40*/  ISETP.LT.AND P4, PT, R8, UR57, !P0 ;  /* 0x0000003908007c0c */ /* 0x000fe2000c781270 */
[----:B------:R-:W-:Y:S01]  /*11d50*/  VIADD R0, R28, 0x39 ;  /* 0x000000391c007836 */ /* 0x000fe20000000000 */
[----:B------:R-:W2:Y:S01]  /*11d60*/  LDCU UR61, c[0x0][0x39c] ;  /* 0x00007380ff3d77ac */ /* 0x000ea20008000800 */
        /* <DEDUP_REMOVED lines=41> */
[----:B---3--:R-:W-:Y:S01]  /*12000*/  ISETP.LT.AND P4, PT, R4, UR72, !P0 ;  /* 0x0000004804007c0c */ /* 0x008fe2000c781270 */
[----:B------:R-:W3:Y:S01]  /*12010*/  LDCU UR72, c[0x0][0x39c] ;  /* 0x00007380ff4877ac */ /* 0x000ee20008000800 */
        /* <DEDUP_REMOVED lines=301> */
[----:B---3--:R-:W-:Y:S01]  /*132f0*/  ISETP.LT.AND P5, PT, R0, UR72, !P0 ;  /* 0x0000004800007c0c */ /* 0x008fe2000c7a1270 */
[C---:B------:R-:W-:Y:S01]  /*13300*/  VIADD R0, R6.reuse, UR39 ;  /* 0x0000002706007c36 */ /* 0x040fe20008000000 */
[CC--:B-1----:R-:W-:Y:S01]  /*13310*/  LEA R4, P6, R6.reuse, R3.reuse, 0x1 ;  /* 0x0000000306047211 */ /* 0x0c2fe200078c08ff */
[----:B------:R-:W0:Y:S03]  /*13320*/  LDCU UR74, c[0x0][0x39c] ;  /* 0x00007380ff4a77ac */ /* 0x000e260008000800 */
[----:B------:R-:W-:Y:S01]  /*13330*/  LEA.HI.X.SX32 R5, R6, R2, 0x1, P6 ;  /* 0x0000000206057211 */ /* 0x000fe200030f0eff */
[----:B------:R-:W1:Y:S01]  /*13340*/  LDCU UR59, c[0x0][0x3b8] ;  /* 0x00007700ff3b77ac */ /* 0x000e620008000800 */
[----:B------:R-:W-:-:S03]  /*13350*/  LEA R6, P6, R0, R3, 0x1 ;  /* 0x0000000300067211 */ /* 0x000fc600078c08ff */
[----:B------:R3:W-:Y:S01]  /*13360*/  @P4 STG.E.U16 desc[UR8][R4.64], R7 ;  /* 0x0000000704004986 */ /* 0x0007e2000c101508 */
[----:B------:R-:W0:Y:S01]  /*13370*/  LDCU UR72, c[0x0][0x39c] ;  /* 0x00007380ff4877ac */ /* 0x000e220008000800 */
[----:B------:R-:W0:Y:S01]  /*13380*/  LDCU UR39, c[0x0][0x3b8] ;  /* 0x00007700ff2777ac */ /* 0x000e220008000800 */
[CC--:B---3--:R-:W-:Y:S01]  /*13390*/  LEA.HI.X.SX32 R7, R0.reuse, R2.reuse, 0x1, P6 ;  /* 0x0000000200077211 */ /* 0x0c8fe200030f0eff */
[----:B------:R-:W-:Y:S01]  /*133a0*/  VIADD R5, R0, UR13 ;  /* 0x0000000d00057c36 */ /* 0x000fe20008000000 */
[----:B------:R-:W-:Y:S01]  /*133b0*/  ISETP.LT.AND P4, PT, R8, UR46, !P0 ;  /* 0x0000002e08007c0c */ /* 0x000fe2000c781270 */
[----:B------:R-:W-:Y:S01]  /*133c0*/  VIADD R0, R28, 0x61 ;  /* 0x000000611c007836 */ /* 0x000fe20000000000 */
[----:B------:R-:W3:Y:S01]  /*133d0*/  LDCU UR46, c[0x0][0x39c] ;  /* 0x00007380ff2e77ac */ /* 0x000ee20008000800 */
        /* <DEDUP_REMOVED lines=213> */
[----:B------:R-:W-:Y:S02]  /*14130*/  VIADD R5, R0, UR65 ;  /* 0x0000004100057c36 */ /* 0x000fe40008000000 */
[----:B------:R-:W-:Y:S02]  /*14140*/  VIADD R0, R28, 0x79 ;  /* 0x000000791c007836 */ /* 0x000fe40000000000 */
[----:B----4-:R2:W-:Y:S01]  /*14150*/  @P4 STG.E.U16 desc[UR8][R6.64], R10 ;  /* 0x0000000a06004986 */ /* 0x0105e2000c101508 */
[C---:B------:R-:W-:Y:S02]  /*14160*/  LEA R4, P6, R5.reuse, R3, 0x1 ;  /* 0x0000000305047211 */ /* 0x040fe400078c08ff */
[----:B------:R-:W-:Y:S01]  /*14170*/  ISETP.LT.AND P4, PT, R0, UR63, !P0 ;  /* 0x0000003f00007c0c */ /* 0x000fe2000c781270 */
[C---:B------:R-:W-:Y:S01]  /*14180*/  VIADD R0, R5.reuse, UR34 ;  /* 0x0000002205007c36 */ /* 0x040fe20008000000 */
[----:B------:R-:W-:Y:S01]  /*14190*/  LEA.HI.X.SX32 R5, R5, R2, 0x1, P6 ;  /* 0x0000000205057211 */ /* 0x000fe200030f0eff */
[----:B------:R-:W4:Y:S01]  /*141a0*/  LDCU UR63, c[0x0][0x39c] ;  /* 0x00007380ff3f77ac */ /* 0x000f220008000800 */
[----:B------:R-:W-:Y:S01]  /*141b0*/  ISETP.LT.AND P5, PT, R8, UR49, !P0 ;  /* 0x0000003108007c0c */ /* 0x000fe2000c7a1270 */
[----:B------:R-:W0:Y:S01]  /*141c0*/  LDCU UR34, c[0x0][0x3b8] ;  /* 0x00007700ff2277ac */ /* 0x000e220008000800 */
[----:B--2---:R-:W-:-:S02]  /*141d0*/  PRMT R7, R10, 0x7632, R7 ;  /* 0x000076320a077816 */ /* 0x004fc40000000007 */
[-C--:B------:R-:W-:Y:S01]  /*141e0*/  LEA R6, P6, R0, R3.reuse, 0x1 ;  /* 0x0000000300067211 */ /* 0x080fe200078c08ff */
[----:B------:R-:W2:Y:S01]  /*141f0*/  LDL.LU R10, [R1+0xb8] ;  /* 0x0000b800010a7983 */ /* 0x000ea20000300800 */
[----:B------:R-:W-:Y:S01]  /*14200*/  VIADD R8, R28, 0x7a ;  /* 0x0000007a1c087836 */ /* 0x000fe20000000000 */
[----:B------:R-:W0:Y:S02]  /*14210*/  LDCU UR49, c[0x0][0x3b8] ;  /* 0x00007700ff3177ac */ /* 0x000e240008000800 */
        /* <DEDUP_REMOVED lines=51> */
[----:B------:R0:W-:Y:S02]  /*14550*/  @P2 STG.E.U16 desc[UR8][R4.64], R7 ;  /* 0x0000000704002986 */ /* 0x0001e4000c101508 */
        /* <DEDUP_REMOVED lines=12> */
[----:B-1----:R-:W-:-:S02]  /*14620*/  PRMT R7, R10, 0x7632, R7 ;  /* 0x000076320a077816 */ /* 0x002fc40000000007 */
[CC--:B------:R-:W-:Y:S01]  /*14630*/  LEA R6, P6, R0.reuse, R3.reuse, 0x1 ;  /* 0x0000000300067211 */ /* 0x0c0fe200078c08ff */
[----:B------:R-:W2:Y:S04]  /*14640*/  LDL.LU R10, [R1+0xc8] ;  /* 0x0000c800010a7983 */ /* 0x000ea80000300800 */
[----:B------:R1:W-:Y:S02]  /*14650*/  @P5 STG.E.U16 desc[UR8][R4.64], R7 ;  /* 0x0000000704005986 */ /* 0x0003e4000c101508 */
[C---:B-1----:R-:W-:Y:S01]  /*14660*/  LEA.HI.X.SX32 R7, R0.reuse, R2, 0x1, P6 ;  /* 0x0000000200077211 */ /* 0x042fe200030f0eff */
[----:B------:R-:W-:Y:S02]  /*14670*/  VIADD R0, R0, UR57 ;  /* 0x0000003900007c36 */ /* 0x000fe40008000000 */
[----:B------:R-:W-:Y:S01]  /*14680*/  VIADD R5, R28, 0x83 ;  /* 0x000000831c057836 */ /* 0x000fe20000000000 */
[----:B---3--:R-:W-:Y:S01]  /*14690*/  ISETP.LT.AND P5, PT, R8, UR46, !P0 ;  /* 0x0000002e08007c0c */ /* 0x008fe2000c7a1270 */
[----:B------:R1:W-:Y:S01]  /*146a0*/  @P4 STG.E.U16 desc[UR8][R6.64], R29 ;  /* 0x0000001d06004986 */ /* 0x0003e2000c101508 */
[----:B------:R-:W-:Y:S01]  /*146b0*/  LEA R4, P6, R0, R3, 0x1 ;  /* 0x0000000300047211 */ /* 0x000fe200078c08ff */
[----:B------:R-:W3:Y:S01]  /*146c0*/  LDCU UR46, c[0x0][0x39c] ;  /* 0x00007380ff2e77ac */ /* 0x000ee20008000800 */
[----:B------:R-:W-:-:S02]  /*146d0*/  ISETP.LT.AND P4, PT, R5, UR58, !P0 ;  /* 0x0000003a05007c0c */ /* 0x000fc4000c781270 */
[CC--:B------:R-:W-:Y:S01]  /*146e0*/  LEA.HI.X.SX32 R5, R0.reuse, R2.reuse, 0x1, P6 ;  /* 0x0000000200057211 */ /* 0x0c0fe200030f0eff */
[----:B------:R-:W0:Y:S01]  /*146f0*/  LDCU UR58, c[0x0][0x39c] ;  /* 0x00007380ff3a77ac */ /* 0x000e220008000800 */
[----:B------:R-:W0:Y:S01]  /*14700*/  LDCU UR57, c[0x0][0x3b8] ;  /* 0x00007700ff3977ac */ /* 0x000e220008000800 */
[----:B-1----:R-:W-:Y:S01]  /*14710*/  VIADD R6, R0, UR59 ;  /* 0x0000003b00067c36 */ /* 0x002fe20008000000 */
[----:B------:R-:W-:Y:S02]  /*14720*/  PRMT R0, R29, 0x7632, R0 ;  /* 0x000076321d007816 */ /* 0x000fe40000000000 */
[----:B------:R-:W2:Y:S04]  /*14730*/  LDL.LU R29, [R1+0xcc] ;  /* 0x0000cc00011d7983 */ /* 0x000ea80000300800 */
[----:B------:R-:W2:Y:S04]  /*14740*/  LDL.LU R11, [R1+0xd4] ;  /* 0x0000d400010b7983 */ /* 0x000ea80000300800 */
[----:B------:R1:W-:Y:S04]  /*14750*/  @P3 STG.E.U16 desc[UR8][R4.64], R0 ;  /* 0x0000000004003986 */ /* 0x0003e8000c101508 */
[----:B-1----:R-:W2:Y:S01]  /*14760*/  LDL.LU R5, [R1+0xc0] ;  /* 0x0000c00001057983 */ /* 0x002ea20000300800 */
[C---:B------:R-:W-:Y:S01]  /*14770*/  LEA R8, P6, R6.reuse, R3, 0x1 ;  /* 0x0000000306087211 */ /* 0x040fe200078c08ff */
[----:B------:R-:W-:Y:S01]  /*14780*/  VIADD R0, R6, UR39 ;  /* 0x0000002706007c36 */ /* 0x000fe20008000000 */
[----:B------:R-:W1:Y:S01]  /*14790*/  LDCU UR39, c[0x0][0x39c] ;  /* 0x00007380ff2777ac */ /* 0x000e620008000800 */
[----:B------:R-:W-:Y:S01]  /*147a0*/  VIADD R7, R28, 0x84 ;  /* 0x000000841c077836 */ /* 0x000fe20000000000 */
[----:B------:R-:W-:-:S02]  /*147b0*/  LEA.HI.X.SX32 R9, R6, R2, 0x1, P6 ;  /* 0x0000000206097211 */ /* 0x000fc400030f0eff */
[-C--:B------:R-:W-:Y:S02]  /*147c0*/  LEA R6, P6, R0, R3.reuse, 0x1 ;  /* 0x0000000300067211 */ /* 0x080fe400078c08ff */
[----:B------:R-:W-:Y:S01]  /*147d0*/  ISETP.LT.AND P3, PT, R7, UR18, !P0 ;  /* 0x0000001207007c0c */ /* 0x000fe2000c761270 */
[----:B------:R-:W-:Y:S01]  /*147e0*/  VIADD R4, R28, 0x85 ;  /* 0x000000851c047836 */ /* 0x000fe20000000000 */
[C---:B------:R-:W-:Y:S01]  /*147f0*/  LEA.HI.X.SX32 R7, R0.reuse, R2, 0x1, P6 ;  /* 0x0000000200077211 */ /* 0x040fe200030f0eff */
[----:B------:R-:W0:Y:S01]  /*14800*/  LDCU UR18, c[0x0][0x3b8] ;  /* 0x00007700ff1277ac */ /* 0x000e220008000800 */
        /* <DEDUP_REMOVED lines=10> */
[----:B------:R-:W-:-:S04]  /*148b0*/  LEA R4, P6, R8, R3, 0x1 ;  /* 0x0000000308047211 */ /* 0x000fc800078c08ff */
[C---:B------:R-:W-:Y:S01]  /*148c0*/  LEA.HI.X.SX32 R5, R8.reuse, R2, 0x1, P6 ;  /* 0x0000000208057211 */ /* 0x040fe200030f0eff */
[----:B0-----:R-:W-:Y:S01]  /*148d0*/  VIADD R6, R8, UR47 ;  /* 0x0000002f08067c36 */ /* 0x001fe20008000000 */
[----:B------:R-:W0:Y:S01]  /*148e0*/  LDCU UR47, c[0x0][0x3b8] ;  /* 0x00007700ff2f77ac */ /* 0x000e220008000800 */
[----:B------:R-:W-:Y:S02]  /*148f0*/  VIADD R0, R28, 0x87 ;  /* 0x000000871c007836 */ /* 0x000fe40000000000 */
[----:B--2---:R2:W-:Y:S03]  /*14900*/  @P5 STG.E.U16 desc[UR8][R4.64], R9 ;  /* 0x0000000904005986 */ /* 0x0045e6000c101508 */
[----:B------:R-:W-:Y:S01]  /*14910*/  ISETP.LT.AND P5, PT, R0, UR77, !P0 ;  /* 0x0000004d00007c0c */ /* 0x000fe2000c7a1270 */
[----:B------:R-:W-:Y:S01]  /*14920*/  VIADD R0, R6, UR28 ;  /* 0x0000001c06007c36 */ /* 0x000fe20008000000 */
[----:B------:R-:W-:Y:S01]  /*14930*/  PRMT R7, R9, 0x7632, R7 ;  /* 0x0000763209077816 */ /* 0x000fe20000000007 */
[----:B------:R-:W-:Y:S01]  /*14940*/  VIADD R8, R28, 0x88 ;  /* 0x000000881c087836 */ /* 0x000fe20000000000 */
        /* <DEDUP_REMOVED lines=16> */
[----:B------:R-:W1:Y:S01]  /*14a50*/  LDCU UR22, c[0x0][0x3b8] ;  /* 0x00007700ff1677ac */ /* 0x000e620008000800 */
[----:B------:R-:W1:Y:S01]  /*14a60*/  LDCU UR19, c[0x0][0x3b8] ;  /* 0x00007700ff1377ac */ /* 0x000e620008000800 */
[----:B0-----:R-:W-:-:S02]  /*14a70*/  PRMT R7, R10, 0x7632, R7 ;  /* 0x000076320a077816 */ /* 0x001fc40000000007 */
[CC--:B------:R-:W-:Y:S01]  /*14a80*/  LEA R6, P6, R0.reuse, R3.reuse, 0x1 ;  /* 0x0000000300067211 */ /* 0x0c0fe200078c08ff */
[----:B------:R-:W2:Y:S04]  /*14a90*/  LDL.LU R10, [R1+0xd8] ;  /* 0x0000d800010a7983 */ /* 0x000ea80000300800 */
        /* <DEDUP_REMOVED lines=9> */
[C---:B------:R-:W-:Y:S01]  /*14b30*/  LEA.HI.X.SX32 R5, R0.reuse, R2, 0x1, P6 ;  /* 0x0000000200057211 */ /* 0x040fe200030f0eff */
[----:B------:R-:W1:Y:S01]  /*14b40*/  LDCU UR41, c[0x0][0x3b8] ;  /* 0x00007700ff2977ac */ /* 0x000e620008000800 */
[----:B------:R-:W1:Y:S01]  /*14b50*/  LDCU UR48, c[0x0][0x39c] ;  /* 0x00007380ff3077ac */ /* 0x000e620008000800 */
[----:B0-----:R-:W-:Y:S01]  /*14b60*/  VIADD R6, R0, UR35 ;  /* 0x0000002300067c36 */ /* 0x001fe20008000000 */
[----:B------:R-:W-:Y:S01]  /*14b70*/  PRMT R0, R29, 0x7632, R0 ;  /* 0x000076321d007816 */ /* 0x000fe20000000000 */
[----:B------:R-:W-:Y:S01]  /*14b80*/  VIADD R7, R28, 0x8c ;  /* 0x0000008c1c077836 */ /* 0x000fe20000000000 */
[----:B------:R-:W2:Y:S01]  /*14b90*/  LDL.LU R29, [R1+0xdc] ;  /* 0x0000dc00011d7983 */ /* 0x000ea20000300800 */
[----:B------:R-:W0:Y:S03]  /*14ba0*/  LDCU UR35, c[0x0][0x39c] ;  /* 0x00007380ff2377ac */ /* 0x000e260008000800 */
[----:B------:R1:W-:Y:S04]  /*14bb0*/  @P5 STG.E.U16 desc[UR8][R4.64], R0 ;  /* 0x0000000004005986 */ /* 0x0003e8000c101508 */
[----:B-1----:R-:W2:Y:S01]  /*14bc0*/  LDL.LU R5, [R1+0xd0] ;  /* 0x0000d00001057983 */ /* 0x002ea20000300800 */
[C---:B------:R-:W-:Y:S01]  /*14bd0*/  LEA R8, P6, R6.reuse, R3, 0x1 ;  /* 0x0000000306087211 */ /* 0x040fe200078c08ff */
[----:B------:R-:W-:-:S02]  /*14be0*/  VIADD R0, R6, UR25 ;  /* 0x0000001906007c36 */ /* 0x000fc40008000000 */
[----:B------:R-:W-:Y:S01]  /*14bf0*/  VIADD R4, R28, 0x8d ;  /* 0x0000008d1c047836 */ /* 0x000fe20000000000 */
[-C--:B------:R-:W-:Y:S01]  /*14c00*/  LEA.HI.X.SX32 R9, R6, R2.reuse, 0x1, P6 ;  /* 0x0000000206097211 */ /* 0x080fe200030f0eff */
[----:B------:R-:W1:Y:S01]  /*14c10*/  LDCU UR25, c[0x0][0x39c] ;  /* 0x00007380ff1977ac */ /* 0x000e620008000800 */
[CC--:B------:R-:W-:Y:S02]  /*14c20*/  LEA R6, P6, R0.reuse, R3.reuse, 0x1 ;  /* 0x0000000300067211 */ /* 0x0c0fe400078c08ff */
[----:B------:R-:W-:Y:S01]  /*14c30*/  ISETP.LT.AND P5, PT, R7, UR11, !P0 ;  /* 0x0000000b07007c0c */ /* 0x000fe2000c7a1270 */
[----:B------:R-:W0:Y:S01]  /*14c40*/  LDCU UR11, c[0x0][0x3b8] ;  /* 0x00007700ff0b77ac */ /* 0x000e220008000800 */
[-C--:B------:R-:W-:Y:S01]  /*14c50*/  LEA.HI.X.SX32 R7, R0, R2.reuse, 0x1, P6 ;  /* 0x0000000200077211 */ /* 0x080fe200030f0eff */
[----:B--2---:R2:W-:Y:S01]  /*14c60*/  @P4 STG.E.U16 desc[UR8][R8.64], R5 ;  /* 0x0000000508004986 */ /* 0x0045e2000c101508 */
[----:B------:R-:W-:Y:S01]  /*14c70*/  ISETP.LT.AND P4, PT, R4, UR70, !P0 ;  /* 0x0000004604007c0c */ /* 0x000fe2000c781270 */
        /* <DEDUP_REMOVED lines=65> */
[C---:B------:R-:W-:Y:S01]  /*15090*/  LEA.HI.X.SX32 R7, R0.reuse, R2, 0x1, P6 ;  /* 0x0000000200077211 */ /* 0x040fe200030f0eff */
        /* <DEDUP_REMOVED lines=46> */
[----:B----4-:R-:W-:Y:S01]  /*15380*/  ISETP.LT.AND P1, PT, R8, UR63, !P0 ;  /* 0x0000003f08007c0c */ /* 0x010fe2000c721270 */
[----:B------:R0:W-:Y:S01]  /*15390*/  @P5 STG.E.U16 desc[UR8][R6.64], R29 ;  /* 0x0000001d06005986 */ /* 0x0001e2000c101508 */
[----:B------:R-:W-:Y:S01]  /*153a0*/  LEA R4, P6, R0, R3, 0x1 ;  /* 0x0000000300047211 */ /* 0x000fe200078c08ff */
[----:B------:R-:W4:Y:S01]  /*153b0*/  LDCU UR32, c[0x0][0x3b8] ;  /* 0x00007700ff2077ac */ /* 0x000f220008000800 */
[----:B------:R-:W-:-:S02]  /*153c0*/  ISETP.LT.AND P5, PT, R5, UR51, !P0 ;  /* 0x0000003305007c0c */ /* 0x000fc4000c7a1270 */
[CC--:B------:R-:W-:Y:S01]  /*153d0*/  LEA.HI.X.SX32 R5, R0.reuse, R2.reuse, 0x1, P6 ;  /* 0x0000000200057211 */ /* 0x0c0fe200030f0eff */
[----:B------:R-:W1:Y:S01]  /*153e0*/  LDCU UR51, c[0x0][0x39c] ;  /* 0x00007380ff3377ac */ /* 0x000e620008000800 */
[----:B0-----:R-:W-:Y:S01]  /*153f0*/  VIADD R6, R0, UR62 ;  /* 0x0000003e00067c36 */ /* 0x001fe20008000000 */
[----:B------:R-:W-:Y:S02]  /*15400*/  PRMT R0, R29, 0x7632, R0 ;  /* 0x000076321d007816 */ /* 0x000fe40000000000 */
[----:B------:R-:W2:Y:S04]  /*15410*/  LDL.LU R29, [R1+0x12c] ;  /* 0x00012c00011d7983 */ /* 0x000ea80000300800 */
[----:B------:R0:W-:Y:S04]  /*15420*/  @P4 STG.E.U16 desc[UR8][R4.64], R0 ;  /* 0x0000000004004986 */ /* 0x0001e8000c101508 */
[----:B0-----:R-:W2:Y:S01]  /*15430*/  LDL.LU R5, [R1+0x120] ;  /* 0x0001200001057983 */ /* 0x001ea20000300800 */
[CC--:B------:R-:W-:Y:S01]  /*15440*/  LEA R8, P6, R6.reuse, R3.reuse, 0x1 ;  /* 0x0000000306087211 */ /* 0x0c0fe200078c08ff */
[C---:B------:R-:W-:Y:S01]  /*15450*/  VIADD R0, R6.reuse, UR23 ;  /* 0x0000001706007c36 */ /* 0x040fe20008000000 */
[----:B------:R-:W0:Y:S02]  /*15460*/  LDCU UR23, c[0x0][0x3b8] ;  /* 0x00007700ff1777ac */ /* 0x000e240008000800 */
[----:B------:R-:W-:Y:S01]  /*15470*/  LEA.HI.X.SX32 R9, R6, R2, 0x1, P6 ;  /* 0x0000000206097211 */ /* 0x000fe200030f0eff */
[----:B------:R-:W-:Y:S01]  /*15480*/  VIADD R7, R28, 0x9c ;  /* 0x0000009c1c077836 */ /* 0x000fe20000000000 */
[----:B------:R-:W-:Y:S01]  /*15490*/  LEA R6, P6, R0, R3, 0x1 ;  /* 0x0000000300067211 */ /* 0x000fe200078c08ff */
[----:B------:R-:W-:-:S03]  /*154a0*/  VIADD R4, R28, 0x9d ;  /* 0x0000009d1c047836 */ /* 0x000fc60000000000 */
        /* <DEDUP_REMOVED lines=34> */
[----:B---3--:R-:W-:Y:S01]  /*156d0*/  ISETP.LT.AND P4, PT, R0, UR46, !P0 ;  /* 0x0000002e00007c0c */ /* 0x008fe2000c781270 */
[C---:B------:R-:W-:Y:S01]  /*156e0*/  VIADD R0, R5.reuse, UR38 ;  /* 0x0000002605007c36 */ /* 0x040fe20008000000 */
[----:B------:R-:W-:Y:S01]  /*156f0*/  LEA.HI.X.SX32 R5, R5, R2, 0x1, P6 ;  /* 0x0000000205057211 */ /* 0x000fe200030f0eff */
[----:B------:R-:W-:Y:S01]  /*15700*/  VIADD R8, R28, 0xa2 ;  /* 0x000000a21c087836 */ /* 0x000fe20000000000 */
[----:B------:R-:W3:Y:S01]  /*15710*/  LDCU UR46, c[0x0][0x39c] ;  /* 0x00007380ff2e77ac */ /* 0x000ee20008000800 */
        /* <DEDUP_REMOVED lines=16> */
[----:B0-----:R-:W-:Y:S01]  /*15820*/  VIADD R6, R0, UR64 ;  /* 0x0000004000067c36 */ /* 0x001fe20008000000 */
[----:B------:R-:W-:Y:S02]  /*15830*/  PRMT R0, R29, 0x7632, R0 ;  /* 0x000076321d007816 */ /* 0x000fe40000000000 */
[----:B------:R-:W2:Y:S04]  /*15840*/  LDL.LU R29, [R1+0x13c] ;  /* 0x00013c00011d7983 */ /* 0x000ea80000300800 */
[----:B------:R-:W2:Y:S04]  /*15850*/  LDL.LU R11, [R1+0x144] ;  /* 0x00014400010b7983 */ /* 0x000ea80000300800 */
[----:B------:R0:W-:Y:S04]  /*15860*/  @P1 STG.E.U16 desc[UR8][R4.64], R0 ;  /* 0x0000000004001986 */ /* 0x0001e8000c101508 */
[----:B0-----:R-:W2:Y:S01]  /*15870*/  LDL.LU R5, [R1+0x130] ;  /* 0x0001300001057983 */ /* 0x001ea20000300800 */
[C---:B------:R-:W-:Y:S01]  /*15880*/  LEA R8, P6, R6.reuse, R3, 0x1 ;  /* 0x0000000306087211 */ /* 0x040fe200078c08ff */
[----:B------:R-:W-:Y:S01]  /*15890*/  VIADD R0, R6, UR27 ;  /* 0x0000001b06007c36 */ /* 0x000fe20008000000 */
[----:B------:R-:W0:Y:S01]  /*158a0*/  LDCU UR27, c[0x0][0x3b8] ;  /* 0x00007700ff1b77ac */ /* 0x000e220008000800 */
[----:B------:R-:W-:Y:S01]  /*158b0*/  VIADD R7, R28, 0xa4 ;  /* 0x000000a41c077836 */ /* 0x000fe20000000000 */
[----:B------:R-:W-:-:S02]  /*158c0*/  LEA.HI.X.SX32 R9, R6, R2, 0x1, P6 ;  /* 0x0000000206097211 */ /* 0x000fc400030f0eff */
[----:B------:R-:W-:Y:S02]  /*158d0*/  LEA R6, P6, R0, R3, 0x1 ;  /* 0x0000000300067211 */ /* 0x000fe400078c08ff */
[----:B------:R-:W-:Y:S01]  /*158e0*/  ISETP.LT.AND P1, PT, R7, UR55, !P0 ;  /* 0x0000003707007c0c */ /* 0x000fe2000c721270 */
[----:B------:R-:W-:Y:S01]  /*158f0*/  VIADD R4, R28, 0xa5 ;  /* 0x000000a51c047836 */ /* 0x000fe20000000000 */
[C---:B------:R-:W-:Y:S01]  /*15900*/  LEA.HI.X.SX32 R7, R0.reuse, R2, 0x1, P6 ;  /* 0x0000000200077211 */ /* 0x040fe200030f0eff */
[----:B------:R-:W0:Y:S01]  /*15910*/  LDCU UR55, c[0x0][0x39c] ;  /* 0x00007380ff3777ac */ /* 0x000e220008000800 */
[----:B--2---:R2:W-:Y:S02]  /*15920*/  @P5 STG.E.U16 desc[UR8][R8.64], R5 ;  /* 0x0000000508005986 */ /* 0x0045e4000c101508 */
[----:B--2---:R-:W-:Y:S01]  /*15930*/  VIADD R8, R0, UR57 ;  /* 0x0000003900087c36 */ /* 0x004fe20008000000 */
[----:B------:R-:W-:Y:S01]  /*15940*/  PRMT R0, R5, 0x7632, R0 ;  /* 0x0000763205007816 */ /* 0x000fe20000000000 */
[----:B------:R-:W-:-:S04]  /*15950*/  VIADD R9, R28, 0xa6 ;  /* 0x000000a61c097836 */ /* 0x000fc80000000000 */
[----:B------:R2:W-:Y:S01]  /*15960*/  @P4 STG.E.U16 desc[UR8][R6.64], R0 ;  /* 0x0000000006004986 */ /* 0x0005e2000c101508 */
[----:B------:R-:W-:Y:S01]  /*15970*/  ISETP.LT.AND P4, PT, R9, UR26, !P0 ;  /* 0x0000001a09007c0c */ /* 0x000fe2000c781270 */
[----:B------:R-:W0:Y:S02]  /*15980*/  LDCU UR26, c[0x0][0x39c] ;  /* 0x00007380ff1a77ac */ /* 0x000e240008000800 */
[----:B------:R-:W3:Y:S01]  /*15990*/  LDL.LU R9, [R1+0x134] ;  /* 0x0001340001097983 */ /* 0x000ee20000300800 */
[----:B------:R-:W-:Y:S01]  /*159a0*/  ISETP.LT.AND P5, PT, R4, UR28, !P0 ;  /* 0x0000001c04007c0c */ /* 0x000fe2000c7a1270 */
[----:B------:R-:W0:Y:S01]  /*159b0*/  LDCU UR28, c[0x0][0x39c] ;  /* 0x00007380ff1c77ac */ /* 0x000e220008000800 */
[----:B------:R-:W-:-:S04]  /*159c0*/  LEA R4, P6, R8, R3, 0x1 ;  /* 0x0000000308047211 */ /* 0x000fc800078c08ff */
[C---:B------:R-:W-:Y:S01]  /*159d0*/  LEA.HI.X.SX32 R5, R8.reuse, R2, 0x1, P6 ;  /* 0x0000000208057211 */ /* 0x040fe200030f0eff */
[----:B--2---:R-:W-:Y:S01]  /*159e0*/  VIADD R6, R8, UR18 ;  /* 0x0000001208067c36 */ /* 0x004fe20008000000 */
[----:B------:R-:W2:Y:S01]  /*159f0*/  LDCU UR18, c[0x0][0x3b8] ;  /* 0x00007700ff1277ac */ /* 0x000ea20008000800 */
[----:B------:R-:W-:Y:S02]  /*15a00*/  VIADD R0, R28, 0xa7 ;  /* 0x000000a71c007836 */ /* 0x000fe40000000000 */
[----:B---3--:R3:W-:Y:S03]  /*15a10*/  @P3 STG.E.U16 desc[UR8][R4.64], R9 ;  /* 0x0000000904003986 */ /* 0x0087e6000c101508 */
[----:B------:R-:W-:Y:S01]  /*15a20*/  ISETP.LT.AND P3, PT, R0, UR21, !P0 ;  /* 0x0000001500007c0c */ /* 0x000fe2000c761270 */
[----:B------:R-:W-:Y:S01]  /*15a30*/  VIADD R0, R6, UR13 ;  /* 0x0000000d06007c36 */ /* 0x000fe20008000000 */
[----:B------:R-:W-:Y:S01]  /*15a40*/  PRMT R7, R9, 0x7632, R7 ;  /* 0x0000763209077816 */ /* 0x000fe20000000007 */
[----:B------:R-:W-:Y:S01]  /*15a50*/  VIADD R8, R28, 0xa8 ;  /* 0x000000a81c087836 */ /* 0x000fe20000000000 */
[----:B------:R-:W0:Y:S01]  /*15a60*/  LDCU UR13, c[0x0][0x3b8] ;  /* 0x00007700ff0d77ac */ /* 0x000e220008000800 */
[----:B------:R-:W0:Y:S01]  /*15a70*/  LDCU UR21, c[0x0][0x3b8] ;  /* 0x00007700ff1577ac */ /* 0x000e220008000800 */
[----:B---3--:R-:W-:-:S04]  /*15a80*/  LEA R4, P6, R6, R3, 0x1 ;  /* 0x0000000306047211 */ /* 0x008fc800078c08ff */
[----:B------:R-:W-:Y:S02]  /*15a90*/  LEA.HI.X.SX32 R5, R6, R2, 0x1, P6 ;  /* 0x0000000206057211 */ /* 0x000fe400030f0eff */
[----:B------:R-:W-:-:S03]  /*15aa0*/  LEA R6, P6, R0, R3, 0x1 ;  /* 0x0000000300067211 */ /* 0x000fc600078c08ff */
[----:B------:R3:W-:Y:S02]  /*15ab0*/  @P2 STG.E.U16 desc[UR8][R4.64], R7 ;  /* 0x0000000704002986 */ /* 0x0007e4000c101508 */
[CC--:B---3--:R-:W-:Y:S01]  /*15ac0*/  LEA.HI.X.SX32 R7, R0.reuse, R2.reuse, 0x1, P6 ;  /* 0x0000000200077211 */ /* 0x0c8fe200030f0eff */
[----:B------:R-:W-:Y:S02]  /*15ad0*/  VIADD R5, R0, UR47 ;  /* 0x0000002f00057c36 */ /* 0x000fe40008000000 */
[----:B------:R-:W-:Y:S02]  /*15ae0*/  VIADD R0, R28, 0xa9 ;  /* 0x000000a91c007836 */ /* 0x000fe40000000000 */
[----:B------:R3:W-:Y:S01]  /*15af0*/  @P1 STG.E.U16 desc[UR8][R6.64], R10 ;  /* 0x0000000a06001986 */ /* 0x0007e2000c101508 */
[C---:B------:R-:W-:Y:S02]  /*15b00*/  LEA R4, P6, R5.reuse, R3, 0x1 ;  /* 0x0000000305047211 */ /* 0x040fe400078c08ff */
[----:B------:R-:W-:Y:S01]  /*15b10*/  ISETP.LT.AND P1, PT, R0, UR25, !P0 ;  /* 0x0000001900007c0c */ /* 0x000fe2000c721270 */
[C---:B------:R-:W-:Y:S01]  /*15b20*/  VIADD R0, R5.reuse, UR22 ;  /* 0x0000001605007c36 */ /* 0x040fe20008000000 */
[----:B------:R-:W-:Y:S01]  /*15b30*/  LEA.HI.X.SX32 R5, R5, R2, 0x1, P6 ;  /* 0x0000000205057211 */ /* 0x000fe200030f0eff */
[----:B------:R-:W0:Y:S01]  /*15b40*/  LDCU UR25, c[0x0][0x39c] ;  /* 0x00007380ff1977ac */ /* 0x000e220008000800 */
[----:B------:R-:W-:Y:S01]  /*15b50*/  ISETP.LT.AND P2, PT, R8, UR35, !P0 ;  /* 0x0000002308007c0c */ /* 0x000fe2000c741270 */
[----:B------:R-:W0:Y:S01]  /*15b60*/  LDCU UR22, c[0x0][0x39c] ;  /* 0x00007380ff1677ac */ /* 0x000e220008000800 */
[----:B---3--:R-:W-:-:S02]  /*15b70*/  PRMT R7, R10, 0x7632, R7 ;  /* 0x000076320a077816 */ /* 0x008fc40000000007 */
[-C--:B------:R-:W-:Y:S01]  /*15b80*/  LEA R6, P6, R0, R3.reuse, 0x1 ;  /* 0x0000000300067211 */ /* 0x080fe200078c08ff */
[----:B------:R-:W3:Y:S01]  /*15b90*/  LDL.LU R10, [R1+0x148] ;  /* 0x00014800010a7983 */ /* 0x000ee20000300800 */
        /* <DEDUP_REMOVED lines=60> */
[----:B---3--:R3:W-:Y:S01]  /*15f60*/  @P3 STG.E.U16 desc[UR8][R6.64], R10 ;  /* 0x0000000a06003986 */ /* 0x0087e2000c101508 */
[C---:B------:R-:W-:Y:S02]  /*15f70*/  LEA R4, P6, R5.reuse, R3, 0x1 ;  /* 0x0000000305047211 */ /* 0x040fe400078c08ff */
[----:B------:R-:W-:Y:S01]  /*15f80*/  ISETP.LT.AND P3, PT, R0, UR50, !P0 ;  /* 0x0000003200007c0c */ /* 0x000fe2000c761270 */
[C---:B------:R-:W-:Y:S01]  /*15f90*/  VIADD R0, R5.reuse, UR24 ;  /* 0x0000001805007c36 */ /* 0x040fe20008000000 */
[----:B------:R-:W-:Y:S01]  /*15fa0*/  LEA.HI.X.SX32 R5, R5, R2, 0x1, P6 ;  /* 0x0000000205057211 */ /* 0x000fe200030f0eff */
[----:B------:R-:W-:Y:S01]  /*15fb0*/  VIADD R8, R28, 0xb2 ;  /* 0x000000b21c087836 */ /* 0x000fe20000000000 */
[----:B------:R-:W0:Y:S01]  /*15fc0*/  LDCU UR24, c[0x0][0x3b8] ;  /* 0x00007700ff1877ac */ /* 0x000e220008000800 */
[----:B------:R-:W0:Y:S01]  /*15fd0*/  LDCU UR31, c[0x0][0x3b8] ;  /* 0x00007700ff1f77ac */ /* 0x000e220008000800 */
[----:B---3--:R-:W-:-:S02]  /*15fe0*/  PRMT R7, R10, 0x7632, R7 ;  /* 0x000076320a077816 */ /* 0x008fc40000000007 */
[CC--:B------:R-:W-:Y:S01]  /*15ff0*/  LEA R6, P6, R0.reuse, R3.reuse, 0x1 ;  /* 0x0000000300067211 */ /* 0x0c0fe200078c08ff */
[----:B------:R-:W3:Y:S04]  /*16000*/  LDL.LU R10, [R1+0x158] ;  /* 0x00015800010a7983 */ /* 0x000ee80000300800 */
        /* <DEDUP_REMOVED lines=18> */
[C---:B------:R-:W-:Y:S01]  /*16130*/  LEA R8, P6, R6.reuse, R3, 0x1 ;  /* 0x0000000306087211 */ /* 0x040fe200078c08ff */
[----:B------:R-:W-:-:S03]  /*16140*/  VIADD R0, R6, UR45 ;  /* 0x0000002d06007c36 */ /* 0x000fc60008000000 */
[-C--:B------:R-:W-:Y:S02]  /*16150*/  LEA.HI.X.SX32 R9, R6, R2.reuse, 0x1, P6 ;  /* 0x0000000206097211 */ /* 0x080fe400030f0eff */
[C---:B------:R-:W-:Y:S02]  /*16160*/  LEA R6, P6, R0.reuse, R3, 0x1 ;  /* 0x0000000300067211 */ /* 0x040fe400078c08ff */
[----:B------:R-:W-:Y:S02]  /*16170*/  ISETP.LT.AND P5, PT, R7, UR51, !P0 ;  /* 0x0000003307007c0c */ /* 0x000fe4000c7a1270 */
[C---:B------:R-:W-:Y:S01]  /*16180*/  LEA.HI.X.SX32 R7, R0.reuse, R2, 0x1, P6 ;  /* 0x0000000200077211 */ /* 0x040fe200030f0eff */
[----:B--2---:R0:W-:Y:S02]  /*16190*/  @P4 STG.E.U16 desc[UR8][R8.64], R5 ;  /* 0x0000000508004986 */ /* 0x0041e4000c101508 */
[----:B0-----:R-:W-:Y:S01]  /*161a0*/  VIADD R8, R0, UR17 ;  /* 0x0000001100087c36 */ /* 0x001fe20008000000 */
[----:B------:R-:W-:Y:S01]  /*161b0*/  PRMT R0, R5, 0x7632, R0 ;  /* 0x0000763205007816 */ /* 0x000fe20000000000 */
[----:B------:R-:W-:Y:S01]  /*161c0*/  VIADD R9, R28, 0xb6 ;  /* 0x000000b61c097836 */ /* 0x000fe20000000000 */
[----:B------:R-:W0:Y:S03]  /*161d0*/  LDCU UR17, c[0x0][0x3b8] ;  /* 0x00007700ff1177ac */ /* 0x000e260008000800 */
[----:B------:R2:W-:Y:S01]  /*161e0*/  @P3 STG.E.U16 desc[UR8][R6.64], R0 ;  /* 0x0000000006003986 */ /* 0x0005e2000c101508 */
[----:B------:R-:W-:-:S03]  /*161f0*/  ISETP.LT.AND P3, PT, R9, UR49, !P0 ;  /* 0x0000003109007c0c */ /* 0x000fc6000c761270 */
[----:B------:R-:W3:Y:S01]  /*16200*/  LDL.LU R9, [R1+0x154] ;  /* 0x0001540001097983 */ /* 0x000ee20000300800 */
[----:B------:R-:W-:-:S05]  /*16210*/  VIADD R4, R28, 0xb5 ;  /* 0x000000b51c047836 */ /* 0x000fca0000000000 */
[----:B------:R-:W-:Y:S01]  /*16220*/  ISETP.LT.AND P4, PT, R4, UR14, !P0 ;  /* 0x0000000e04007c0c */ /* 0x000fe2000c781270 */
[----:B------:R-:W0:Y:S01]  /*16230*/  LDCU UR14, c[0x0][0x3b8] ;  /* 0x00007700ff0e77ac */ /* 0x000e220008000800 */
[CC--:B------:R-:W-:Y:S01]  /*16240*/  LEA R4, P6, R8.reuse, R3.reuse, 0x1 ;  /* 0x0000000308047211 */ /* 0x0c0fe200078c08ff */
[----:B--2---:R-:W-:Y:S02]  /*16250*/  VIADD R6, R8, UR12 ;  /* 0x0000000c08067c36 */ /* 0x004fe40008000000 */
[----:B------:R-:W-:Y:S01]  /*16260*/  VIADD R0, R28, 0xb7 ;  /* 0x000000b71c007836 */ /* 0x000fe20000000000 */
[----:B------:R-:W-:Y:S01]  /*16270*/  LEA.HI.X.SX32 R5, R8, R2, 0x1, P6 ;  /* 0x0000000208057211 */ /* 0x000fe200030f0eff */
[----:B------:R-:W2:Y:S04]  /*16280*/  LDCU UR12, c[0x0][0x3b8] ;  /* 0x00007700ff0c77ac */ /* 0x000ea80008000800 */
[----:B---3--:R3:W-:Y:S01]  /*16290*/  @P2 STG.E.U16 desc[UR8][R4.64], R9 ;  /* 0x0000000904002986 */ /* 0x0087e2000c101508 */
[----:B------:R-:W-:Y:S01]  /*162a0*/  ISETP.LT.AND P2, PT, R0, UR34, !P0 ;  /* 0x0000002200007c0c */ /* 0x000fe2000c741270 */
[----:B----4-:R-:W-:Y:S01]  /*162b0*/  VIADD R0, R6, UR32 ;  /* 0x0000002006007c36 */ /* 0x010fe20008000000 */
[----:B------:R-:W-:Y:S01]  /*162c0*/  PRMT R7, R9, 0x7632, R7 ;  /* 0x0000763209077816 */ /* 0x000fe20000000007 */
[----:B------:R-:W-:Y:S01]  /*162d0*/  VIADD R8, R28, 0xb8 ;  /* 0x000000b81c087836 */ /* 0x000fe20000000000 */
[----:B------:R-:W4:Y:S01]  /*162e0*/  LDCU UR32, c[0x0][0x39c] ;  /* 0x00007380ff2077ac */ /* 0x000f220008000800 */
[----:B------:R-:W0:Y:S01]  /*162f0*/  LDCU UR34, c[0x0][0x39c] ;  /* 0x00007380ff2277ac */ /* 0x000e220008000800 */
[----:B---3--:R-:W-:-:S04]  /*16300*/  LEA R4, P6, R6, R3, 0x1 ;  /* 0x0000000306047211 */ /* 0x008fc800078c08ff */
[----:B------:R-:W-:Y:S02]  /*16310*/  LEA.HI.X.SX32 R5, R6, R2, 0x1, P6 ;  /* 0x0000000206057211 */ /* 0x000fe400030f0eff */
[----:B------:R-:W-:-:S03]  /*16320*/  LEA R6, P6, R0, R3, 0x1 ;  /* 0x0000000300067211 */ /* 0x000fc600078c08ff */
[----:B------:R3:W-:Y:S02]  /*16330*/  @P1 STG.E.U16 desc[UR8][R4.64], R7 ;  /* 0x0000000704001986 */ /* 0x0007e4000c101508 */
[CC--:B---3--:R-:W-:Y:S01]  /*16340*/  LEA.HI.X.SX32 R7, R0.reuse, R2.reuse, 0x1, P6 ;  /* 0x0000000200077211 */ /* 0x0c8fe200030f0eff */
[----:B------:R-:W-:Y:S01]  /*16350*/  VIADD R5, R0, UR33 ;  /* 0x0000002100057c36 */ /* 0x000fe20008000000 */
[----:B------:R-:W-:Y:S01]  /*16360*/  ISETP.LT.AND P1, PT, R8, UR16, !P0 ;  /* 0x0000001008007c0c */ /* 0x000fe2000c721270 */
[----:B------:R-:W-:Y:S01]  /*16370*/  VIADD R0, R28, 0xb9 ;  /* 0x000000b91c007836 */ /* 0x000fe20000000000 */
[----:B------:R-:W3:Y:S01]  /*16380*/  LDCU UR33, c[0x0][0x39c] ;  /* 0x00007380ff2177ac */ /* 0x000ee20008000800 */
        /* <DEDUP_REMOVED lines=29> */
[CC--:B------:R-:W-:Y:S01]  /*16560*/  LEA R8, P6, R6.reuse, R3.reuse, 0x1 ;  /* 0x0000000306087211 */ /* 0x0c0fe200078c08ff */
[----:B------:R-:W-:Y:S01]  /*16570*/  VIADD R0, R6, UR38 ;  /* 0x0000002606007c36 */ /* 0x000fe20008000000 */
[----:B------:R-:W-:Y:S01]  /*16580*/  ISETP.LT.AND P2, PT, R7, UR26, !P0 ;  /* 0x0000001a07007c0c */ /* 0x000fe2000c741270 */
[----:B------:R-:W-:Y:S01]  /*16590*/  VIADD R4, R28, 0xbd ;  /* 0x000000bd1c047836 */ /* 0x000fe20000000000 */
[-C--:B------:R-:W-:Y:S01]  /*165a0*/  LEA.HI.X.SX32 R9, R6, R2.reuse, 0x1, P6 ;  /* 0x0000000206097211 */ /* 0x080fe200030f0eff */
[----:B------:R-:W1:Y:S01]  /*165b0*/  LDCU UR26, c[0x0][0x39c] ;  /* 0x00007380ff1a77ac */ /* 0x000e620008000800 */
[CC--:B------:R-:W-:Y:S01]  /*165c0*/  LEA R6, P6, R0.reuse, R3.reuse, 0x1 ;  /* 0x0000000300067211 */ /* 0x0c0fe200078c08ff */
[----:B------:R-:W0:Y:S03]  /*165d0*/  LDCU UR38, c[0x0][0x39c] ;  /* 0x00007380ff2677ac */ /* 0x000e260008000800 */
[-C--:B------:R-:W-:Y:S01]  /*165e0*/  LEA.HI.X.SX32 R7, R0, R2.reuse, 0x1, P6 ;  /* 0x0000000200077211 */ /* 0x080fe200030f0eff */
[----:B--2---:R2:W-:Y:S01]  /*165f0*/  @P1 STG.E.U16 desc[UR8][R8.64], R5 ;  /* 0x0000000508001986 */ /* 0x0045e2000c101508 */
[----:B------:R-:W-:Y:S01]  /*16600*/  ISETP.LT.AND P1, PT, R4, UR55, !P0 ;  /* 0x0000003704007c0c */ /* 0x000fe2000c721270 */
[----:B--2---:R-:W-:Y:S01]  /*16610*/  VIADD R8, R0, UR20 ;  /* 0x0000001400087c36 */ /* 0x004fe20008000000 */
[----:B------:R-:W-:Y:S01]  /*16620*/  PRMT R0, R5, 0x7632, R0 ;  /* 0x0000763205007816 */ /* 0x000fe20000000000 */
[----:B------:R-:W-:Y:S01]  /*16630*/  VIADD R9, R28, 0xbe ;  /* 0x000000be1c097836 */ /* 0x000fe20000000000 */
[----:B------:R-:W2:Y:S02]  /*16640*/  LDCU UR20, c[0x0][0x3b8] ;  /* 0x00007700ff1477ac */ /* 0x000ea40008000800 */
[CC--:B------:R-:W-:Y:S01]  /*16650*/  LEA R4, P6, R8.reuse, R3.reuse, 0x1 ;  /* 0x0000000308047211 */ /* 0x0c0fe200078c08ff */
[----:B------:R0:W-:Y:S01]  /*16660*/  @P5 STG.E.U16 desc[UR8][R6.64], R0 ;  /* 0x0000000006005986 */ /* 0x0001e2000c101508 */
[----:B------:R-:W-:Y:S01]  /*16670*/  ISETP.LT.AND P5, PT, R9, UR25, !P0 ;  /* 0x0000001909007c0c */ /* 0x000fe2000c7a1270 */
[C---:B------:R-:W-:Y:S01]  /*16680*/  VIADD R9, R8.reuse, UR54 ;  /* 0x0000003608097c36 */ /* 0x040fe20008000000 */
[----:B------:R-:W-:Y:S01]  /*16690*/  LEA.HI.X.SX32 R5, R8, R2, 0x1, P6 ;  /* 0x0000000208057211 */ /* 0x000fe200030f0eff */
[----:B------:R-:W-:Y:S01]  /*166a0*/  VIADD R8, R28, 0xbf ;  /* 0x000000bf1c087836 */ /* 0x000fe20000000000 */
[----:B------:R-:W1:Y:S03]  /*166b0*/  LDCU UR25, c[0x0][0x3b8] ;  /* 0x00007700ff1977ac */ /* 0x000e660008000800 */
[----:B------:R2:W-:Y:S01]  /*166c0*/  @P4 STG.E.U16 desc[UR8][R4.64], R11 ;  /* 0x0000000b04004986 */ /* 0x0005e2000c101508 */
[----:B------:R-:W-:Y:S01]  /*166d0*/  ISETP.LT.AND P4, PT, R8, UR22, !P0 ;  /* 0x0000001608007c0c */ /* 0x000fe2000c781270 */
[----:B------:R-:W-:Y:S01]  /*166e0*/  VIADD R8, R9, UR27 ;  /* 0x0000001b09087c36 */ /* 0x000fe20008000000 */
[----:B------:R-:W1:Y:S01]  /*166f0*/  LDCU UR27, c[0x0][0x39c] ;  /* 0x00007380ff1b77ac */ /* 0x000e620008000800 */
[----:B0-----:R-:W-:Y:S01]  /*16700*/  PRMT R7, R11, 0x7632, R7 ;  /* 0x000076320b077816 */ /* 0x001fe20000000007 */
[----:B------:R-:W-:Y:S01]  /*16710*/  VIADD R0, R28, 0xc0 ;  /* 0x000000c01c007836 */ /* 0x000fe20000000000 */
[----:B------:R-:W0:Y:S01]  /*16720*/  LDCU UR22, c[0x0][0x3b8] ;  /* 0x00007700ff1677ac */ /* 0x000e220008000800 */
[----:B--2---:R-:W-:-:S04]  /*16730*/  LEA R4, P6, R9, R3, 0x1 ;  /* 0x0000000309047211 */ /* 0x004fc800078c08ff */
[----:B------:R-:W-:Y:S02]  /*16740*/  LEA.HI.X.SX32 R5, R9, R2, 0x1, P6 ;  /* 0x0000000209057211 */ /* 0x000fe400030f0eff */
[----:B------:R-:W-:-:S03]  /*16750*/  LEA R6, P6, R8, R3, 0x1 ;  /* 0x0000000308067211 */ /* 0x000fc600078c08ff */
[----:B------:R2:W-:Y:S01]  /*16760*/  @P3 STG.E.U16 desc[UR8][R4.64], R7 ;  /* 0x0000000704003986 */ /* 0x0005e2000c101508 */
[----:B------:R-:W-:Y:S01]  /*16770*/  ISETP.LT.AND P3, PT, R0, UR29, !P0 ;  /* 0x0000001d00007c0c */ /* 0x000fe2000c761270 */
[----:B------:R-:W-:Y:S01]  /*16780*/  VIADD R0, R28, 0xc1 ;  /* 0x000000c11c007836 */ /* 0x000fe20000000000 */
[----:B------:R-:W0:Y:S01]  /*16790*/  LDCU UR29, c[0x0][0x39c] ;  /* 0x00007380ff1d77ac */ /* 0x000e220008000800 */
[C---:B--2---:R-:W-:Y:S01]  /*167a0*/  LEA.HI.X.SX32 R7, R8.reuse, R2, 0x1, P6 ;  /* 0x0000000208077211 */ /* 0x044fe200030f0eff */
[----:B------:R-:W-:Y:S01]  /*167b0*/  VIADD R8, R8, UR18 ;  /* 0x0000001208087c36 */ /* 0x000fe20008000000 */
[----:B------:R-:W2:Y:S03]  /*167c0*/  LDCU UR18, c[0x0][0x3b8] ;  /* 0x00007700ff1277ac */ /* 0x000ea60008000800 */
[----:B------:R0:W-:Y:S01]  /*167d0*/  @P2 STG.E.U16 desc[UR8][R6.64], R10 ;  /* 0x0000000a06002986 */ /* 0x0001e2000c101508 */
[----:B------:R-:W-:-:S02]  /*167e0*/  LEA R4, P6, R8, R3, 0x1 ;  /* 0x0000000308047211 */ /* 0x000fc400078c08ff */
[----:B------:R-:W-:Y:S01]  /*167f0*/  ISETP.LT.AND P2, PT, R0, UR11, !P0 ;  /* 0x0000000b00007c0c */ /* 0x000fe2000c741270 */
[C---:B------:R-:W-:Y:S01]  /*16800*/  VIADD R0, R8.reuse, UR13 ;  /* 0x0000000d08007c36 */ /* 0x040fe20008000000 */
[----:B------:R-:W-:Y:S01]  /*16810*/  LEA.HI.X.SX32 R5, R8, R2, 0x1, P6 ;  /* 0x0000000208057211 */ /* 0x000fe200030f0eff */
[----:B------:R-:W-:Y:S01]  /*16820*/  VIADD R9, R28, 0xc3 ;  /* 0x000000c31c097836 */ /* 0x000fe20000000000 */
[----:B------:R-:W1:Y:S01]  /*16830*/  LDCU UR11, c[0x0][0x3b8] ;  /* 0x00007700ff0b77ac */ /* 0x000e620008000800 */
[----:B------:R-:W1:Y:S01]  /*16840*/  LDCU UR13, c[0x0][0x3b8] ;  /* 0x00007700ff0d77ac */ /* 0x000e620008000800 */
[----:B0-----:R-:W-:Y:S02]  /*16850*/  PRMT R7, R10, 0x7632, R7 ;  /* 0x000076320a077816 */ /* 0x001fe40000000007 */
[----:B------:R-:W-:-:S03]  /*16860*/  LEA R6, P6, R0, R3, 0x1 ;  /* 0x0000000300067211 */ /* 0x000fc600078c08ff */
[----:B------:R0:W-:Y:S02]  /*16870*/  @P1 STG.E.U16 desc[UR8][R4.64], R7 ;  /* 0x0000000704001986 */ /* 0x0001e4000c101508 */
[----:B0-----:R-:W-:Y:S02]  /*16880*/  LEA.HI.X.SX32 R7, R0, R2, 0x1, P6 ;  /* 0x0000000200077211 */ /* 0x001fe400030f0eff */
[----:B------:R-:W-:-:S03]  /*16890*/  PRMT R5, R29, 0x7632, R5 ;  /* 0x000076321d057816 */ /* 0x000fc60000000005 */
[----:B------:R0:W-:Y:S04]  /*168a0*/  @P5 STG.E.U16 desc[UR8][R6.64], R29 ;  /* 0x0000001d06005986 */ /* 0x0001e8000c101508 */
[----:B0-----:R-:W2:Y:S01]  /*168b0*/  LDL.LU R29, [R1+0x170] ;  /* 0x00017000011d7983 */ /* 0x001ea20000300800 */
[----:B------:R-:W-:Y:S02]  /*168c0*/  VIADD R8, R28, 0xc2 ;  /* 0x000000c21c087836 */ /* 0x000fe40000000000 */
[----:B------:R-:W-:Y:S01]  /*168d0*/  VIADD R0, R0, UR21 ;  /* 0x0000001500007c36 */ /* 0x000fe20008000000 */
[----:B------:R-:W-:Y:S01]  /*168e0*/  ISETP.LT.AND P5, PT, R9, UR36, !P0 ;  /* 0x0000002409007c0c */ /* 0x000fe2000c7a1270 */
[----:B------:R-:W0:Y:S01]  /*168f0*/  LDCU UR21, c[0x0][0x39c] ;  /* 0x00007380ff1577ac */ /* 0x000e220008000800 */
[----:B------:R-:W-:Y:S01]  /*16900*/  ISETP.LT.AND P1, PT, R8, UR35, !P0 ;  /* 0x0000002308007c0c */ /* 0x000fe2000c721270 */
[C---:B------:R-:W-:Y:S01]  /*16910*/  VIADD R10, R0.reuse, UR6 ;  /* 0x00000006000a7c36 */ /* 0x040fe20008000000 */
[CC--:B------:R-:W-:Y:S01]  /*16920*/  LEA R8, P6, R0.reuse, R3.reuse, 0x1 ;  /* 0x0000000300087211 */ /* 0x0c0fe200078c08ff */
[----:B------:R-:W0:Y:S03]  /*16930*/  LDCU UR35, c[0x0][0x39c] ;  /* 0x00007380ff2377ac */ /* 0x000e260008000800 */
[-C--:B------:R-:W-:Y:S01]  /*16940*/  LEA.HI.X.SX32 R9, R0, R2.reuse, 0x1, P6 ;  /* 0x0000000200097211 */ /* 0x080fe200030f0eff */
[----:B------:R-:W-:Y:S01]  /*16950*/  VIADD R0, R28, 0xc4 ;  /* 0x000000c41c007836 */ /* 0x000fe20000000000 */
[-C--:B------:R-:W-:Y:S01]  /*16960*/  LEA R4, P6, R10, R3.reuse, 0x1 ;  /* 0x000000030a047211 */ /* 0x080fe200078c08ff */
[----:B------:R-:W0:Y:S02]  /*16970*/  LDCU UR36, c[0x0][0x39c] ;  /* 0x00007380ff2477ac */ /* 0x000e240008000800 */
[----:B------:R1:W-:Y:S01]  /*16980*/  @P4 STG.E.U16 desc[UR8][R8.64], R5 ;  /* 0x0000000508004986 */ /* 0x0003e2000c101508 */
[----:B------:R-:W-:Y:S01]  /*16990*/  ISETP.LT.AND P4, PT, R0, UR41, !P0 ;  /* 0x0000002900007c0c */ /* 0x000fe2000c781270 */
[----:B------:R-:W-:Y:S01]  /*169a0*/  VIADD R0, R28, 0xc5 ;  /* 0x000000c51c007836 */ /* 0x000fe20000000000 */
[----:B------:R-:W0:Y:S01]  /*169b0*/  LDCU UR6, c[0x0][0x3b8] ;  /* 0x00007700ff0677ac */ /* 0x000e220008000800 */
[C---:B-1----:R-:W-:Y:S01]  /*169c0*/  LEA.HI.X.SX32 R5, R10.reuse, R2, 0x1, P6 ;  /* 0x000000020a057211 */ /* 0x042fe200030f0eff */
[----:B------:R-:W-:Y:S01]  /*169d0*/  VIADD R10, R10, UR19 ;  /* 0x000000130a0a7c36 */ /* 0x000fe20008000000 */
[----:B------:R-:W-:Y:S01]  /*169e0*/  PRMT R9, R12, 0x7632, R9 ;  /* 0x000076320c097816 */ /* 0x000fe20000000009 */
[----:B------:R-:W1:Y:S02]  /*169f0*/  LDCU UR19, c[0x0][0x3b8] ;  /* 0x00007700ff1377ac */ /* 0x000e640008000800 */
[----:B------:R0:W-:Y:S01]  /*16a00*/  @P3 STG.E.U16 desc[UR8][R4.64], R12 ;  /* 0x0000000c04003986 */ /* 0x0001e2000c101508 */
[----:B------:R-:W-:-:S02]  /*16a10*/  LEA R6, P6, R10, R3, 0x1 ;  /* 0x000000030a067211 */ /* 0x000fc400078c08ff */
[----:B------:R-:W-:Y:S01]  /*16a20*/  ISETP.LT.AND P3, PT, R0, UR42, !P0 ;  /* 0x0000002a00007c0c */ /* 0x000fe2000c761270 */
[C---:B------:R-:W-:Y:S01]  /*16a30*/  VIADD R0, R10.reuse, UR4 ;  /* 0x000000040a007c36 */ /* 0x040fe20008000000 */
[----:B------:R-:W-:Y:S01]  /*16a40*/  LEA.HI.X.SX32 R7, R10, R2, 0x1, P6 ;  /* 0x000000020a077211 */ /* 0x000fe200030f0eff */
[----:B------:R-:W1:Y:S03]  /*16a50*/  LDCU UR4, c[0x0][0x3b8] ;  /* 0x00007700ff0477ac */ /* 0x000e660008000800 */
[----:B------:R-:W-:Y:S01]  /*16a60*/  LEA R8, P6, R0, R3, 0x1 ;  /* 0x0000000300087211 */ /* 0x000fe200078c08ff */
[----:B------:R3:W-:Y:S01]  /*16a70*/  @P2 STG.E.U16 desc[UR8][R6.64], R9 ;  /* 0x0000000906002986 */ /* 0x0007e2000c101508 */
[C---:B------:R-:W-:Y:S02]  /*16a80*/  VIADD R10, R28.reuse, 0xc6 ;  /* 0x000000c61c0a7836 */ /* 0x040fe40000000000 */
[----:B0-----:R-:W-:-:S03]  /*16a90*/  VIADD R5, R28, 0xc7 ;  /* 0x000000c71c057836 */ /* 0x001fc60000000000 */
[----:B------:R-:W-:Y:S02]  /*16aa0*/  ISETP.LT.AND P2, PT, R10, UR40, !P0 ;  /* 0x000000280a007c0c */ /* 0x000fe4000c741270 */
[CC--:B---3--:R-:W-:Y:S01]  /*16ab0*/  LEA.HI.X.SX32 R9, R0.reuse, R2.reuse, 0x1, P6 ;  /* 0x0000000200097211 */ /* 0x0c8fe200030f0eff */
[----:B------:R-:W-:Y:S01]  /*16ac0*/  VIADD R0, R0, UR7 ;  /* 0x0000000700007c36 */ /* 0x000fe20008000000 */
[----:B------:R-:W-:Y:S01]  /*16ad0*/  PRMT R7, R13, 0x7632, R7 ;  /* 0x000076320d077816 */ /* 0x000fe20000000007 */
[----:B------:R-:W0:Y:S02]  /*16ae0*/  LDCU UR7, c[0x0][0x3b8] ;  /* 0x00007700ff0777ac */ /* 0x000e240008000800 */
[C---:B------:R-:W-:Y:S01]  /*16af0*/  VIADD R10, R0.reuse, UR30 ;  /* 0x0000001e000a7c36 */ /* 0x040fe20008000000 */
[CC--:B------:R-:W-:Y:S01]  /*16b00*/  LEA R4, P6, R0.reuse, R3.reuse, 0x1 ;  /* 0x0000000300047211 */ /* 0x0c0fe200078c08ff */
[----:B------:R-:W-:Y:S01]  /*16b10*/  @P1 STG.E.U16 desc[UR8][R8.64], R13 ;  /* 0x0000000d08001986 */ /* 0x000fe2000c101508 */
[----:B------:R-:W-:Y:S01]  /*16b20*/  ISETP.LT.AND P1, PT, R5, UR43, !P0 ;  /* 0x0000002b05007c0c */ /* 0x000fe2000c721270 */
[----:B------:R-:W3:Y:S01]  /*16b30*/  LDCU UR30, c[0x0][0x39c] ;  /* 0x00007380ff1e77ac */ /* 0x000ee20008000800 */
[----:B------:R-:W-:Y:S01]  /*16b40*/  LEA.HI.X.SX32 R5, R0, R2, 0x1, P6 ;  /* 0x0000000200057211 */ /* 0x000fe200030f0eff */
[----:B------:R-:W-:Y:S01]  /*16b50*/  VIADD R0, R28, 0xc8 ;  /* 0x000000c81c007836 */ /* 0x000fe20000000000 */
[----:B------:R-:W-:-:S03]  /*16b60*/  LEA R6, P6, R10, R3, 0x1 ;  /* 0x000000030a067211 */ /* 0x000fc600078c08ff */
[----:B------:R0:W-:Y:S01]  /*16b70*/  @P5 STG.E.U16 desc[UR8][R4.64], R7 ;  /* 0x0000000704005986 */ /* 0x0001e2000c101508 */
[----:B------:R-:W-:Y:S01]  /*16b80*/  ISETP.LT.AND P5, PT, R0, UR44, !P0 ;  /* 0x0000002c00007c0c */ /* 0x000fe2000c7a1270 */
[----:B------:R-:W-:Y:S01]  /*16b90*/  VIADD R0, R28, 0xc9 ;  /* 0x000000c91c007836 */ /* 0x000fe20000000000 */
[CC--:B0-----:R-:W-:Y:S01]  /*16ba0*/  LEA.HI.X.SX32 R7, R10.reuse, R2.reuse, 0x1, P6 ;  /* 0x000000020a077211 */ /* 0x0c1fe200030f0eff */
[----:B------:R-:W-:Y:S01]  /*16bb0*/  VIADD R10, R10, UR5 ;  /* 0x000000050a0a7c36 */ /* 0x000fe20008000000 */
[----:B------:R-:W-:Y:S01]  /*16bc0*/  PRMT R5, R14, 0x7632, R5 ;  /* 0x000076320e057816 */ /* 0x000fe20000000005 */
[----:B------:R-:W0:Y:S02]  /*16bd0*/  LDCU UR5, c[0x0][0x3b8] ;  /* 0x00007700ff0577ac */ /* 0x000e240008000800 */
[----:B------:R1:W-:Y:S01]  /*16be0*/  @P4 STG.E.U16 desc[UR8][R6.64], R14 ;  /* 0x0000000e06004986 */ /* 0x0003e2000c101508 */
[-C--:B------:R-:W-:Y:S02]  /*16bf0*/  LEA R8, P6, R10, R3.reuse, 0x1 ;  /* 0x000000030a087211 */ /* 0x080fe400078c08ff */
[----:B----4-:R-:W-:Y:S01]  /*16c00*/  ISETP.LT.AND P4, PT, R0, UR32, !P0 ;  /* 0x0000002000007c0c */ /* 0x010fe2000c781270 */
[C---:B------:R-:W-:Y:S01]  /*16c10*/  VIADD R0, R10.reuse, UR24 ;  /* 0x000000180a007c36 */ /* 0x040fe20008000000 */
[-C--:B------:R-:W-:Y:S01]  /*16c20*/  LEA.HI.X.SX32 R9, R10, R2.reuse, 0x1, P6 ;  /* 0x000000020a097211 */ /* 0x080fe200030f0eff */
[----:B------:R-:W4:Y:S03]  /*16c30*/  LDCU UR32, c[0x0][0x39c] ;  /* 0x00007380ff2077ac */ /* 0x000f260008000800 */
[----:B------:R-:W-:Y:S01]  /*16c40*/  LEA R4, P6, R0, R3, 0x1 ;  /* 0x0000000300047211 */ /* 0x000fe200078c08ff */
[----:B------:R0:W-:Y:S01]  /*16c50*/  @P3 STG.E.U16 desc[UR8][R8.64], R5 ;  /* 0x0000000508003986 */ /* 0x0001e2000c101508 */
[C---:B-1----:R-:W-:Y:S01]  /*16c60*/  VIADD R7, R28.reuse, 0xcb ;  /* 0x000000cb1c077836 */ /* 0x042fe20000000000 */
[----:B------:R-:W1:Y:S01]  /*16c70*/  LDCU UR24, c[0x0][0x39c] ;  /* 0x00007380ff1877ac */ /* 0x000e620008000800 */
[----:B------:R-:W-:Y:S01]  /*16c80*/  VIADD R10, R28, 0xca ;  /* 0x000000ca1c0a7836 */ /* 0x000fe20000000000 */
[C---:B0-----:R-:W-:Y:S01]  /*16c90*/  LEA.HI.X.SX32 R5, R0.reuse, R2, 0x1, P6 ;  /* 0x0000000200057211 */ /* 0x041fe200030f0eff */
[----:B------:R-:W-:-:S03]  /*16ca0*/  VIADD R0, R0, UR31 ;  /* 0x0000001f00007c36 */ /* 0x000fc60008000000 */
[----:B------:R-:W-:Y:S01]  /*16cb0*/  ISETP.LT.AND P3, PT, R10, UR33, !P0 ;  /* 0x000000210a007c0c */ /* 0x000fe2000c761270 */
[----:B------:R-:W0:Y:S01]  /*16cc0*/  LDCU UR31, c[0x0][0x39c] ;  /* 0x00007380ff1f77ac */ /* 0x000e220008000800 */
[C---:B------:R-:W-:Y:S01]  /*16cd0*/  VIADD R12, R0.reuse, UR14 ;  /* 0x0000000e000c7c36 */ /* 0x040fe20008000000 */
[CC--:B------:R-:W-:Y:S01]  /*16ce0*/  LEA R6, P6, R0.reuse, R3.reuse, 0x1 ;  /* 0x0000000300067211 */ /* 0x0c0fe200078c08ff */
[----:B------:R1:W-:Y:S01]  /*16cf0*/  @P2 STG.E.U16 desc[UR8][R4.64], R15 ;  /* 0x0000000f04002986 */ /* 0x0003e2000c101508 */
[----:B------:R-:W-:Y:S01]  /*16d00*/  ISETP.LT.AND P2, PT, R7, UR34, !P0 ;  /* 0x0000002207007c0c */ /* 0x000fe2000c741270 */
[----:B------:R-:W0:Y:S01]  /*16d10*/  LDCU UR14, c[0x0][0x3b8] ;  /* 0x00007700ff0e77ac */ /* 0x000e220008000800 */
[----:B------:R-:W-:Y:S01]  /*16d20*/  LEA.HI.X.SX32 R7, R0, R2, 0x1, P6 ;  /* 0x0000000200077211 */ /* 0x000fe200030f0eff */
[----:B------:R-:W-:Y:S01]  /*16d30*/  VIADD R0, R28, 0xcc ;  /* 0x000000cc1c007836 */ /* 0x000fe20000000000 */
[----:B------:R-:W-:Y:S02]  /*16d40*/  LEA R10, P6, R12, R3, 0x1 ;  /* 0x000000030c0a7211 */ /* 0x000fe400078c08ff */
[----:B-1----:R-:W-:-:S02]  /*16d50*/  PRMT R5, R15, 0x7632, R5 ;  /* 0x000076320f057816 */ /* 0x002fc40000000005 */
[CC--:B------:R-:W-:Y:S01]  /*16d60*/  LEA.HI.X.SX32 R11, R12.reuse, R2.reuse, 0x1, P6 ;  /* 0x000000020c0b7211 */ /* 0x0c0fe200030f0eff */
[----:B------:R-:W-:Y:S01]  /*16d70*/  VIADD R12, R12, UR12 ;  /* 0x0000000c0c0c7c36 */ /* 0x000fe20008000000 */
[----:B------:R-:W-:Y:S01]  /*16d80*/  PRMT R9, R16, 0x7632, R9 ;  /* 0x0000763210097816 */ /* 0x000fe20000000009 */
[----:B------:R1:W-:Y:S01]  /*16d90*/  @P1 STG.E.U16 desc[UR8][R6.64], R5 ;  /* 0x0000000506001986 */ /* 0x0003e2000c101508 */
[----:B------:R-:W-:Y:S01]  /*16da0*/  ISETP.LT.AND P1, PT, R0, UR28, !P0 ;  /* 0x0000001c00007c0c */ /* 0x000fe2000c721270 */
[----:B------:R-:W-:Y:S01]  /*16db0*/  VIADD R0, R28, 0xcd ;  /* 0x000000cd1c007836 */ /* 0x000fe20000000000 */
[----:B------:R-:W-:Y:S01]  /*16dc0*/  LEA R4, P6, R12, R3, 0x1 ;  /* 0x000000030c047211 */ /* 0x000fe200078c08ff */
[----:B------:R-:W-:Y:S01]  /*16dd0*/  @P5 STG.E.U16 desc[UR8][R10.64], R16 ;  /* 0x000000100a005986 */ /* 0x000fe2000c101508 */
[----:B------:R-:W0:Y:S02]  /*16de0*/  LDCU UR28, c[0x0][0x39c] ;  /* 0x00007380ff1c77ac */ /* 0x000e240008000800 */
[----:B------:R-:W-:Y:S01]  /*16df0*/  ISETP.LT.AND P5, PT, R0, UR26, !P0 ;  /* 0x0000001a00007c0c */ /* 0x000fe2000c7a1270 */
[C---:B------:R-:W-:Y:S01]  /*16e00*/  VIADD R0, R12.reuse, UR16 ;  /* 0x000000100c007c36 */ /* 0x040fe20008000000 */
[----:B------:R-:W0:Y:S01]  /*16e10*/  LDCU UR26, c[0x0][0x39c] ;  /* 0x00007380ff1a77ac */ /* 0x000e220008000800 */
[----:B-1----:R-:W-:Y:S01]  /*16e20*/  LEA.HI.X.SX32 R5, R12, R2, 0x1, P6 ;  /* 0x000000020c057211 */ /* 0x002fe200030f0eff */
[----:B------:R-:W-:-:S02]  /*16e30*/  VIADD R6, R28, 0xce ;  /* 0x000000ce1c067836 */ /* 0x000fc40000000000 */
[-C--:B------:R-:W-:Y:S01]  /*16e40*/  LEA R8, P6, R0, R3.reuse, 0x1 ;  /* 0x0000000300087211 */ /* 0x080fe200078c08ff */
[----:B------:R-:W-:Y:S01]  /*16e50*/  VIADD R7, R28, 0xcf ;  /* 0x000000cf1c077836 */ /* 0x000fe20000000000 */
[----:B------:R-:W1:Y:S01]  /*16e60*/  LDCU UR12, c[0x0][0x3b8] ;  /* 0x00007700ff0c77ac */ /* 0x000e620008000800 */
[----:B------:R0:W-:Y:S01]  /*16e70*/  @P4 STG.E.U16 desc[UR8][R4.64], R9 ;  /* 0x0000000904004986 */ /* 0x0001e2000c101508 */
[----:B------:R-:W-:Y:S01]  /*16e80*/  ISETP.LT.AND P4, PT, R6, UR37, !P0 ;  /* 0x0000002506007c0c */ /* 0x000fe2000c781270 */
[----:B------:R-:W1:Y:S01]  /*16e90*/  LDCU UR16, c[0x0][0x3b8] ;  /* 0x00007700ff1077ac */ /* 0x000e620008000800 */
[CC--:B0-----:R-:W-:Y:S01]  /*16ea0*/  LEA.HI.X.SX32 R9, R0.reuse, R2.reuse, 0x1, P6 ;  /* 0x0000000200097211 */ /* 0x0c1fe200030f0eff */
[----:B------:R-:W-:Y:S01]  /*16eb0*/  VIADD R0, R0, UR17 ;  /* 0x0000001100007c36 */ /* 0x000fe20008000000 */
[----:B------:R-:W-:Y:S01]  /*16ec0*/  PRMT R5, R17, 0x7632, R5 ;  /* 0x0000763211057816 */ /* 0x000fe20000000005 */
[----:B------:R-:W0:Y:S02]  /*16ed0*/  LDCU UR17, c[0x0][0x3b8] ;  /* 0x00007700ff1177ac */ /* 0x000e240008000800 */
[C---:B------:R-:W-:Y:S01]  /*16ee0*/  VIADD R10, R0.reuse, UR15 ;  /* 0x0000000f000a7c36 */ /* 0x040fe20008000000 */
[CC--:B------:R-:W-:Y:S01]  /*16ef0*/  LEA R6, P6, R0.reuse, R3.reuse, 0x1 ;  /* 0x0000000300067211 */ /* 0x0c0fe200078c08ff */
[----:B------:R-:W-:Y:S01]  /*16f00*/  @P3 STG.E.U16 desc[UR8][R8.64], R17 ;  /* 0x0000001108003986 */ /* 0x000fe2000c101508 */
[----:B------:R-:W-:Y:S01]  /*16f10*/  ISETP.LT.AND P3, PT, R7, UR27, !P0 ;  /* 0x0000001b07007c0c */ /* 0x000fe2000c761270 */
[----:B------:R-:W0:Y:S01]  /*16f20*/  LDCU UR27, c[0x0][0x39c] ;  /* 0x00007380ff1b77ac */ /* 0x000e220008000800 */
        /* <DEDUP_REMOVED lines=22> */
[----:B------:R-:W-:Y:S01]  /*17090*/  ISETP.LT.AND P5, PT, R10, UR21, !P0 ;  /* 0x000000150a007c0c */ /* 0x000fe2000c7a1270 */
[----:B------:R-:W0:Y:S01]  /*170a0*/  LDCU UR21, c[0x0][0x3b8] ;  /* 0x00007700ff1577ac */ /* 0x000e220008000800 */
[CC--:B---3--:R-:W-:Y:S01]  /*170b0*/  LEA.HI.X.SX32 R7, R0.reuse, R2.reuse, 0x1, P6 ;  /* 0x0000000200077211 */ /* 0x0c8fe200030f0eff */
[----:B------:R-:W-:Y:S01]  /*170c0*/  VIADD R0, R0, UR22 ;  /* 0x0000001600007c36 */ /* 0x000fe20008000000 */
[----:B------:R-:W3:Y:S03]  /*170d0*/  LDCU UR22, c[0x0][0x39c] ;  /* 0x00007380ff1677ac */ /* 0x000ee60008000800 */
[C---:B------:R-:W-:Y:S01]  /*170e0*/  VIADD R10, R0.reuse, UR25 ;  /* 0x00000019000a7c36 */ /* 0x040fe20008000000 */
[CC--:B------:R-:W-:Y:S01]  /*170f0*/  LEA R4, P6, R0.reuse, R3.reuse, 0x1 ;  /* 0x0000000300047211 */ /* 0x0c0fe200078c08ff */
[----:B------:R0:W-:Y:S01]  /*17100*/  @P4 STG.E.U16 desc[UR8][R6.64], R19 ;  /* 0x0000001306004986 */ /* 0x0001e2000c101508 */
[----:B------:R-:W-:Y:S01]  /*17110*/  ISETP.LT.AND P4, PT, R5, UR36, !P0 ;  /* 0x0000002405007c0c */ /* 0x000fe2000c781270 */
[----:B------:R-:W1:Y:S01]  /*17120*/  LDCU UR25, c[0x0][0x39c] ;  /* 0x00007380ff1977ac */ /* 0x000e620008000800 */
[----:B------:R-:W-:Y:S01]  /*17130*/  LEA.HI.X.SX32 R5, R0, R2, 0x1, P6 ;  /* 0x0000000200057211 */ /* 0x000fe200030f0eff */
[----:B------:R-:W-:Y:S01]  /*17140*/  VIADD R0, R28, 0xd4 ;  /* 0x000000d41c007836 */ /* 0x000fe20000000000 */
[----:B------:R-:W-:-:S02]  /*17150*/  LEA R8, P6, R10, R3, 0x1 ;  /* 0x000000030a087211 */ /* 0x000fc400078c08ff */
[----:B0-----:R-:W-:Y:S02]  /*17160*/  PRMT R7, R19, 0x7632, R7 ;  /* 0x0000763213077816 */ /* 0x001fe40000000007 */
[CC--:B------:R-:W-:Y:S01]  /*17170*/  LEA.HI.X.SX32 R9, R10.reuse, R2.reuse, 0x1, P6 ;  /* 0x000000020a097211 */ /* 0x0c0fe200030f0eff */
[----:B------:R-:W-:Y:S01]  /*17180*/  VIADD R10, R10, UR11 ;  /* 0x0000000b0a0a7c36 */ /* 0x000fe20008000000 */
[----:B------:R-:W0:Y:S01]  /*17190*/  LDCU UR11, c[0x0][0x3b8] ;  /* 0x00007700ff0b77ac */ /* 0x000e220008000800 */
[----:B------:R1:W-:Y:S01]  /*171a0*/  @P3 STG.E.U16 desc[UR8][R4.64], R7 ;  /* 0x0000000704003986 */ /* 0x0003e2000c101508 */
[----:B------:R-:W-:Y:S01]  /*171b0*/  ISETP.LT.AND P3, PT, R0, UR38, !P0 ;  /* 0x0000002600007c0c */ /* 0x000fe2000c761270 */
[----:B------:R-:W-:Y:S01]  /*171c0*/  VIADD R0, R28, 0xd5 ;  /* 0x000000d51c007836 */ /* 0x000fe20000000000 */
[-C--:B------:R-:W-:Y:S01]  /*171d0*/  LEA R6, P6, R10, R3.reuse, 0x1 ;  /* 0x000000030a067211 */ /* 0x080fe200078c08ff */
[----:B------:R0:W-:Y:S03]  /*171e0*/  @P2 STG.E.U16 desc[UR8][R8.64], R20 ;  /* 0x0000001408002986 */ /* 0x0001e6000c101508 */
[----:B------:R-:W-:Y:S01]  /*171f0*/  ISETP.LT.AND P2, PT, R0, UR30, !P0 ;  /* 0x0000001e00007c0c */ /* 0x000fe2000c741270 */
[C---:B------:R-:W-:Y:S01]  /*17200*/  VIADD R0, R10.reuse, UR13 ;  /* 0x0000000d0a007c36 */ /* 0x040fe20008000000 */
[----:B------:R-:W2:Y:S01]  /*17210*/  LDCU UR30, c[0x0][0x39c] ;  /* 0x00007380ff1e77ac */ /* 0x000ea20008000800 */
[----:B-1----:R-:W-:Y:S01]  /*17220*/  LEA.HI.X.SX32 R7, R10, R2, 0x1, P6 ;  /* 0x000000020a077211 */ /* 0x002fe200030f0eff */
[----:B------:R-:W-:Y:S01]  /*17230*/  VIADD R13, R28, 0xe1 ;  /* 0x000000e11c0d7836 */ /* 0x000fe20000000000 */
[----:B------:R-:W-:Y:S01]  /*17240*/  PRMT R5, R20, 0x7632, R5 ;  /* 0x0000763214057816 */ /* 0x000fe20000000005 */
[----:B------:R-:W1:Y:S01]  /*17250*/  LDCU UR13, c[0x0][0x3b8] ;  /* 0x00007700ff0d77ac */ /* 0x000e620008000800 */
[----:B------:R-:W-:Y:S01]  /*17260*/  LEA R4, P6, R0, R3, 0x1 ;  /* 0x0000000300047211 */ /* 0x000fe200078c08ff */
[----:B------:R-:W-:-:S02]  /*17270*/  VIADD R10, R28, 0xd6 ;  /* 0x000000d61c0a7836 */ /* 0x000fc40000000000 */
[----:B------:R3:W-:Y:S01]  /*17280*/  @P1 STG.E.U16 desc[UR8][R6.64], R5 ;  /* 0x0000000506001986 */ /* 0x0007e2000c101508 */
[----:B0-----:R-:W-:Y:S02]  /*17290*/  VIADD R9, R28, 0xd7 ;  /* 0x000000d71c097836 */ /* 0x001fe40000000000 */
[----:B----4-:R-:W-:Y:S02]  /*172a0*/  ISETP.LT.AND P1, PT, R10, UR32, !P0 ;  /* 0x000000200a007c0c */ /* 0x010fe4000c721270 */
[CC--:B---3--:R-:W-:Y:S01]  /*172b0*/  LEA.HI.X.SX32 R5, R0.reuse, R2.reuse, 0x1, P6 ;  /* 0x0000000200057211 */ /* 0x0c8fe200030f0eff */
[----:B------:R-:W-:Y:S01]  /*172c0*/  VIADD R0, R0, UR6 ;  /* 0x0000000600007c36 */ /* 0x000fe20008000000 */
[----:B------:R-:W0:Y:S03]  /*172d0*/  LDCU UR6, c[0x0][0x3b8] ;  /* 0x00007700ff0677ac */ /* 0x000e260008000800 */
[C---:B------:R-:W-:Y:S01]  /*172e0*/  VIADD R10, R0.reuse, UR4 ;  /* 0x00000004000a7c36 */ /* 0x040fe20008000000 */
[CC--:B------:R-:W-:Y:S01]  /*172f0*/  LEA R8, P6, R0.reuse, R3.reuse, 0x1 ;  /* 0x0000000300087211 */ /* 0x0c0fe200078c08ff */
[----:B------:R3:W-:Y:S01]  /*17300*/  @P5 STG.E.U16 desc[UR8][R4.64], R21 ;  /* 0x0000001504005986 */ /* 0x0007e2000c101508 */
[----:B------:R-:W-:Y:S01]  /*17310*/  ISETP.LT.AND P5, PT, R9, UR24, !P0 ;  /* 0x0000001809007c0c */ /* 0x000fe2000c7a1270 */
[----:B------:R-:W4:Y:S01]  /*17320*/  LDCU UR24, c[0x0][0x39c] ;  /* 0x00007380ff1877ac */ /* 0x000f220008000800 */
[----:B------:R-:W-:Y:S01]  /*17330*/  LEA.HI.X.SX32 R9, R0, R2, 0x1, P6 ;  /* 0x0000000200097211 */ /* 0x000fe200030f0eff */
[----:B------:R-:W-:Y:S01]  /*17340*/  VIADD R0, R28, 0xd8 ;  /* 0x000000d81c007836 */ /* 0x000fe20000000000 */
[----:B------:R-:W-:Y:S01]  /*17350*/  LEA R6, P6, R10, R3, 0x1 ;  /* 0x000000030a067211 */ /* 0x000fe200078c08ff */
[----:B------:R-:W0:Y:S01]  /*17360*/  LDCU UR4, c[0x0][0x3b8] ;  /* 0x00007700ff0477ac */ /* 0x000e220008000800 */
[----:B---3--:R-:W-:-:S02]  /*17370*/  PRMT R5, R21, 0x7632, R5 ;  /* 0x0000763215057816 */ /* 0x008fc40000000005 */
[CC--:B------:R-:W-:Y:S01]  /*17380*/  LEA.HI.X.SX32 R7, R10.reuse, R2.reuse, 0x1, P6 ;  /* 0x000000020a077211 */ /* 0x0c0fe200030f0eff */
[----:B------:R-:W-:Y:S01]  /*17390*/  VIADD R10, R10, UR7 ;  /* 0x000000070a0a7c36 */ /* 0x000fe20008000000 */
[----:B------:R-:W3:Y:S01]  /*173a0*/  LDCU UR7, c[0x0][0x3b8] ;  /* 0x00007700ff0777ac */ /* 0x000ee20008000800 */
[----:B------:R0:W-:Y:S01]  /*173b0*/  @P4 STG.E.U16 desc[UR8][R8.64], R5 ;  /* 0x0000000508004986 */ /* 0x0001e2000c101508 */
[----:B------:R-:W-:Y:S01]  /*173c0*/  ISETP.LT.AND P4, PT, R0, UR31, !P0 ;  /* 0x0000001f00007c0c */ /* 0x000fe2000c781270 */
[----:B------:R-:W-:Y:S01]  /*173d0*/  VIADD R0, R28, 0xd9 ;  /* 0x000000d91c007836 */ /* 0x000fe20000000000 */
[----:B------:R-:W-:Y:S01]  /*173e0*/  LEA R4, P6, R10, R3, 0x1 ;  /* 0x000000030a047211 */ /* 0x000fe200078c08ff */
[----:B------:R1:W-:Y:S03]  /*173f0*/  @P3 STG.E.U16 desc[UR8][R6.64], R22 ;  /* 0x0000001606003986 */ /* 0x0003e6000c101508 */
[----:B------:R-:W-:Y:S01]  /*17400*/  ISETP.LT.AND P3, PT, R0, UR26, !P0 ;  /* 0x0000001a00007c0c */ /* 0x000fe2000c761270 */
[C---:B--2---:R-:W-:Y:S01]  /*17410*/  VIADD R0, R10.reuse, UR18 ;  /* 0x000000120a007c36 */ /* 0x044fe20008000000 */
[----:B------:R-:W2:Y:S01]  /*17420*/  LDCU UR26, c[0x0][0x39c] ;  /* 0x00007380ff1a77ac */ /* 0x000ea20008000800 */
[----:B0-----:R-:W-:Y:S01]  /*17430*/  LEA.HI.X.SX32 R5, R10, R2, 0x1, P6 ;  /* 0x000000020a057211 */ /* 0x001fe200030f0eff */
[----:B------:R-:W0:Y:S01]  /*17440*/  LDCU UR18, c[0x0][0x39c] ;  /* 0x00007380ff1277ac */ /* 0x000e220008000800 */
[----:B------:R-:W-:-:S02]  /*17450*/  PRMT R9, R22, 0x7632, R9 ;  /* 0x0000763216097816 */ /* 0x000fc40000000009 */
[-C--:B------:R-:W-:Y:S01]  /*17460*/  LEA R8, P6, R0, R3.reuse, 0x1 ;  /* 0x0000000300087211 */ /* 0x080fe200078c08ff */
[C---:B------:R-:W-:Y:S02]  /*17470*/  VIADD R10, R28.reuse, 0xda ;  /* 0x000000da1c0a7836 */ /* 0x040fe40000000000 */
[----:B------:R0:W-:Y:S01]  /*17480*/  @P2 STG.E.U16 desc[UR8][R4.64], R9 ;  /* 0x0000000904002986 */ /* 0x0001e2000c101508 */
[----:B-1----:R-:W-:Y:S02]  /*17490*/  VIADD R7, R28, 0xdb ;  /* 0x000000db1c077836 */ /* 0x002fe40000000000 */
[----:B------:R-:W-:Y:S02]  /*174a0*/  ISETP.LT.AND P2, PT, R10, UR28, !P0 ;  /* 0x0000001c0a007c0c */ /* 0x000fe4000c741270 */
        /* <DEDUP_REMOVED lines=8> */
[----:B------:R-:W1:Y:S01]  /*17530*/  LDCU UR19, c[0x0][0x39c] ;  /* 0x00007380ff1377ac */ /* 0x000e620008000800 */
[----:B------:R-:W-:Y:S01]  /*17540*/  LEA.HI.X.SX32 R7, R0, R2, 0x1, P6 ;  /* 0x0000000200077211 */ /* 0x000fe200030f0eff */
[----:B------:R-:W-:Y:S01]  /*17550*/  VIADD R0, R28, 0xdc ;  /* 0x000000dc1c007836 */ /* 0x000fe20000000000 */
[----:B------:R-:W-:-:S03]  /*17560*/  LEA R4, P6, R10, R3, 0x1 ;  /* 0x000000030a047211 */ /* 0x000fc600078c08ff */
[----:B------:R0:W-:Y:S01]  /*17570*/  @P5 STG.E.U16 desc[UR8][R6.64], R5 ;  /* 0x0000000506005986 */ /* 0x0001e2000c101508 */
[----:B------:R-:W-:Y:S01]  /*17580*/  ISETP.LT.AND P5, PT, R0, UR23, !P0 ;  /* 0x0000001700007c0c */ /* 0x000fe2000c7a1270 */
[----:B------:R-:W-:Y:S01]  /*17590*/  VIADD R0, R28, 0xdd ;  /* 0x000000dd1c007836 */ /* 0x000fe20000000000 */
[----:B------:R-:W1:Y:S01]  /*175a0*/  LDCU UR23, c[0x0][0x39c] ;  /* 0x00007380ff1777ac */ /* 0x000e620008000800 */
[CC--:B0-----:R-:W-:Y:S01]  /*175b0*/  LEA.HI.X.SX32 R5, R10.reuse, R2.reuse, 0x1, P6 ;  /* 0x000000020a057211 */ /* 0x0c1fe200030f0eff */
[----:B------:R-:W-:Y:S01]  /*175c0*/  VIADD R10, R10, UR14 ;  /* 0x0000000e0a0a7c36 */ /* 0x000fe20008000000 */
[----:B------:R-:W0:Y:S03]  /*175d0*/  LDCU UR14, c[0x0][0x3b8] ;  /* 0x00007700ff0e77ac */ /* 0x000e260008000800 */
[----:B------:R1:W-:Y:S01]  /*175e0*/  @P4 STG.E.U16 desc[UR8][R4.64], R24 ;  /* 0x0000001804004986 */ /* 0x0003e2000c101508 */
[----:B------:R-:W-:Y:S01]  /*175f0*/  ISETP.LT.AND P4, PT, R0, UR29, !P0 ;  /* 0x0000001d00007c0c */ /* 0x000fe2000c781270 */
[C---:B------:R-:W-:Y:S01]  /*17600*/  VIADD R0, R10.reuse, UR12 ;  /* 0x0000000c0a007c36 */ /* 0x040fe20008000000 */
[C---:B------:R-:W-:Y:S01]  /*17610*/  LEA R8, P6, R10.reuse, R3, 0x1 ;  /* 0x000000030a087211 */ /* 0x040fe200078c08ff */
[----:B------:R-:W0:Y:S03]  /*17620*/  LDCU UR12, c[0x0][0x3b8] ;  /* 0x00007700ff0c77ac */ /* 0x000e260008000800 */
[----:B------:R-:W-:-:S02]  /*17630*/  LEA.HI.X.SX32 R9, R10, R2, 0x1, P6 ;  /* 0x000000020a097211 */ /* 0x000fc400030f0eff */
[-C--:B------:R-:W-:Y:S01]  /*17640*/  LEA R6, P6, R0, R3.reuse, 0x1 ;  /* 0x0000000300067211 */ /* 0x080fe200078c08ff */
[----:B------:R-:W-:Y:S01]  /*17650*/  VIADD R10, R28, 0xde ;  /* 0x000000de1c0a7836 */ /* 0x000fe20000000000 */
[----:B-1----:R-:W-:Y:S02]  /*17660*/  PRMT R5, R24, 0x7632, R5 ;  /* 0x0000763218057816 */ /* 0x002fe40000000005 */
[C---:B------:R-:W-:Y:S01]  /*17670*/  LEA.HI.X.SX32 R7, R0.reuse, R2, 0x1, P6 ;  /* 0x0000000200077211 */ /* 0x040fe200030f0eff */
[----:B------:R-:W-:Y:S01]  /*17680*/  VIADD R0, R0, UR16 ;  /* 0x0000001000007c36 */ /* 0x000fe20008000000 */
[----:B------:R-:W1:Y:S01]  /*17690*/  LDCU UR16, c[0x0][0x3b8] ;  /* 0x00007700ff1077ac */ /* 0x000e620008000800 */
[----:B------:R0:W-:Y:S01]  /*176a0*/  @P3 STG.E.U16 desc[UR8][R8.64], R5 ;  /* 0x0000000508003986 */ /* 0x0001e2000c101508 */
[----:B------:R-:W-:Y:S02]  /*176b0*/  ISETP.LT.AND P3, PT, R10, UR22, !P0 ;  /* 0x000000160a007c0c */ /* 0x000fe4000c761270 */
[----:B------:R-:W-:Y:S01]  /*176c0*/  LEA R10, P6, R0, R3, 0x1 ;  /* 0x00000003000a7211 */ /* 0x000fe200078c08ff */
[----:B------:R-:W-:-:S02]  /*176d0*/  VIADD R4, R28, 0xdf ;  /* 0x000000df1c047836 */ /* 0x000fc40000000000 */
[C---:B------:R-:W-:Y:S01]  /*176e0*/  VIADD R12, R0.reuse, UR15 ;  /* 0x0000000f000c7c36 */ /* 0x040fe20008000000 */
[-C--:B------:R-:W-:Y:S01]  /*176f0*/  LEA.HI.X.SX32 R11, R0, R2.reuse, 0x1, P6 ;  /* 0x00000002000b7211 */ /* 0x080fe200030f0eff */
[----:B------:R-:W-:Y:S01]  /*17700*/  VIADD R0, R28, 0xe0 ;  /* 0x000000e01c007836 */ /* 0x000fe20000000000 */
[----:B0-----:R-:W-:Y:S01]  /*17710*/  PRMT R9, R25, 0x7632, R9 ;  /* 0x0000763219097816 */ /* 0x001fe20000000009 */
[----:B------:R-:W-:Y:S01]  /*17720*/  @P2 STG.E.U16 desc[UR8][R6.64], R25 ;  /* 0x0000001906002986 */ /* 0x000fe2000c101508 */
[----:B------:R-:W-:Y:S01]  /*17730*/  ISETP.LT.AND P2, PT, R4, UR25, !P0 ;  /* 0x0000001904007c0c */ /* 0x000fe2000c741270 */
[----:B------:R-:W0:Y:S01]  /*17740*/  LDCU UR22, c[0x0][0x39c] ;  /* 0x00007380ff1677ac */ /* 0x000e220008000800 */
[----:B------:R-:W-:Y:S01]  /*17750*/  LEA R8, P6, R12, R3, 0x1 ;  /* 0x000000030c087211 */ /* 0x000fe200078c08ff */
[----:B------:R1:W-:Y:S01]  /*17760*/  @P1 STG.E.U16 desc[UR8][R10.64], R9 ;  /* 0x000000090a001986 */ /* 0x0003e2000c101508 */
[----:B------:R-:W-:Y:S01]  /*17770*/  ISETP.LT.AND P1, PT, R0, UR30, !P0 ;  /* 0x0000001e00007c0c */ /* 0x000fe2000c721270 */
[----:B------:R-:W-:Y:S01]  /*17780*/  VIADD R0, R12, UR17 ;  /* 0x000000110c007c36 */ /* 0x000fe20008000000 */
[----:B------:R-:W0:Y:S01]  /*17790*/  LDCU UR25, c[0x0][0x39c] ;  /* 0x00007380ff1977ac */ /* 0x000e220008000800 */
[----:B------:R-:W0:Y:S02]  /*177a0*/  LDS.128 R4, [R29] ;  /* 0x000000001d047984 */ /* 0x000e240000000c00 */
[----:B------:R-:W-:Y:S01]  /*177b0*/  VIADD R14, R0, UR20 ;  /* 0x00000014000e7c36 */ /* 0x000fe20008000000 */
[----:B------:R-:W0:Y:S01]  /*177c0*/  LDCU UR20, c[0x0][0x39c] ;  /* 0x00007380ff1477ac */ /* 0x000e220008000800 */
[----:B------:R-:W0:Y:S01]  /*177d0*/  LDCU UR15, c[0x0][0x3b8] ;  /* 0x00007700ff0f77ac */ /* 0x000e220008000800 */
[----:B-1----:R-:W-:-:S02]  /*177e0*/  LEA.HI.X.SX32 R9, R12, R2, 0x1, P6 ;  /* 0x000000020c097211 */ /* 0x002fc400030f0eff */
[CC--:B------:R-:W-:Y:S01]  /*177f0*/  LEA R12, P6, R0.reuse, R3.reuse, 0x1 ;  /* 0x00000003000c7211 */ /* 0x0c0fe200078c08ff */
[----:B------:R-:W1:Y:S02]  /*17800*/  LDCU UR17, c[0x0][0x3b8] ;  /* 0x00007700ff1177ac */ /* 0x000e640008000800 */
[----:B------:R2:W-:Y:S01]  /*17810*/  @P5 STG.E.U16 desc[UR8][R8.64], R26 ;  /* 0x0000001a08005986 */ /* 0x0005e2000c101508 */
[----:B----4-:R-:W-:Y:S01]  /*17820*/  ISETP.LT.AND P5, PT, R13, UR24, !P0 ;  /* 0x000000180d007c0c */ /* 0x010fe2000c7a1270 */
[----:B------:R-:W4:Y:S01]  /*17830*/  LDCU UR24, c[0x0][0x39c] ;  /* 0x00007380ff1877ac */ /* 0x000f220008000800 */
[----:B------:R-:W-:Y:S01]  /*17840*/  LEA.HI.X.SX32 R13, R0, R2, 0x1, P6 ;  /* 0x00000002000d7211 */ /* 0x000fe200030f0eff */
[----:B------:R-:W-:Y:S01]  /*17850*/  VIADD R0, R28, 0xe2 ;  /* 0x000000e21c007836 */ /* 0x000fe20000000000 */
[----:B------:R-:W-:Y:S02]  /*17860*/  LEA R10, P6, R14, R3, 0x1 ;  /* 0x000000030e0a7211 */ /* 0x000fe400078c08ff */
[----:B--2---:R-:W-:-:S02]  /*17870*/  PRMT R9, R26, 0x7632, R9 ;  /* 0x000076321a097816 */ /* 0x004fc40000000009 */
[CC--:B------:R-:W-:Y:S01]  /*17880*/  LEA.HI.X.SX32 R11, R14.reuse, R2.reuse, 0x1, P6 ;  /* 0x000000020e0b7211 */ /* 0x0c0fe200030f0eff */
[----:B------:R-:W-:Y:S01]  /*17890*/  VIADD R14, R14, UR21 ;  /* 0x000000150e0e7c36 */ /* 0x000fe20008000000 */
[----:B------:R-:W2:Y:S01]  /*178a0*/  LDCU UR21, c[0x0][0x39c] ;  /* 0x00007380ff1577ac */ /* 0x000ea20008000800 */
[----:B------:R0:W-:Y:S01]  /*178b0*/  @P4 STG.E.U16 desc[UR8][R12.64], R9 ;  /* 0x000000090c004986 */ /* 0x0001e2000c101508 */
[----:B------:R-:W-:Y:S01]  /*178c0*/  ISETP.LT.AND P4, PT, R0, UR26, !P0 ;  /* 0x0000001a00007c0c */ /* 0x000fe2000c781270 */
[----:B------:R-:W-:Y:S01]  /*178d0*/  VIADD R0, R28, 0xe3 ;  /* 0x000000e31c007836 */ /* 0x000fe20000000000 */
[----:B------:R-:W-:Y:S01]  /*178e0*/  LEA R8, P6, R14, R3, 0x1 ;  /* 0x000000030e087211 */ /* 0x000fe200078c08ff */
[----:B------:R1:W-:Y:S03]  /*178f0*/  @P3 STG.E.U16 desc[UR8][R10.64], R27 ;  /* 0x0000001b0a003986 */ /* 0x0003e6000c101508 */
[----:B------:R-:W-:Y:S01]  /*17900*/  ISETP.LT.AND P3, PT, R0, UR18, !P0 ;  /* 0x0000001200007c0c */ /* 0x000fe2000c761270 */
[C---:B------:R-:W-:Y:S01]  /*17910*/  VIADD R0, R14.reuse, UR11 ;  /* 0x0000000b0e007c36 */ /* 0x040fe20008000000 */
        /* <DEDUP_REMOVED lines=16> */
[----:B------:R1:W-:Y:S01]  /*17a20*/  @P1 STG.E.U16 desc[UR8][R12.64], R4 ;  /* 0x000000040c001986 */ /* 0x0003e2000c101508 */
[----:B------:R-:W-:Y:S01]  /*17a30*/  ISETP.LT.AND P1, PT, R11, UR23, !P0 ;  /* 0x000000170b007c0c */ /* 0x000fe2000c721270 */
[----:B------:R-:W0:Y:S01]  /*17a40*/  LDCU UR4, c[0x0][0x3b8] ;  /* 0x00007700ff0477ac */ /* 0x000e220008000800 */
[----:B------:R-:W-:Y:S01]  /*17a50*/  LEA.HI.X.SX32 R11, R0, R2, 0x1, P6 ;  /* 0x00000002000b7211 */ /* 0x000fe200030f0eff */
[----:B------:R-:W-:Y:S01]  /*17a60*/  VIADD R0, R28, 0xe6 ;  /* 0x000000e61c007836 */ /* 0x000fe20000000000 */
[----:B------:R-:W-:-:S03]  /*17a70*/  LEA R8, P6, R14, R3, 0x1 ;  /* 0x000000030e087211 */ /* 0x000fc600078c08ff */
[----:B------:R0:W-:Y:S01]  /*17a80*/  @P5 STG.E.U16 desc[UR8][R10.64], R9 ;  /* 0x000000090a005986 */ /* 0x0001e2000c101508 */
[----:B------:R-:W-:Y:S01]  /*17a90*/  ISETP.LT.AND P5, PT, R0, UR22, !P0 ;  /* 0x0000001600007c0c */ /* 0x000fe2000c7a1270 */
[C---:B------:R-:W-:Y:S01]  /*17aa0*/  VIADD R0, R28.reuse, 0xe7 ;  /* 0x000000e71c007836 */ /* 0x040fe20000000000 */
[----:B------:R-:W-:Y:S01]  /*17ab0*/  PRMT R15, R5, 0x7632, R15 ;  /* 0x00007632050f7816 */ /* 0x000fe2000000000f */
[----:B-1----:R-:W-:Y:S01]  /*17ac0*/  VIADD R4, R28, 0xe8 ;  /* 0x000000e81c047836 */ /* 0x002fe20000000000 */
[----:B------:R-:W1:Y:S01]  /*17ad0*/  LDCU UR22, c[0x0][0x39c] ;  /* 0x00007380ff1677ac */ /* 0x000e620008000800 */
[C---:B0-----:R-:W-:Y:S01]  /*17ae0*/  LEA.HI.X.SX32 R9, R14.reuse, R2, 0x1, P6 ;  /* 0x000000020e097211 */ /* 0x041fe200030f0eff */
[----:B---3--:R-:W-:Y:S01]  /*17af0*/  VIADD R14, R14, UR7 ;  /* 0x000000070e0e7c36 */ /* 0x008fe20008000000 */
[----:B------:R-:W0:Y:S03]  /*17b00*/  LDCU UR7, c[0x0][0x3b8] ;  /* 0x00007700ff0777ac */ /* 0x000e260008000800 */
[----:B------:R3:W-:Y:S01]  /*17b10*/  @P4 STG.E.U16 desc[UR8][R8.64], R5 ;  /* 0x0000000508004986 */ /* 0x0007e2000c101508 */
[----:B------:R-:W-:-:S02]  /*17b20*/  LEA R12, P6, R14, R3, 0x1 ;  /* 0x000000030e0c7211 */ /* 0x000fc400078c08ff */
[----:B------:R-:W-:Y:S01]  /*17b30*/  ISETP.LT.AND P4, PT, R0, UR25, !P0 ;  /* 0x0000001900007c0c */ /* 0x000fe2000c781270 */
[C---:B------:R-:W-:Y:S01]  /*17b40*/  VIADD R0, R14.reuse, UR5 ;  /* 0x000000050e007c36 */ /* 0x040fe20008000000 */
[-C--:B------:R-:W-:Y:S01]  /*17b50*/  LEA.HI.X.SX32 R13, R14, R2.reuse, 0x1, P6 ;  /* 0x000000020e0d7211 */ /* 0x080fe200030f0eff */
[----:B------:R-:W0:Y:S01]  /*17b60*/  LDS.128 R8, [R29+0x2000] ;  /* 0x002000001d087984 */ /* 0x000e220000000c00 */
[----:B------:R-:W0:Y:S02]  /*17b70*/  LDCU UR5, c[0x0][0x3b8] ;  /* 0x00007700ff0577ac */ /* 0x000e240008000800 */
[-C--:B------:R-:W-:Y:S01]  /*17b80*/  LEA R14, P6, R0, R3.reuse, 0x1 ;  /* 0x00000003000e7211 */ /* 0x080fe200078c08ff */
[----:B------:R1:W-:Y:S01]  /*17b90*/  @P3 STG.E.U16 desc[UR8][R12.64], R15 ;  /* 0x0000000f0c003986 */ /* 0x0003e2000c101508 */
[----:B----4-:R-:W-:Y:S01]  /*17ba0*/  ISETP.LT.AND P3, PT, R4, UR24, !P0 ;  /* 0x0000001804007c0c */ /* 0x010fe2000c761270 */
[----:B---3--:R-:W-:Y:S01]  /*17bb0*/  VIADD R5, R28, 0xe9 ;  /* 0x000000e91c057836 */ /* 0x008fe20000000000 */
[CC--:B-1----:R-:W-:Y:S01]  /*17bc0*/  LEA.HI.X.SX32 R15, R0.reuse, R2.reuse, 0x1, P6 ;  /* 0x00000002000f7211 */ /* 0x0c2fe200030f0eff */
[----:B------:R-:W-:Y:S01]  /*17bd0*/  VIADD R0, R0, UR13 ;  /* 0x0000000d00007c36 */ /* 0x000fe20008000000 */
[----:B------:R-:W-:Y:S01]  /*17be0*/  PRMT R13, R6, 0x7632, R13 ;  /* 0x00007632060d7816 */ /* 0x000fe2000000000d */
[----:B------:R-:W1:Y:S02]  /*17bf0*/  LDCU UR13, c[0x0][0x3b8] ;  /* 0x00007700ff0d77ac */ /* 0x000e640008000800 */
[C---:B------:R-:W-:Y:S01]  /*17c00*/  VIADD R16, R0.reuse, UR12 ;  /* 0x0000000c00107c36 */ /* 0x040fe20008000000 */
[CC--:B------:R-:W-:Y:S01]  /*17c10*/  LEA R4, P6, R0.reuse, R3.reuse, 0x1 ;  /* 0x0000000300047211 */ /* 0x0c0fe200078c08ff */
[----:B------:R-:W-:Y:S01]  /*17c20*/  @P2 STG.E.U16 desc[UR8][R14.64], R6 ;  /* 0x000000060e002986 */ /* 0x000fe2000c101508 */
[----:B------:R-:W-:Y:S01]  /*17c30*/  ISETP.LT.AND P2, PT, R5, UR20, !P0 ;  /* 0x0000001405007c0c */ /* 0x000fe2000c741270 */
[----:B------:R-:W3:Y:S01]  /*17c40*/  LDCU UR20, c[0x0][0x39c] ;  /* 0x00007380ff1477ac */ /* 0x000ee20008000800 */
[-C--:B------:R-:W-:Y:S01]  /*17c50*/  LEA.HI.X.SX32 R5, R0, R2.reuse, 0x1, P6 ;  /* 0x0000000200057211 */ /* 0x080fe200030f0eff */
[----:B------:R-:W-:Y:S01]  /*17c60*/  VIADD R0, R28, 0xea ;  /* 0x000000ea1c007836 */ /* 0x000fe20000000000 */
[-C--:B------:R-:W-:Y:S01]  /*17c70*/  LEA R12, P6, R16, R3.reuse, 0x1 ;  /* 0x00000003100c7211 */ /* 0x080fe200078c08ff */
[----:B------:R-:W4:Y:S02]  /*17c80*/  LDCU UR12, c[0x0][0x3b8] ;  /* 0x00007700ff0c77ac */ /* 0x000f240008000800 */
[----:B------:R0:W-:Y:S01]  /*17c90*/  @P1 STG.E.U16 desc[UR8][R4.64], R13 ;  /* 0x0000000d04001986 */ /* 0x0001e2000c101508 */
[----:B--2---:R-:W-:Y:S01]  /*17ca0*/  ISETP.LT.AND P1, PT, R0, UR18, !P0 ;  /* 0x0000001200007c0c */ /* 0x004fe2000c721270 */
[----:B------:R-:W-:Y:S01]  /*17cb0*/  VIADD R0, R28, 0xeb ;  /* 0x000000eb1c007836 */ /* 0x000fe20000000000 */
[----:B------:R-:W2:Y:S01]  /*17cc0*/  LDCU UR18, c[0x0][0x39c] ;  /* 0x00007380ff1277ac */ /* 0x000ea20008000800 */
[C---:B0-----:R-:W-:Y:S01]  /*17cd0*/  LEA.HI.X.SX32 R13, R16.reuse, R2, 0x1, P6 ;  /* 0x00000002100d7211 */ /* 0x041fe200030f0eff */
[----:B------:R-:W-:Y:S01]  /*17ce0*/  VIADD R16, R16, UR14 ;  /* 0x0000000e10107c36 */ /* 0x000fe20008000000 */
[----:B------:R-:W-:Y:S01]  /*17cf0*/  PRMT R5, R7, 0x7632, R5 ;  /* 0x0000763207057816 */ /* 0x000fe20000000005 */
[----:B------:R-:W-:Y:S01]  /*17d00*/  VIADD R6, R28, 0xec ;  /* 0x000000ec1c067836 */ /* 0x000fe20000000000 */
[----:B------:R-:W0:Y:S01]  /*17d10*/  LDCU UR14, c[0x0][0x3b8] ;  /* 0x00007700ff0e77ac */ /* 0x000e220008000800 */
[----:B------:R1:W-:Y:S01]  /*17d20*/  @P5 STG.E.U16 desc[UR8][R12.64], R7 ;  /* 0x000000070c005986 */ /* 0x0003e2000c101508 */
[----:B------:R-:W-:-:S02]  /*17d30*/  LEA R14, P6, R16, R3, 0x1 ;  /* 0x00000003100e7211 */ /* 0x000fc400078c08ff */
[----:B------:R-:W-:Y:S01]  /*17d40*/  ISETP.LT.AND P5, PT, R0, UR19, !P0 ;  /* 0x0000001300007c0c */ /* 0x000fe2000c7a1270 */
[C---:B------:R-:W-:Y:S01]  /*17d50*/  VIADD R0, R16.reuse, UR15 ;  /* 0x0000000f10007c36 */ /* 0x040fe20008000000 */
[-C--:B------:R-:W-:Y:S01]  /*17d60*/  LEA.HI.X.SX32 R15, R16, R2.reuse, 0x1, P6 ;  /* 0x00000002100f7211 */ /* 0x080fe200030f0eff */
[----:B------:R-:W0:Y:S03]  /*17d70*/  LDCU UR15, c[0x0][0x39c] ;  /* 0x00007380ff0f77ac */ /* 0x000e260008000800 */
[-C--:B------:R-:W-:Y:S01]  /*17d80*/  LEA R4, P6, R0, R3.reuse, 0x1 ;  /* 0x0000000300047211 */ /* 0x080fe200078c08ff */
[----:B------:R2:W-:Y:S01]  /*17d90*/  @P4 STG.E.U16 desc[UR8][R14.64], R5 ;  /* 0x000000050e004986 */ /* 0x0005e2000c101508 */
[----:B------:R-:W-:Y:S01]  /*17da0*/  ISETP.LT.AND P4, PT, R6, UR21, !P0 ;  /* 0x0000001506007c0c */ /* 0x000fe2000c781270 */
[----:B-1----:R-:W-:Y:S01]  /*17db0*/  VIADD R7, R28, 0xed ;  /* 0x000000ed1c077836 */ /* 0x002fe20000000000 */
[CC--:B--2---:R-:W-:Y:S01]  /*17dc0*/  LEA.HI.X.SX32 R5, R0.reuse, R2.reuse, 0x1, P6 ;  /* 0x0000000200057211 */ /* 0x0c4fe200030f0eff */
[----:B------:R-:W-:Y:S01]  /*17dd0*/  VIADD R0, R0, UR16 ;  /* 0x0000001000007c36 */ /* 0x000fe20008000000 */
[----:B------:R-:W1:Y:S03]  /*17de0*/  LDCU UR16, c[0x0][0x39c] ;  /* 0x00007380ff1077ac */ /* 0x000e660008000800 */
[C---:B------:R-:W-:Y:S01]  /*17df0*/  VIADD R16, R0.reuse, UR17 ;  /* 0x0000001100107c36 */ /* 0x040fe20008000000 */
[CC--:B------:R-:W-:Y:S01]  /*17e00*/  LEA R6, P6, R0.reuse, R3.reuse, 0x1 ;  /* 0x0000000300067211 */ /* 0x0c0fe200078c08ff */
[----:B------:R2:W-:Y:S01]  /*17e10*/  @P3 STG.E.U16 desc[UR8][R4.64], R8 ;  /* 0x0000000804003986 */ /* 0x0005e2000c101508 */
[----:B------:R-:W-:Y:S01]  /*17e20*/  ISETP.LT.AND P3, PT, R7, UR22, !P0 ;  /* 0x0000001607007c0c */ /* 0x000fe2000c761270 */
[----:B------:R-:W0:Y:S01]  /*17e30*/  LDCU UR17, c[0x0][0x39c] ;  /* 0x00007380ff1177ac */ /* 0x000e220008000800 */
[----:B------:R-:W-:Y:S01]  /*17e40*/  LEA.HI.X.SX32 R7, R0, R2, 0x1, P6 ;  /* 0x0000000200077211 */ /* 0x000fe200030f0eff */
[----:B------:R-:W-:Y:S01]  /*17e50*/  VIADD R0, R28, 0xee ;  /* 0x000000ee1c007836 */ /* 0x000fe20000000000 */
[----:B------:R-:W-:-:S02]  /*17e60*/  LEA R12, P6, R16, R3, 0x1 ;  /* 0x00000003100c7211 */ /* 0x000fc400078c08ff */
[----:B--2---:R-:W-:Y:S02]  /*17e70*/  PRMT R5, R8, 0x7632, R5 ;  /* 0x0000763208057816 */ /* 0x004fe40000000005 */
[CC--:B------:R-:W-:Y:S01]  /*17e80*/  LEA.HI.X.SX32 R13, R16.reuse, R2.reuse, 0x1, P6 ;  /* 0x00000002100d7211 */ /* 0x0c0fe200030f0eff */
[----:B------:R-:W-:Y:S01]  /*17e90*/  VIADD R16, R16, UR11 ;  /* 0x0000000b10107c36 */ /* 0x000fe20008000000 */
[----:B------:R-:W2:Y:S01]  /*17ea0*/  LDCU UR11, c[0x0][0x3b8] ;  /* 0x00007700ff0b77ac */ /* 0x000ea20008000800 */
[----:B------:R-:W-:Y:S01]  /*17eb0*/  @P2 STG.E.U16 desc[UR8][R6.64], R5 ;  /* 0x0000000506002986 */ /* 0x000fe2000c101508 */
[----:B---3--:R-:W-:Y:S01]  /*17ec0*/  ISETP.LT.AND P2, PT, R0, UR20, !P0 ;  /* 0x0000001400007c0c */ /* 0x008fe2000c741270 */
[----:B------:R-:W-:Y:S01]  /*17ed0*/  VIADD R0, R28, 0xef ;  /* 0x000000ef1c007836 */ /* 0x000fe20000000000 */
[-C--:B------:R-:W-:Y:S01]  /*17ee0*/  LEA R14, P6, R16, R3.reuse, 0x1 ;  /* 0x00000003100e7211 */ /* 0x080fe200078c08ff */
[----:B------:R3:W-:Y:S03]  /*17ef0*/  @P1 STG.E.U16 desc[UR8][R12.64], R9 ;  /* 0x000000090c001986 */ /* 0x0007e6000c101508 */
[----:B------:R-:W-:Y:S01]  /*17f00*/  ISETP.LT.AND P1, PT, R0, UR18, !P0 ;  /* 0x0000001200007c0c */ /* 0x000fe2000c721270 */
[C---:B------:R-:W-:Y:S01]  /*17f10*/  VIADD R0, R16.reuse, UR4 ;  /* 0x0000000410007c36 */ /* 0x040fe20008000000 */
[----:B------:R-:W-:Y:S01]  /*17f20*/  LEA.HI.X.SX32 R15, R16, R2, 0x1, P6 ;  /* 0x00000002100f7211 */ /* 0x000fe200030f0eff */
[----:B------:R-:W-:Y:S01]  /*17f30*/  VIADD R4, R28, 0xf0 ;  /* 0x000000f01c047836 */ /* 0x000fe20000000000 */
[----:B------:R-:W1:Y:S02]  /*17f40*/  LDCU UR18, c[0x0][0x39c] ;  /* 0x00007380ff1277ac */ /* 0x000e640008000800 */
[----:B------:R-:W-:Y:S01]  /*17f50*/  LEA R16, P6, R0, R3, 0x1 ;  /* 0x0000000300107211 */ /* 0x000fe200078c08ff */
[----:B------:R-:W2:Y:S01]  /*17f60*/  LDCU UR4, c[0x0][0x3b8] ;  /* 0x00007700ff0477ac */ /* 0x000ea20008000800 */
[----:B---3--:R-:W-:-:S02]  /*17f70*/  PRMT R13, R9, 0x7632, R13 ;  /* 0x00007632090d7816 */ /* 0x008fc4000000000d */
[----:B------:R-:W-:-:S03]  /*17f80*/  LEA.HI.X.SX32 R17, R0, R2, 0x1, P6 ;  /* 0x0000000200117211 */ /* 0x000fc600030f0eff */
[----:B------:R3:W-:Y:S01]  /*17f90*/  @P5 STG.E.U16 desc[UR8][R14.64], R13 ;  /* 0x0000000d0e005986 */ /* 0x0007e2000c101508 */
[----:B0-----:R-:W-:Y:S01]  /*17fa0*/  ISETP.LT.AND P5, PT, R4, UR15, !P0 ;  /* 0x0000000f04007c0c */ /* 0x001fe2000c7a1270 */
[----:B------:R-:W-:Y:S01]  /*17fb0*/  VIADD R0, R0, UR6 ;  /* 0x0000000600007c36 */ /* 0x000fe20008000000 */
[----:B------:R-:W0:Y:S01]  /*17fc0*/  LDCU UR15, c[0x0][0x39c] ;  /* 0x00007380ff0f77ac */ /* 0x000e220008000800 */
[----:B------:R-:W0:Y:S01]  /*17fd0*/  LDS.128 R4, [R29+0x4000] ;  /* 0x004000001d047984 */ /* 0x000e220000000c00 */
[----:B------:R-:W-:Y:S02]  /*17fe0*/  VIADD R9, R28, 0xf1 ;  /* 0x000000f11c097836 */ /* 0x000fe40000000000 */
[CC--:B------:R-:W-:Y:S01]  /*17ff0*/  LEA R8, P6, R0.reuse, R3.reuse, 0x1 ;  /* 0x0000000300087211 */ /* 0x0c0fe200078c08ff */
[----:B------:R2:W-:Y:S01]  /*18000*/  @P4 STG.E.U16 desc[UR8][R16.64], R10 ;  /* 0x0000000a10004986 */ /* 0x0005e2000c101508 */
[----:B------:R-:W0:Y:S01]  /*18010*/  LDCU UR6, c[0x0][0x3b8] ;  /* 0x00007700ff0677ac */ /* 0x000e220008000800 */
[----:B-1----:R-:W-:Y:S01]  /*18020*/  ISETP.LT.AND P4, PT, R9, UR16, !P0 ;  /* 0x0000001009007c0c */ /* 0x002fe2000c781270 */
[C---:B---3--:R-:W-:Y:S01]  /*18030*/  VIADD R14, R0.reuse, UR5 ;  /* 0x00000005000e7c36 */ /* 0x048fe20008000000 */
[----:B------:R-:W-:Y:S01]  /*18040*/  LEA.HI.X.SX32 R9, R0, R2, 0x1, P6 ;  /* 0x0000000200097211 */ /* 0x000fe200030f0eff */
[----:B------:R-:W-:Y:S01]  /*18050*/  VIADD R0, R28, 0xf2 ;  /* 0x000000f21c007836 */ /* 0x000fe20000000000 */
[----:B------:R-:W-:Y:S01]  /*18060*/  PRMT R13, R10, 0x7632, R13 ;  /* 0x000076320a0d7816 */ /* 0x000fe2000000000d */
[----:B------:R-:W1:Y:S01]  /*18070*/  LDCU UR16, c[0x0][0x39c] ;  /* 0x00007380ff1077ac */ /* 0x000e620008000800 */
[----:B------:R-:W-:-:S03]  /*18080*/  LEA R12, P6, R14, R3, 0x1 ;  /* 0x000000030e0c7211 */ /* 0x000fc600078c08ff */
[----:B------:R3:W-:Y:S01]  /*18090*/  @P3 STG.E.U16 desc[UR8][R8.64], R13 ;  /* 0x0000000d08003986 */ /* 0x0007e2000c101508 */
[----:B------:R-:W-:Y:S01]  /*180a0*/  ISETP.LT.AND P3, PT, R0, UR17, !P0 ;  /* 0x0000001100007c0c */ /* 0x000fe2000c761270 */
[----:B------:R-:W-:Y:S01]  /*180b0*/  VIADD R0, R14, UR7 ;  /* 0x000000070e007c36 */ /* 0x000fe20008000000 */
[----:B------:R-:W0:Y:S01]  /*180c0*/  LDCU UR5, c[0x0][0x3b8] ;  /* 0x00007700ff0577ac */ /* 0x000e220008000800 */
[----:B--2---:R-:W-:Y:S01]  /*180d0*/  VIADD R10, R28, 0xf3 ;  /* 0x000000f31c0a7836 */ /* 0x004fe20000000000 */
[----:B------:R-:W2:Y:S01]  /*180e0*/  LDCU UR7, c[0x0][0x3b8] ;  /* 0x00007700ff0777ac */ /* 0x000ea20008000800 */
[----:B---3--:R-:W-:Y:S02]  /*180f0*/  LEA.HI.X.SX32 R13, R14, R2, 0x1, P6 ;  /* 0x000000020e0d7211 */ /* 0x008fe400030f0eff */
[----:B------:R-:W-:-:S03]  /*18100*/  LEA R14, P6, R0, R3, 0x1 ;  /* 0x00000003000e7211 */ /* 0x000fc600078c08ff */
[----:B------:R3:W-:Y:S01]  /*18110*/  @P2 STG.E.U16 desc[UR8][R12.64], R11 ;  /* 0x0000000b0c002986 */ /* 0x0007e2000c101508 */
[----:B------:R-:W-:Y:S01]  /*18120*/  ISETP.LT.AND P2, PT, R10, UR18, !P0 ;  /* 0x000000120a007c0c */ /* 0x000fe2000c741270 */
[C---:B----4-:R-:W-:Y:S01]  /*18130*/  VIADD R10, R0.reuse, UR12 ;  /* 0x0000000c000a7c36 */ /* 0x050fe20008000000 */
[----:B------:R-:W-:Y:S01]  /*18140*/  LEA.HI.X.SX32 R15, R0, R2, 0x1, P6 ;  /* 0x00000002000f7211 */ /* 0x000fe200030f0eff */
[----:B------:R-:W-:Y:S01]  /*18150*/  VIADD R0, R28, 0xf4 ;  /* 0x000000f41c007836 */ /* 0x000fe20000000000 */
[----:B------:R-:W-:Y:S01]  /*18160*/  PRMT R9, R11, 0x7632, R9 ;  /* 0x000076320b097816 */ /* 0x000fe20000000009 */
[----:B------:R-:W4:Y:S01]  /*18170*/  LDCU UR12, c[0x0][0x39c] ;  /* 0x00007380ff0c77ac */ /* 0x000f220008000800 */
[----:B------:R-:W-:-:S03]  /*18180*/  LEA R8, P6, R10, R3, 0x1 ;  /* 0x000000030a087211 */ /* 0x000fc600078c08ff */
[----:B------:R1:W-:Y:S01]  /*18190*/  @P1 STG.E.U16 desc[UR8][R14.64], R9 ;  /* 0x000000090e001986 */ /* 0x0003e2000c101508 */
[----:B0-----:R-:W-:Y:S01]  /*181a0*/  ISETP.LT.AND P1, PT, R0, UR15, !P0 ;  /* 0x0000000f00007c0c */ /* 0x001fe2000c721270 */
[----:B------:R-:W-:Y:S01]  /*181b0*/  VIADD R0, R10, UR13 ;  /* 0x0000000d0a007c36 */ /* 0x000fe20008000000 */
[----:B------:R-:W0:Y:S01]  /*181c0*/  LDCU UR15, c[0x0][0x39c] ;  /* 0x00007380ff0f77ac */ /* 0x000e220008000800 */
[----:B---3--:R-:W-:Y:S02]  /*181d0*/  VIADD R11, R28, 0xf5 ;  /* 0x000000f51c0b7836 */ /* 0x008fe40000000000 */
[----:B------:R-:W-:Y:S01]  /*181e0*/  VIADD R16, R0, UR14 ;  /* 0x0000000e00107c36 */ /* 0x000fe20008000000 */
[----:B------:R-:W3:Y:S01]  /*181f0*/  LDCU UR13, c[0x0][0x39c] ;  /* 0x00007380ff0d77ac */ /* 0x000ee20008000800 */
[----:B-1----:R-:W-:Y:S02]  /*18200*/  LEA.HI.X.SX32 R9, R10, R2, 0x1, P6 ;  /* 0x000000020a097211 */ /* 0x002fe400030f0eff */
[----:B------:R-:W-:-:S03]  /*18210*/  LEA R10, P6, R0, R3, 0x1 ;  /* 0x00000003000a7211 */ /* 0x000fc600078c08ff */
[----:B------:R1:W-:Y:S01]  /*18220*/  @P5 STG.E.U16 desc[UR8][R8.64], R4 ;  /* 0x0000000408005986 */ /* 0x0003e2000c101508 */
[----:B------:R-:W-:Y:S02]  /*18230*/  ISETP.LT.AND P5, PT, R11, UR16, !P0 ;  /* 0x000000100b007c0c */ /* 0x000fe4000c7a1270 */
[-C--:B------:R-:W-:Y:S01]  /*18240*/  LEA.HI.X.SX32 R11, R0, R2.reuse, 0x1, P6 ;  /* 0x00000002000b7211 */ /* 0x080fe200030f0eff */
[----:B------:R-:W-:Y:S01]  /*18250*/  VIADD R0, R28, 0xf6 ;  /* 0x000000f61c007836 */ /* 0x000fe20000000000 */
[----:B------:R-:W-:Y:S02]  /*18260*/  LEA R12, P6, R16, R3, 0x1 ;  /* 0x00000003100c7211 */ /* 0x000fe400078c08ff */
[----:B-1----:R-:W-:Y:S02]  /*18270*/  PRMT R9, R4, 0x7632, R9 ;  /* 0x0000763204097816 */ /* 0x002fe40000000009 */
[----:B------:R-:W-:-:S03]  /*18280*/  LEA.HI.X.SX32 R13, R16, R2, 0x1, P6 ;  /* 0x00000002100d7211 */ /* 0x000fc600030f0eff */
[----:B------:R-:W-:Y:S01]  /*18290*/  @P4 STG.E.U16 desc[UR8][R10.64], R9 ;  /* 0x000000090a004986 */ /* 0x000fe2000c101508 */
[----:B----4-:R-:W-:Y:S01]  /*182a0*/  ISETP.LT.AND P4, PT, R0, UR12, !P0 ;  /* 0x0000000c00007c0c */ /* 0x010fe2000c781270 */
[----:B------:R-:W-:Y:S01]  /*182b0*/  VIADD R0, R28, 0xf7 ;  /* 0x000000f71c007836 */ /* 0x000fe20000000000 */
[----:B------:R-:W1:Y:S01]  /*182c0*/  LDCU UR12, c[0x0][0x3b8] ;  /* 0x00007700ff0c77ac */ /* 0x000e620008000800 */
[----:B------:R-:W-:Y:S01]  /*182d0*/  VIADD R16, R16, UR11 ;  /* 0x0000000b10107c36 */ /* 0x000fe20008000000 */
[----:B------:R4:W-:Y:S01]  /*182e0*/  @P3 STG.E.U16 desc[UR8][R12.64], R5 ;  /* 0x000000050c003986 */ /* 0x0009e2000c101508 */
[----:B------:R-:W1:Y:S01]  /*182f0*/  LDCU UR11, c[0x0][0x39c] ;  /* 0x00007380ff0b77ac */ /* 0x000e620008000800 */
[----:B0-----:R-:W-:Y:S01]  /*18300*/  ISETP.LT.AND P3, PT, R0, UR15, !P0 ;  /* 0x0000000f00007c0c */ /* 0x001fe2000c761270 */
[C---:B------:R-:W-:Y:S01]  /*18310*/  VIADD R0, R16.reuse, UR4 ;  /* 0x0000000410007c36 */ /* 0x040fe20008000000 */
[----:B------:R-:W-:Y:S01]  /*18320*/  LEA R14, P6, R16, R3, 0x1 ;  /* 0x00000003100e7211 */ /* 0x000fe200078c08ff */
[----:B------:R-:W-:Y:S01]  /*18330*/  VIADD R4, R28, 0xf8 ;  /* 0x000000f81c047836 */ /* 0x000fe20000000000 */
[----:B------:R-:W0:Y:S01]  /*18340*/  LDS.128 R8, [R29+0x6000] ;  /* 0x006000001d087984 */ /* 0x000e220000000c00 */
[----:B------:R-:W0:Y:S01]  /*18350*/  LDCU UR4, c[0x0][0x3b8] ;  /* 0x00007700ff0477ac */ /* 0x000e220008000800 */
[----:B------:R-:W-:-:S02]  /*18360*/  LEA.HI.X.SX32 R15, R16, R2, 0x1, P6 ;  /* 0x00000002100f7211 */ /* 0x000fc400030f0eff */
[----:B------:R-:W-:Y:S02]  /*18370*/  LEA R16, P6, R0, R3, 0x1 ;  /* 0x0000000300107211 */ /* 0x000fe400078c08ff */
[----:B----4-:R-:W-:Y:S01]  /*18380*/  PRMT R13, R5, 0x7632, R13 ;  /* 0x00007632050d7816 */ /* 0x010fe2000000000d */
[----:B------:R-:W-:Y:S01]  /*18390*/  VIADD R5, R28, 0xf9 ;  /* 0x000000f91c057836 */ /* 0x000fe20000000000 */
[----:B------:R-:W-:-:S03]  /*183a0*/  LEA.HI.X.SX32 R17, R0, R2, 0x1, P6 ;  /* 0x0000000200117211 */ /* 0x000fc600030f0eff */
[----:B------:R4:W-:Y:S01]  /*183b0*/  @P2 STG.E.U16 desc[UR8][R14.64], R13 ;  /* 0x0000000d0e002986 */ /* 0x0009e2000c101508 */
[----:B---3--:R-:W-:Y:S01]  /*183c0*/  ISETP.LT.AND P2, PT, R4, UR13, !P0 ;  /* 0x0000000d04007c0c */ /* 0x008fe2000c741270 */
[----:B------:R-:W3:Y:S01]  /*183d0*/  LDCU UR13, c[0x0][0x39c] ;  /* 0x00007380ff0d77ac */ /* 0x000ee20008000800 */
[----:B------:R-:W-:Y:S01]  /*183e0*/  VIADD R0, R0, UR5 ;  /* 0x0000000500007c36 */ /* 0x000fe20008000000 */
[----:B------:R2:W-:Y:S01]  /*183f0*/  @P1 STG.E.U16 desc[UR8][R16.64], R6 ;  /* 0x0000000610001986 */ /* 0x0005e2000c101508 */
[----:B-1----:R-:W-:Y:S01]  /*18400*/  ISETP.LT.AND P1, PT, R5, UR11, !P0 ;  /* 0x0000000b05007c0c */ /* 0x002fe2000c721270 */
[----:B------:R-:W1:Y:S02]  /*18410*/  LDCU UR11, c[0x0][0x39c] ;  /* 0x00007380ff0b77ac */ /* 0x000e640008000800 */
[C---:B------:R-:W-:Y:S01]  /*18420*/  LEA R4, P6, R0.reuse, R3, 0x1 ;  /* 0x0000000300047211 */ /* 0x040fe200078c08ff */
[----:B------:R-:W0:Y:S01]  /*18430*/  LDCU UR5, c[0x0][0x3b8] ;  /* 0x00007700ff0577ac */ /* 0x000e220008000800 */
[----:B----4-:R-:W-:-:S02]  /*18440*/  VIADD R14, R0, UR6 ;  /* 0x00000006000e7c36 */ /* 0x010fc40008000000 */
[-C--:B------:R-:W-:Y:S02]  /*18450*/  LEA.HI.X.SX32 R5, R0, R2.reuse, 0x1, P6 ;  /* 0x0000000200057211 */ /* 0x080fe400030f0eff */
[----:B------:R-:W-:Y:S01]  /*18460*/  PRMT R13, R6, 0x7632, R13 ;  /* 0x00007632060d7816 */ /* 0x000fe2000000000d */
[----:B------:R-:W-:Y:S01]  /*18470*/  VIADD R0, R28, 0xfa ;  /* 0x000000fa1c007836 */ /* 0x000fe20000000000 */
[----:B------:R-:W-:Y:S01]  /*18480*/  LEA R12, P6, R14, R3, 0x1 ;  /* 0x000000030e0c7211 */ /* 0x000fe200078c08ff */
[----:B--2---:R-:W-:Y:S01]  /*18490*/  VIADD R6, R28, 0xfb ;  /* 0x000000fb1c067836 */ /* 0x004fe20000000000 */
[----:B------:R-:W2:Y:S01]  /*184a0*/  LDCU UR6, c[0x0][0x3b8] ;  /* 0x00007700ff0677ac */ /* 0x000ea20008000800 */
[----:B------:R4:W-:Y:S01]  /*184b0*/  @P5 STG.E.U16 desc[UR8][R4.64], R13 ;  /* 0x0000000d04005986 */ /* 0x0009e2000c101508 */
[----:B---3--:R-:W-:Y:S01]  /*184c0*/  ISETP.LT.AND P5, PT, R0, UR13, !P0 ;  /* 0x0000000d00007c0c */ /* 0x008fe2000c7a1270 */
[C---:B------:R-:W-:Y:S01]  /*184d0*/  VIADD R0, R14.reuse, UR7 ;  /* 0x000000070e007c36 */ /* 0x040fe20008000000 */
[----:B------:R-:W3:Y:S01]  /*184e0*/  LDCU UR13, c[0x0][0x39c] ;  /* 0x00007380ff0d77ac */ /* 0x000ee20008000800 */
[----:B------:R-:W0:Y:S01]  /*184f0*/  LDCU UR7, c[0x0][0x3b8] ;  /* 0x00007700ff0777ac */ /* 0x000e220008000800 */
[----:B----4-:R-:W-:-:S05]  /*18500*/  LEA.HI.X.SX32 R13, R14, R2, 0x1, P6 ;  /* 0x000000020e0d7211 */ /* 0x010fca00030f0eff */
[----:B------:R4:W-:Y:S01]  /*18510*/  @P4 STG.E.U16 desc[UR8][R12.64], R7 ;  /* 0x000000070c004986 */ /* 0x0009e2000c101508 */
[----:B-1----:R-:W-:Y:S01]  /*18520*/  ISETP.LT.AND P4, PT, R6, UR11, !P0 ;  /* 0x0000000b06007c0c */ /* 0x002fe2000c781270 */
[C---:B------:R-:W-:Y:S01]  /*18530*/  VIADD R6, R0.reuse, UR12 ;  /* 0x0000000c00067c36 */ /* 0x040fe20008000000 */
[----:B------:R-:W1:Y:S01]  /*18540*/  LDCU UR12, c[0x0][0x39c] ;  /* 0x00007380ff0c77ac */ /* 0x000e620008000800 */
[CC--:B------:R-:W-:Y:S01]  /*18550*/  LEA R14, P6, R0.reuse, R3.reuse, 0x1 ;  /* 0x00000003000e7211 */ /* 0x0c0fe200078c08ff */
[----:B------:R-:W1:Y:S03]  /*18560*/  LDCU UR11, c[0x0][0x3b8] ;  /* 0x00007700ff0b77ac */ /* 0x000e660008000800 */
[----:B------:R-:W-:Y:S02]  /*18570*/  LEA.HI.X.SX32 R15, R0, R2, 0x1, P6 ;  /* 0x00000002000f7211 */ /* 0x000fe400030f0eff */
[----:B------:R-:W-:Y:S01]  /*18580*/  LEA R4, P6, R6, R3, 0x1 ;  /* 0x0000000306047211 */ /* 0x000fe200078c08ff */
[----:B------:R-:W-:Y:S01]  /*18590*/  VIADD R0, R28, 0xfc ;  /* 0x000000fc1c007836 */ /* 0x000fe20000000000 */
[----:B----4-:R-:W-:-:S02]  /*185a0*/  PRMT R13, R7, 0x7632, R13 ;  /* 0x00007632070d7816 */ /* 0x010fc4000000000d */
[CC--:B------:R-:W-:Y:S01]  /*185b0*/  LEA.HI.X.SX32 R5, R6.reuse, R2.reuse, 0x1, P6 ;  /* 0x0000000206057211 */ /* 0x0c0fe200030f0eff */
[----:B0-----:R-:W-:Y:S01]  /*185c0*/  VIADD R6, R6, UR4 ;  /* 0x0000000406067c36 */ /* 0x001fe20008000000 */
[----:B------:R-:W0:Y:S01]  /*185d0*/  LDCU UR4, c[0x0][0x3b8] ;  /* 0x00007700ff0477ac */ /* 0x000e220008000800 */
[----:B------:R-:W-:Y:S01]  /*185e0*/  @P3 STG.E.U16 desc[UR8][R14.64], R13 ;  /* 0x0000000d0e003986 */ /* 0x000fe2000c101508 */
[----:B------:R-:W-:Y:S01]  /*185f0*/  VIADD R7, R28, 0xfd ;  /* 0x000000fd1c077836 */ /* 0x000fe20000000000 */
[----:B---3--:R-:W-:Y:S01]  /*18600*/  ISETP.LT.AND P3, PT, R0, UR13, !P0 ;  /* 0x0000000d00007c0c */ /* 0x008fe2000c761270 */
[C---:B------:R-:W-:Y:S01]  /*18610*/  VIADD R0, R6.reuse, UR5 ;  /* 0x0000000506007c36 */ /* 0x040fe20008000000 */
[-C--:B------:R-:W-:Y:S01]  /*18620*/  LEA R16, P6, R6, R3.reuse, 0x1 ;  /* 0x0000000306107211 */ /* 0x080fe200078c08ff */
[----:B------:R3:W-:Y:S01]  /*18630*/  @P2 STG.E.U16 desc[UR8][R4.64], R8 ;  /* 0x0000000804002986 */ /* 0x0007e2000c101508 */
[----:B-1----:R-:W-:Y:S01]  /*18640*/  ISETP.LT.AND P2, PT, R7, UR12, !P0 ;  /* 0x0000000c07007c0c */ /* 0x002fe2000c741270 */
[----:B--2---:R-:W-:Y:S01]  /*18650*/  VIADD R7, R0, UR6 ;  /* 0x0000000600077c36 */ /* 0x004fe20008000000 */
[----:B------:R-:W1:Y:S01]  /*18660*/  LDCU UR5, c[0x0][0x3b8] ;  /* 0x00007700ff0577ac */ /* 0x000e620008000800 */
[----:B------:R-:W-:Y:S01]  /*18670*/  LEA.HI.X.SX32 R17, R6, R2, 0x1, P6 ;  /* 0x0000000206117211 */ /* 0x000fe200030f0eff */
[----:B------:R-:W2:Y:S01]  /*18680*/  LDCU UR6, c[0x0][0x39c] ;  /* 0x00007380ff0677ac */ /* 0x000ea20008000800 */
[----:B---3--:R-:W-:Y:S01]  /*18690*/  PRMT R5, R8, 0x7632, R5 ;  /* 0x0000763208057816 */ /* 0x008fe20000000005 */
[----:B------:R-:W-:Y:S01]  /*186a0*/  VIADD R8, R7, UR7 ;  /* 0x0000000707087c36 */ /* 0x000fe20008000000 */
[----:B------:R-:W-:-:S03]  /*186b0*/  LEA R4, P6, R0, R3, 0x1 ;  /* 0x0000000300047211 */ /* 0x000fc600078c08ff */
[----:B------:R3:W-:Y:S01]  /*186c0*/  @P1 STG.E.U16 desc[UR8][R16.64], R5 ;  /* 0x0000000510001986 */ /* 0x0007e2000c101508 */
[-C--:B------:R-:W-:Y:S01]  /*186d0*/  LEA R12, P1, R7, R3.reuse, 0x1 ;  /* 0x00000003070c7211 */ /* 0x080fe200078208ff */
[----:B------:R-:W-:Y:S01]  /*186e0*/  VIADD R20, R28, 0xff ;  /* 0x000000ff1c147836 */ /* 0x000fe20000000000 */
[----:B---3--:R-:W-:Y:S01]  /*186f0*/  LEA.HI.X.SX32 R5, R0, R2, 0x1, P6 ;  /* 0x0000000200057211 */ /* 0x008fe200030f0eff */
[C---:B------:R-:W-:Y:S01]  /*18700*/  VIADD R0, R8.reuse, UR11 ;  /* 0x0000000b08007c36 */ /* 0x040fe20008000000 */
[----:B------:R-:W-:-:S03]  /*18710*/  LEA R6, P6, R8, R3, 0x1 ;  /* 0x0000000308067211 */ /* 0x000fc600078c08ff */
[----:B0-----:R-:W-:Y:S01]  /*18720*/  VIADD R19, R0, UR4 ;  /* 0x0000000400137c36 */ /* 0x001fe20008000000 */
[-C--:B------:R-:W-:Y:S01]  /*18730*/  LEA.HI.X.SX32 R13, R7, R2.reuse, 0x1, P1 ;  /* 0x00000002070d7211 */ /* 0x080fe200008f0eff */
[----:B------:R-:W-:Y:S01]  /*18740*/  VIADD R28, R28, 0xfe ;  /* 0x000000fe1c1c7836 */ /* 0x000fe20000000000 */
[-C--:B------:R-:W-:Y:S02]  /*18750*/  LEA.HI.X.SX32 R7, R8, R2.reuse, 0x1, P6 ;  /* 0x0000000208077211 */ /* 0x080fe400030f0eff */
[CC--:B------:R-:W-:Y:S01]  /*18760*/  LEA R16, P1, R19.reuse, R3.reuse, 0x1 ;  /* 0x0000000313107211 */ /* 0x0c0fe200078208ff */
[C---:B-1----:R-:W-:Y:S01]  /*18770*/  VIADD R8, R19.reuse, UR5 ;  /* 0x0000000513087c36 */ /* 0x042fe20008000000 */
[----:B------:R-:W-:Y:S02]  /*18780*/  LEA R14, P6, R0, R3, 0x1 ;  /* 0x00000003000e7211 */ /* 0x000fe400078c08ff */
[----:B------:R-:W-:Y:S02]  /*18790*/  LEA.HI.X.SX32 R17, R19, R2, 0x1, P1 ;  /* 0x0000000213117211 */ /* 0x000fe400008f0eff */
[----:B--2---:R-:W-:-:S02]  /*187a0*/  ISETP.LT.AND P1, PT, R28, UR6, !P0 ;  /* 0x000000061c007c0c */ /* 0x004fc4000c721270 */
[-C--:B------:R-:W-:Y:S02]  /*187b0*/  LEA.HI.X.SX32 R15, R0, R2.reuse, 0x1, P6 ;  /* 0x00000002000f7211 */ /* 0x080fe400030f0eff */
[----:B------:R-:W-:Y:S02]  /*187c0*/  ISETP.LT.AND P0, PT, R20, UR10, !P0 ;  /* 0x0000000a14007c0c */ /* 0x000fe4000c701270 */
[C---:B------:R-:W-:Y:S02]  /*187d0*/  LEA R18, P6, R8.reuse, R3, 0x1 ;  /* 0x0000000308127211 */ /* 0x040fe400078c08ff */
[----:B------:R-:W-:Y:S02]  /*187e0*/  PRMT R0, R9, 0x7632, R0 ;  /* 0x0000763209007816 */ /* 0x000fe40000000000 */
[----:B------:R-:W-:Y:S02]  /*187f0*/  LEA.HI.X.SX32 R19, R8, R2, 0x1, P6 ;  /* 0x0000000208137211 */ /* 0x000fe400030f0eff */
[----:B------:R-:W-:Y:S01]  /*18800*/  PRMT R2, R10, 0x7632, R2 ;  /* 0x000076320a027816 */ /* 0x000fe20000000002 */
[----:B------:R0:W-:Y:S04]  /*18810*/  @P5 STG.E.U16 desc[UR8][R4.64], R9 ;  /* 0x0000000904005986 */ /* 0x0001e8000c101508 */
[----:B------:R0:W-:Y:S04]  /*18820*/  @P4 STG.E.U16 desc[UR8][R12.64], R0 ;  /* 0x000000000c004986 */ /* 0x0001e8000c101508 */
[----:B------:R0:W-:Y:S04]  /*18830*/  @P3 STG.E.U16 desc[UR8][R6.64], R10 ;  /* 0x0000000a06003986 */ /* 0x0001e8000c101508 */
[----:B------:R0:W-:Y:S04]  /*18840*/  @P2 STG.E.U16 desc[UR8][R14.64], R2 ;  /* 0x000000020e002986 */ /* 0x0001e8000c101508 */
[----:B------:R0:W-:Y:S01]  /*18850*/  @P1 STG.E.U16 desc[UR8][R16.64], R11 ;  /* 0x0000000b10001986 */ /* 0x0001e2000c101508 */
[----:B------:R-:W-:Y:S05]  /*18860*/  @!P0 EXIT ;  /* 0x000000000000894d */ /* 0x000fea0003800000 */
[----:B0-----:R-:W-:-:S05]  /*18870*/  PRMT R9, R11, 0x7632, R9 ;  /* 0x000076320b097816 */ /* 0x001fca0000000009 */
[----:B------:R-:W-:Y:S01]  /*18880*/  STG.E.U16 desc[UR8][R18.64], R9 ;  /* 0x0000000912007986 */ /* 0x000fe2000c101508 */
[----:B------:R-:W-:Y:S05]  /*18890*/  EXIT ;  /* 0x000000000000794d */ /* 0x000fea0003800000 */
.L_x_3:
[----:B------:R-:W-:-:S00]  /*188a0*/  BRA `(.L_x_3) ;  /* 0xfffffffc00fc7947 */ /* 0x000fc0000383ffff */
[----:B------:R-:W-:-:S00]  /*188b0*/  NOP ;  /* 0x0000000000007918 */ /* 0x000fc00000000000 */
        /* <DEDUP_REMOVED lines=12> */
.L_x_4:


//--------------------- .nv.shared.matmul_kernel  --------------------------
	.section	.nv.shared.matmul_kernel,"aw",@nobits
	.sectionflags	@""
	.align	16
	.zero		1024


//--------------------- .nv.shared.reserved.0     --------------------------
	.section	.nv.shared.reserved.0,"aw",@nobits
	.weak		__nv_reservedSMEM_offset_0_alias
	.size		__nv_reservedSMEM_offset_0_alias, 0, 64
	.other		__nv_reservedSMEM_offset_0_alias,@"STO_CUDA_RESERVED_SHARED STV_DEFAULT"
__nv_reservedSMEM_offset_0_alias:
	.zero		0
	.zero		64


//--------------------- .nv.constant0.matmul_kernel --------------------------
	.section	.nv.constant0.matmul_kernel,"a",@progbits
	.sectionflags	@""
	.align	4
.nv.constant0.matmul_kernel:
	.zero		976


//--------------------- SYMBOLS --------------------------

	.type		.nv.reservedSmem.offset0,@object
	.size		.nv.reservedSmem.offset0,0x4
	.type		.nv.reservedSmem.cap,@object
	.size		.nv.reservedSmem.cap,0x4
